def matmul_kernel(
    a_ptr,
    b_ptr,
    c_ptr,
    M,
    N,
    K,
    stride_am,
    stride_ak,
    stride_bk,
    stride_bn,
    stride_cm,
    stride_cn,
    BLOCK_M: tl.constexpr,
    BLOCK_N: tl.constexpr,
    BLOCK_K: tl.constexpr,
    GROUP_M: tl.constexpr,
):
    pid = tl.program_id(axis=0)
    num_pid_m = tl.cdiv(M, BLOCK_M)
    num_pid_n = tl.cdiv(N, BLOCK_N)
    num_pid_in_group = GROUP_M * num_pid_n
    group_id = pid // num_pid_in_group
    first_pid_m = group_id * GROUP_M
    group_size_m = min(num_pid_m - first_pid_m, GROUP_M)
    pid_m = first_pid_m + ((pid % num_pid_in_group) % group_size_m)
    pid_n = (pid % num_pid_in_group) // group_size_m

    offs_am = (pid_m * BLOCK_M + tl.arange(0, BLOCK_M)) % M
    offs_bn = (pid_n * BLOCK_N + tl.arange(0, BLOCK_N)) % N
    offs_k = tl.arange(0, BLOCK_K)
    a_ptrs = a_ptr + offs_am[:, None] * stride_am + offs_k[None, :] * stride_ak
    b_ptrs = b_ptr + offs_k[:, None] * stride_bk + offs_bn[None, :] * stride_bn

    acc = tl.zeros((BLOCK_M, BLOCK_N), dtype=tl.float32)
    for kk in range(0, tl.cdiv(K, BLOCK_K)):
        a = tl.load(a_ptrs, mask=offs_k[None, :] < K - kk * BLOCK_K, other=0.0)
        b = tl.load(b_ptrs, mask=offs_k[:, None] < K - kk * BLOCK_K, other=0.0)
        acc = tl.dot(a, b, acc)
        a_ptrs += BLOCK_K * stride_ak
        b_ptrs += BLOCK_K * stride_bk

    c = acc.to(c_ptr.dtype.element_ty)
    offs_cm = pid_m * BLOCK_M + tl.arange(0, BLOCK_M)
    offs_cn = pid_n * BLOCK_N + tl.arange(0, BLOCK_N)
    c_ptrs = c_ptr + offs_cm[:, None] * stride_cm + offs_cn[None, :] * stride_cn
    mask = (offs_cm[:, None] < M) & (offs_cn[None, :] < N)
    tl.store(c_ptrs, c, mask=mask)

# config = {"BLOCK_K": 64, "BLOCK_M": 16, "BLOCK_N": 256, "GROUP_M": 8, "arch": "sm_100", "dtype": "bf16", "num_ctas": 1, "num_stages": 2, "num_warps": 4}
# arch = sm_100


// ===== COMPILED SASS (sm_100a) =====

	.target	sm_100a

	.elftype	@"ET_EXEC"


//--------------------- .note.nv.tkinfo           --------------------------
	.section	.note.nv.tkinfo,"",@"SHT_NOTE"
	.sectionflags	@"SHF_NOTE_NV_TKINFO"
	.tkinfo
        /*0018*/ 	.word	0x00000081
        /*0030*/ 	.string	""
        /*0030*/ 	.string	"ptxas-blackwell"
        /*0030*/ 	.string	"Cuda compilation tools, release 12.9, V12.9.86"
        /*0030*/ 	.string	"Build cuda_12.9.r12.9/compiler.36037853_0"
        /*0030*/ 	.string	"-v  -suppress-debug-info  -lineinfo  -arch sm_100a "



//--------------------- .note.nv.cuver            --------------------------
	.section	.note.nv.cuver,"",@"SHT_NOTE"
	.sectionflags	@"SHF_NOTE_NV_CUVER"
        /*0018*/ 	.short	0x0001
        /*001a*/ 	.short	0x0064
        /*001c*/ 	.short	0x0001
        /*001e*/ 	.short	0x0000
        /*0020*/ 	.short	0x0001
        /*0022*/ 	.short	0x0000


//--------------------- .nv.info                  --------------------------
	.section	.nv.info,"",@"SHT_CUDA_INFO"
	.align	4


	//----- nvinfo : EIATTR_REGCOUNT
	.align		4
        /*0000*/ 	.byte	0x04, 0x2f
        /*0002*/ 	.short	(.L_1 - .L_0)
	.align		4
.L_0:
        /*0004*/ 	.word	index@(matmul_kernel)
        /*0008*/ 	.word	0x00000020


	//----- nvinfo : EIATTR_FRAME_SIZE
	.align		4
.L_1:
        /*000c*/ 	.byte	0x04, 0x11
        /*000e*/ 	.short	(.L_3 - .L_2)
	.align		4
.L_2:
        /*0010*/ 	.word	index@(matmul_kernel)
        /*0014*/ 	.word	0x00000b58


	//----- nvinfo : EIATTR_MIN_STACK_SIZE
	.align		4
.L_3:
        /*0018*/ 	.byte	0x04, 0x12
        /*001a*/ 	.short	(.L_5 - .L_4)
	.align		4
.L_4:
        /*001c*/ 	.word	index@(matmul_kernel)
        /*0020*/ 	.word	0x00000b58
.L_5:


//--------------------- .nv.info.matmul_kernel    --------------------------
	.section	.nv.info.matmul_kernel,"",@"SHT_CUDA_INFO"
	.sectionflags	@""
	.align	4


	//----- nvinfo : EIATTR_CUDA_API_VERSION
	.align		4
        /*0000*/ 	.byte	0x04, 0x37
        /*0002*/ 	.short	(.L_7 - .L_6)
.L_6:
        /*0004*/ 	.word	0x00000081


	//----- nvinfo : EIATTR_KPARAM_INFO
	.align		4
.L_7:
        /*0008*/ 	.byte	0x04, 0x17
        /*000a*/ 	.short	(.L_9 - .L_8)
.L_8:
        /*000c*/ 	.word	0x00000000
        /*0010*/ 	.short	0x000d
        /*0012*/ 	.short	0x0048
        /*0014*/ 	.byte	0x00, 0xf4, 0x21, 0x00


	//----- nvinfo : EIATTR_KPARAM_INFO
	.align		4
.L_9:
        /*0018*/ 	.byte	0x04, 0x17
        /*001a*/ 	.short	(.L_11 - .L_10)
.L_10:
        /*001c*/ 	.word	0x00000000
        /*0020*/ 	.short	0x000c
        /*0022*/ 	.short	0x0040
        /*0024*/ 	.byte	0x00, 0xf4, 0x21, 0x00


	//----- nvinfo : EIATTR_KPARAM_INFO
	.align		4
.L_11:
        /*0028*/ 	.byte	0x04, 0x17
        /*002a*/ 	.short	(.L_13 - .L_12)
.L_12:
        /*002c*/ 	.word	0x00000000
        /*0030*/ 	.short	0x000b
        /*0032*/ 	.short	0x0038
        /*0034*/ 	.byte	0x00, 0xf0, 0x11, 0x00


	//----- nvinfo : EIATTR_KPARAM_INFO
	.align		4
.L_13:
        /*0038*/ 	.byte	0x04, 0x17
        /*003a*/ 	.short	(.L_15 - .L_14)
.L_14:
        /*003c*/ 	.word	0x00000000
        /*0040*/ 	.short	0x000a
        /*0042*/ 	.short	0x0034
        /*0044*/ 	.byte	0x00, 0xf0, 0x11, 0x00


	//----- nvinfo : EIATTR_KPARAM_INFO
	.align		4
.L_15:
        /*0048*/ 	.byte	0x04, 0x17
        /*004a*/ 	.short	(.L_17 - .L_16)
.L_16:
        /*004c*/ 	.word	0x00000000
        /*0050*/ 	.short	0x0009
        /*0052*/ 	.short	0x0030
        /*0054*/ 	.byte	0x00, 0xf0, 0x11, 0x00


	//----- nvinfo : EIATTR_KPARAM_INFO
	.align		4
.L_17:
        /*0058*/ 	.byte	0x04, 0x17
        /*005a*/ 	.short	(.L_19 - .L_18)
.L_18:
        /*005c*/ 	.word	0x00000000
        /*0060*/ 	.short	0x0008
        /*0062*/ 	.short	0x002c
        /*0064*/ 	.byte	0x00, 0xf0, 0x11, 0x00


	//----- nvinfo : EIATTR_KPARAM_INFO
	.align		4
.L_19:
        /*0068*/ 	.byte	0x04, 0x17
        /*006a*/ 	.short	(.L_21 - .L_20)
.L_20:
        /*006c*/ 	.word	0x00000000
        /*0070*/ 	.short	0x0007
        /*0072*/ 	.short	0x0028
        /*0074*/ 	.byte	0x00, 0xf0, 0x11, 0x00


	//----- nvinfo : EIATTR_KPARAM_INFO
	.align		4
.L_21:
        /*0078*/ 	.byte	0x04, 0x17
        /*007a*/ 	.short	(.L_23 - .L_22)
.L_22:
        /*007c*/ 	.word	0x00000000
        /*0080*/ 	.short	0x0006
        /*0082*/ 	.short	0x0024
        /*0084*/ 	.byte	0x00, 0xf0, 0x11, 0x00


	//----- nvinfo : EIATTR_KPARAM_INFO
	.align		4
.L_23:
        /*0088*/ 	.byte	0x04, 0x17
        /*008a*/ 	.short	(.L_25 - .L_24)
.L_24:
        /*008c*/ 	.word	0x00000000
        /*0090*/ 	.short	0x0005
        /*0092*/ 	.short	0x0020
        /*0094*/ 	.byte	0x00, 0xf0, 0x11, 0x00


	//----- nvinfo : EIATTR_KPARAM_INFO
	.align		4
.L_25:
        /*0098*/ 	.byte	0x04, 0x17
        /*009a*/ 	.short	(.L_27 - .L_26)
.L_26:
        /*009c*/ 	.word	0x00000000
        /*00a0*/ 	.short	0x0004
        /*00a2*/ 	.short	0x001c
        /*00a4*/ 	.byte	0x00, 0xf0, 0x11, 0x00


	//----- nvinfo : EIATTR_KPARAM_INFO
	.align		4
.L_27:
        /*00a8*/ 	.byte	0x04, 0x17
        /*00aa*/ 	.short	(.L_29 - .L_28)
.L_28:
        /*00ac*/ 	.word	0x00000000
        /*00b0*/ 	.short	0x0003
        /*00b2*/ 	.short	0x0018
        /*00b4*/ 	.byte	0x00, 0xf0, 0x11, 0x00


	//----- nvinfo : EIATTR_KPARAM_INFO
	.align		4
.L_29:
        /*00b8*/ 	.byte	0x04, 0x17
        /*00ba*/ 	.short	(.L_31 - .L_30)
.L_30:
        /*00bc*/ 	.word	0x00000000
        /*00c0*/ 	.short	0x0002
        /*00c2*/ 	.short	0x0010
        /*00c4*/ 	.byte	0x00, 0xf4, 0x21, 0x00


	//----- nvinfo : EIATTR_KPARAM_INFO
	.align		4
.L_31:
        /*00c8*/ 	.byte	0x04, 0x17
        /*00ca*/ 	.short	(.L_33 - .L_32)
.L_32:
        /*00cc*/ 	.word	0x00000000
        /*00d0*/ 	.short	0x0001
        /*00d2*/ 	.short	0x0008
        /*00d4*/ 	.byte	0x00, 0xf4, 0x21, 0x00


	//----- nvinfo : EIATTR_KPARAM_INFO
	.align		4
.L_33:
        /*00d8*/ 	.byte	0x04, 0x17
        /*00da*/ 	.short	(.L_35 - .L_34)
.L_34:
        /*00dc*/ 	.word	0x00000000
        /*00e0*/ 	.short	0x0000
        /*00e2*/ 	.short	0x0000
        /*00e4*/ 	.byte	0x00, 0xf4, 0x21, 0x00


	//----- nvinfo : EIATTR_SPARSE_MMA_MASK
	.align		4
.L_35:
        /*00e8*/ 	.byte	0x03, 0x50
        /*00ea*/ 	.short	0x0000


	//----- nvinfo : EIATTR_MAXREG_COUNT
	.align		4
        /*00ec*/ 	.byte	0x03, 0x1b
        /*00ee*/ 	.short	0x00ff


	//----- nvinfo : EIATTR_NUM_BARRIERS
	.align		4
        /*00f0*/ 	.byte	0x02, 0x4c
        /*00f2*/ 	.byte	0x01
	.zero		1


	//----- nvinfo : EIATTR_ANNOTATIONS
	.align		4
        /*00f4*/ 	.byte	0x04, 0x55
        /*00f6*/ 	.short	(.L_37 - .L_36)


	//   ....[0]....
.L_36:
        /*00f8*/ 	.word	0x00000001
        /*00fc*/ 	.byte	0x40, 0x05, 0x00, 0x00, 0x01, 0x00, 0x00, 0x00, 0x50, 0x05, 0x00, 0x00, 0x01, 0x00, 0x00, 0x00
        /* <DEDUP_REMOVED lines=1390> */
        /*57ec*/ 	.byte	0xf0, 0x9c, 0x01, 0x00


	//----- nvinfo : EIATTR_VRC_CTA_INIT_COUNT
	.align		4
.L_37:
        /*57f0*/ 	.byte	0x02, 0x4a
	.zero		1
	.zero		1


	//----- nvinfo : EIATTR_EXIT_INSTR_OFFSETS
	.align		4
        /*57f4*/ 	.byte	0x04, 0x1c
        /*57f6*/ 	.short	(.L_39 - .L_38)


	//   ....[0]....
.L_38:
        /*57f8*/ 	.word	0x0001a040


	//   ....[1]....
        /*57fc*/ 	.word	0x0001a070


	//----- nvinfo : EIATTR_REQNTID
	.align		4
.L_39:
        /*5800*/ 	.byte	0x04, 0x10
        /*5802*/ 	.short	(.L_41 - .L_40)
.L_40:
        /*5804*/ 	.word	0x00000080
        /*5808*/ 	.word	0x00000001
        /*580c*/ 	.word	0x00000001


	//----- nvinfo : EIATTR_CBANK_PARAM_SIZE
	.align		4
.L_41:
        /*5810*/ 	.byte	0x03, 0x19
        /*5812*/ 	.short	0x0050


	//----- nvinfo : EIATTR_PARAM_CBANK
	.align		4
        /*5814*/ 	.byte	0x04, 0x0a
        /*5816*/ 	.short	(.L_43 - .L_42)
	.align		4
.L_42:
        /*5818*/ 	.word	index@(.nv.constant0.matmul_kernel)
        /*581c*/ 	.short	0x0380
        /*581e*/ 	.short	0x0050


	//----- nvinfo : EIATTR_SW_WAR
	.align		4
.L_43:
        /*5820*/ 	.byte	0x04, 0x36
        /*5822*/ 	.short	(.L_45 - .L_44)
.L_44:
        /*5824*/ 	.word	0x00000008
.L_45:


//--------------------- .nv.compat                --------------------------
	.section	.nv.compat,"",@"SHT_CUDA_COMPAT_INFO"
	.align	4
        /*0000*/ 	.byte	0x02, 0x02, 0x01, 0x00, 0x02, 0x05, 0x05, 0x00, 0x02, 0x03, 0x00, 0x00, 0x02, 0x06, 0x01, 0x00


//--------------------- .nv.callgraph             --------------------------
	.section	.nv.callgraph,"",@"SHT_CUDA_CALLGRAPH"
	.align	4
	.sectionentsize	8
	.align		4
        /*0000*/ 	.word	0x00000000
	.align		4
        /*0004*/ 	.word	0xffffffff
	.align		4
        /*0008*/ 	.word	0x00000000
	.align		4
        /*000c*/ 	.word	0xfffffffe
	.align		4
        /*0010*/ 	.word	0x00000000
	.align		4
        /*0014*/ 	.word	0xfffffffd
	.align		4
        /*0018*/ 	.word	0x00000000
	.align		4
        /*001c*/ 	.word	0xfffffffc


//--------------------- .text.matmul_kernel       --------------------------
	.section	.text.matmul_kernel,"ax",@progbits
	.align	128
        .global         matmul_kernel
        .type           matmul_kernel,@function
        .size           matmul_kernel,(.L_x_4 - matmul_kernel)
        .other          matmul_kernel,@"STO_CUDA_ENTRY STV_DEFAULT"
matmul_kernel:
.text.matmul_kernel:
[----:B------:R-:W0:Y:S08]  /*0000*/  LDC R1, c[0x0][0x37c] ;  /* 0x0000df00ff017b82 */ /* 0x000e300000000800 */
[----:B------:R-:W1:Y:S01]  /*0010*/  LDC.64 R4, c[0x0][0x398] ;  /* 0x0000e600ff047b82 */ /* 0x000e620000000a00 */
[----:B------:R-:W2:Y:S01]  /*0020*/  S2R R22, SR_TID.X ;  /* 0x0000000000167919 */ /* 0x000ea20000002100 */
[----:B------:R-:W3:Y:S01]  /*0030*/  LDCU UR4, c[0x0][0x3a0] ;  /* 0x00007400ff0477ac */ /* 0x000ee20008000800 */
[----:B0-----:R-:W-:Y:S01]  /*0040*/  VIADD R1, R1, 0xfffff4a8 ;  /* 0xfffff4a801017836 */ /* 0x001fe20000000000 */
[----:B------:R-:W0:Y:S01]  /*0050*/  LDCU.64 UR8, c[0x0][0x358] ;  /* 0x00006b00ff0877ac */ /* 0x000e220008000a00 */
[----:B------:R-:W4:Y:S01]  /*0060*/  LDCU UR7, c[0x0][0x3a0] ;  /* 0x00007400ff0777ac */ /* 0x000f220008000800 */
[----:B---3--:R-:W-:Y:S01]  /*0070*/  UIADD3 UR4, UPT, UPT, UR4, 0x3f, URZ ;  /* 0x0000003f04047890 */ /* 0x008fe2000fffe0ff */
[----:B-1----:R-:W-:-:S03]  /*0080*/  VIADD R0, R5, 0xff ;  /* 0x000000ff05007836 */ /* 0x002fc60000000000 */
[----:B------:R-:W-:Y:S02]  /*0090*/  UISETP.GT.AND UP0, UPT, UR4, 0x3f, UPT ;  /* 0x0000003f0400788c */ /* 0x000fe4000bf04270 */
[----:B------:R-:W-:-:S04]  /*00a0*/  SHF.R.S32.HI R3, RZ, 0x1f, R0 ;  /* 0x0000001fff037819 */ /* 0x000fc80000011400 */
[----:B------:R-:W-:-:S04]  /*00b0*/  LEA.HI R3, R3, R0, RZ, 0x8 ;  /* 0x0000000003037211 */ /* 0x000fc800078f40ff */
[----:B------:R-:W-:Y:S02]  /*00c0*/  SHF.R.S32.HI R0, RZ, 0x8, R3 ;  /* 0x00000008ff007819 */ /* 0x000fe40000011403 */
[----:B------:R-:W1:Y:S03]  /*00d0*/  S2R R3, SR_CTAID.X ;  /* 0x0000000000037919 */ /* 0x000e660000002500 */
[----:B------:R-:W-:-:S05]  /*00e0*/  IMAD.SHL.U32 R0, R0, 0x8, RZ ;  /* 0x0000000800007824 */ /* 0x000fca00078e00ff */
[-C--:B------:R-:W-:Y:S02]  /*00f0*/  IABS R9, R0.reuse ;  /* 0x0000000000097213 */ /* 0x080fe40000000000 */
[----:B------:R-:W-:Y:S02]  /*0100*/  IABS R12, R0 ;  /* 0x00000000000c7213 */ /* 0x000fe40000000000 */
[----:B------:R-:W3:Y:S08]  /*0110*/  I2F.RP R2, R9 ;  /* 0x0000000900027306 */ /* 0x000ef00000209400 */
[----:B---3--:R-:W3:Y:S01]  /*0120*/  MUFU.RCP R2, R2 ;  /* 0x0000000200027308 */ /* 0x008ee20000001000 */
[----:B-1----:R-:W-:Y:S01]  /*0130*/  IABS R10, R3 ;  /* 0x00000003000a7213 */ /* 0x002fe20000000000 */
[----:B---3--:R-:W-:-:S02]  /*0140*/  VIADD R6, R2, 0xffffffe ;  /* 0x0ffffffe02067836 */ /* 0x008fc40000000000 */
[----:B------:R-:W-:-:S04]  /*0150*/  IMAD.MOV R2, RZ, RZ, -R12 ;  /* 0x000000ffff027224 */ /* 0x000fc800078e0a0c */
[----:B------:R1:W3:Y:S02]  /*0160*/  F2I.FTZ.U32.TRUNC.NTZ R7, R6 ;  /* 0x0000000600077305 */ /* 0x0002e4000021f000 */
[----:B-1----:R-:W-:Y:S02]  /*0170*/  IMAD.MOV.U32 R6, RZ, RZ, RZ ;  /* 0x000000ffff067224 */ /* 0x002fe400078e00ff */
[----:B---3--:R-:W-:-:S04]  /*0180*/  IMAD.MOV R8, RZ, RZ, -R7 ;  /* 0x000000ffff087224 */ /* 0x008fc800078e0a07 */
[----:B------:R-:W-:Y:S02]  /*0190*/  IMAD R11, R8, R9, RZ ;  /* 0x00000009080b7224 */ /* 0x000fe400078e02ff */
[----:B------:R-:W-:Y:S02]  /*01a0*/  IMAD.MOV.U32 R8, RZ, RZ, R10 ;  /* 0x000000ffff087224 */ /* 0x000fe400078e000a */
[----:B------:R-:W-:-:S06]  /*01b0*/  IMAD.HI.U32 R7, R7, R11, R6 ;  /* 0x0000000b07077227 */ /* 0x000fcc00078e0006 */
[----:B------:R-:W-:-:S04]  /*01c0*/  IMAD.HI.U32 R7, R7, R8, RZ ;  /* 0x0000000807077227 */ /* 0x000fc800078e00ff */
[----:B------:R-:W-:-:S05]  /*01d0*/  IMAD R2, R7, R2, R8 ;  /* 0x0000000207027224 */ /* 0x000fca00078e0208 */
[----:B------:R-:W-:-:S13]  /*01e0*/  ISETP.GT.U32.AND P1, PT, R9, R2, PT ;  /* 0x000000020900720c */ /* 0x000fda0003f24070 */
[----:B------:R-:W-:Y:S02]  /*01f0*/  @!P1 IMAD.IADD R2, R2, 0x1, -R9 ;  /* 0x0000000102029824 */ /* 0x000fe400078e0a09 */
[----:B------:R-:W-:Y:S01]  /*0200*/  @!P1 VIADD R7, R7, 0x1 ;  /* 0x0000000107079836 */ /* 0x000fe20000000000 */
[----:B------:R-:W-:Y:S02]  /*0210*/  ISETP.NE.AND P1, PT, R0, RZ, PT ;  /* 0x000000ff0000720c */ /* 0x000fe40003f25270 */
[----:B------:R-:W-:Y:S02]  /*0220*/  ISETP.GE.U32.AND P0, PT, R2, R9, PT ;  /* 0x000000090200720c */ /* 0x000fe40003f06070 */
[----:B------:R-:W-:-:S04]  /*0230*/  LOP3.LUT R2, R3, R0, RZ, 0x3c, !PT ;  /* 0x0000000003027212 */ /* 0x000fc800078e3cff */
[----:B------:R-:W-:Y:S01]  /*0240*/  ISETP.GE.AND P2, PT, R2, RZ, PT ;  /* 0x000000ff0200720c */ /* 0x000fe20003f46270 */
[----:B------:R-:W-:-:S06]  /*0250*/  VIADD R2, R4, 0xf ;  /* 0x0000000f04027836 */ /* 0x000fcc0000000000 */
[----:B------:R-:W-:-:S04]  /*0260*/  @P0 VIADD R7, R7, 0x1 ;  /* 0x0000000107070836 */ /* 0x000fc80000000000 */
[----:B------:R-:W-:Y:S01]  /*0270*/  IMAD.MOV.U32 R6, RZ, RZ, R7 ;  /* 0x000000ffff067224 */ /* 0x000fe200078e0007 */
[----:B------:R-:W-:-:S03]  /*0280*/  SHF.R.S32.HI R7, RZ, 0x1f, R2 ;  /* 0x0000001fff077819 */ /* 0x000fc60000011402 */
[----:B------:R-:W-:Y:S01]  /*0290*/  @!P2 IMAD.MOV R6, RZ, RZ, -R6 ;  /* 0x000000ffff06a224 */ /* 0x000fe200078e0a06 */
[----:B------:R-:W-:Y:S02]  /*02a0*/  @!P1 LOP3.LUT R6, RZ, R0, RZ, 0x33, !PT ;  /* 0x00000000ff069212 */ /* 0x000fe400078e33ff */
[----:B------:R-:W-:-:S03]  /*02b0*/  LEA.HI R7, R7, R2, RZ, 0x4 ;  /* 0x0000000207077211 */ /* 0x000fc600078f20ff */
[----:B------:R-:W-:Y:S02]  /*02c0*/  IMAD.SHL.U32 R2, R6, 0x8, RZ ;  /* 0x0000000806027824 */ /* 0x000fe400078e00ff */
[----:B------:R-:W-:-:S03]  /*02d0*/  IMAD.MOV R6, RZ, RZ, -R6 ;  /* 0x000000ffff067224 */ /* 0x000fc600078e0a06 */
[----:B------:R-:W-:Y:S01]  /*02e0*/  LEA.HI.SX32 R7, R7, -R2, 0x1c ;  /* 0x8000000207077211 */ /* 0x000fe200078fe2ff */
[----:B------:R-:W-:Y:S02]  /*02f0*/  IMAD R15, R0, R6, R3 ;  /* 0x00000006000f7224 */ /* 0x000fe400078e0203 */
[----:B------:R-:W-:Y:S01]  /*0300*/  IMAD.MOV.U32 R6, RZ, RZ, RZ ;  /* 0x000000ffff067224 */ /* 0x000fe200078e00ff */
[----:B------:R-:W-:Y:S02]  /*0310*/  VIMNMX R8, PT, PT, R7, 0x8, PT ;  /* 0x0000000807087848 */ /* 0x000fe40003fe0100 */
[----:B------:R-:W-:Y:S02]  /*0320*/  IABS R13, R15 ;  /* 0x0000000f000d7213 */ /* 0x000fe40000000000 */
[----:B------:R-:W-:-:S04]  /*0330*/  IABS R11, R8 ;  /* 0x00000008000b7213 */ /* 0x000fc80000000000 */
[----:B------:R-:W1:Y:S08]  /*0340*/  I2F.RP R9, R11 ;  /* 0x0000000b00097306 */ /* 0x000e700000209400 */
[----:B-1----:R-:W1:Y:S02]  /*0350*/  MUFU.RCP R9, R9 ;  /* 0x0000000900097308 */ /* 0x002e640000001000 */
[----:B-1----:R-:W-:-:S06]  /*0360*/  VIADD R7, R9, 0xffffffe ;  /* 0x0ffffffe09077836 */ /* 0x002fcc0000000000 */
[----:B------:R-:W1:Y:S02]  /*0370*/  F2I.FTZ.U32.TRUNC.NTZ R7, R7 ;  /* 0x0000000700077305 */ /* 0x000e64000021f000 */
[----:B-1----:R-:W-:-:S04]  /*0380*/  IMAD.MOV R10, RZ, RZ, -R7 ;  /* 0x000000ffff0a7224 */ /* 0x002fc800078e0a07 */
[----:B------:R-:W-:-:S04]  /*0390*/  IMAD.MOV.U32 R0, RZ, RZ, R10 ;  /* 0x000000ffff007224 */ /* 0x000fc800078e000a */
[----:B------:R-:W-:Y:S01]  /*03a0*/  IMAD R3, R0, R11, RZ ;  /* 0x0000000b00037224 */ /* 0x000fe200078e02ff */
[----:B------:R-:W-:-:S03]  /*03b0*/  IABS R0, R8 ;  /* 0x0000000800007213 */ /* 0x000fc60000000000 */
[----:B------:R-:W-:Y:S01]  /*03c0*/  IMAD.HI.U32 R6, R7, R3, R6 ;  /* 0x0000000307067227 */ /* 0x000fe200078e0006 */
[----:B--2---:R-:W-:-:S03]  /*03d0*/  SHF.R.U32.HI R7, RZ, 0x4, R22 ;  /* 0x00000004ff077819 */ /* 0x004fc60000011616 */
[----:B------:R-:W-:Y:S02]  /*03e0*/  IMAD.MOV R0, RZ, RZ, -R0 ;  /* 0x000000ffff007224 */ /* 0x000fe400078e0a00 */
        /* <DEDUP_REMOVED lines=8> */
[----:B------:R-:W-:Y:S02]  /*0470*/  ISETP.GE.AND P2, PT, R0, RZ, PT ;  /* 0x000000ff0000720c */ /* 0x000fe40003f46270 */
[----:B------:R-:W-:-:S05]  /*0480*/  LOP3.LUT R0, R22, 0xf, RZ, 0xc0, !PT ;  /* 0x0000000f16007812 */ /* 0x000fca00078ec0ff */
[----:B------:R-:W-:-:S06]  /*0490*/  @P0 VIADD R6, R6, 0x1 ;  /* 0x0000000106060836 */ /* 0x000fcc0000000000 */
[----:B------:R-:W-:Y:S01]  /*04a0*/  @!P2 IMAD.MOV R6, RZ, RZ, -R6 ;  /* 0x000000ffff06a224 */ /* 0x000fe200078e0a06 */
[----:B------:R-:W-:-:S05]  /*04b0*/  @!P1 LOP3.LUT R6, RZ, R8, RZ, 0x33, !PT ;  /* 0x00000008ff069212 */ /* 0x000fca00078e33ff */
[----:B------:R-:W-:Y:S02]  /*04c0*/  IMAD.MOV R3, RZ, RZ, -R6 ;  /* 0x000000ffff037224 */ /* 0x000fe400078e0a06 */
[----:B------:R-:W-:Y:S02]  /*04d0*/  IMAD.SHL.U32 R21, R6, 0x100, RZ ;  /* 0x0000010006157824 */ /* 0x000fe400078e00ff */
[----:B------:R-:W-:-:S04]  /*04e0*/  IMAD R3, R8, R3, R15 ;  /* 0x0000000308037224 */ /* 0x000fc800078e020f */
[----:B------:R-:W-:Y:S01]  /*04f0*/  IMAD.IADD R3, R2, 0x1, R3 ;  /* 0x0000000102037824 */ /* 0x000fe200078e0203 */
[----:B------:R-:W-:-:S03]  /*0500*/  SGXT.U32 R2, R7, 0x3 ;  /* 0x000000030702781a */ /* 0x000fc60000000000 */
[----:B------:R-:W-:Y:S01]  /*0510*/  IMAD R20, R3, 0x10, R0 ;  /* 0x0000001003147824 */ /* 0x000fe200078e0200 */
[C---:B------:R-:W-:Y:S02]  /*0520*/  LOP3.LUT R3, R2.reuse, 0x8, RZ, 0xfc, !PT ;  /* 0x0000000802037812 */ /* 0x040fe400078efcff */
[----:B------:R-:W-:Y:S02]  /*0530*/  LOP3.LUT R0, R2, 0x10, RZ, 0xfc, !PT ;  /* 0x0000001002007812 */ /* 0x000fe400078efcff */
[----:B------:R1:W-:Y:S04]  /*0540*/  STL [R1+0x638], R20 ;  /* 0x0006381401007387 */ /* 0x0003e80000100800 */
[----:B------:R1:W-:Y:S01]  /*0550*/  STL [R1+0x620], R21 ;  /* 0x0006201501007387 */ /* 0x0003e20000100800 */
[----:B0---4-:R-:W-:Y:S05]  /*0560*/  BRA.U UP0, `(.L_x_0) ;  /* 0x0000000100387547 */ /* 0x011fea000b800000 */
[C---:B------:R-:W-:Y:S01]  /*0570*/  IMAD.SHL.U32 R0, R22.reuse, 0x20, RZ ;  /* 0x0000002016007824 */ /* 0x040fe200078e00ff */
[----:B------:R-:W-:Y:S01]  /*0580*/  CS2R R16, SRZ ;  /* 0x0000000000107805 */ /* 0x000fe2000001ff00 */
[----:B------:R-:W-:Y:S01]  /*0590*/  IMAD.SHL.U32 R2, R22, 0x10, RZ ;  /* 0x0000001016027824 */ /* 0x000fe200078e00ff */
[----:B------:R-:W-:Y:S02]  /*05a0*/  CS2R R18, SRZ ;  /* 0x0000000000127805 */ /* 0x000fe4000001ff00 */
[----:B------:R-:W-:Y:S02]  /*05b0*/  CS2R R12, SRZ ;  /* 0x00000000000c7805 */ /* 0x000fe4000001ff00 */
[----:B------:R-:W-:Y:S02]  /*05c0*/  LOP3.LUT R0, R0, 0x60, RZ, 0xc0, !PT ;  /* 0x0000006000007812 */ /* 0x000fe400078ec0ff */
[----:B------:R-:W-:Y:S01]  /*05d0*/  CS2R R14, SRZ ;  /* 0x00000000000e7805 */ /* 0x000fe2000001ff00 */
[----:B------:R0:W-:Y:S01]  /*05e0*/  STL [R1+0x630], R2 ;  /* 0x0006300201007387 */ /* 0x0001e20000100800 */
[----:B------:R-:W-:-:S02]  /*05f0*/  CS2R R8, SRZ ;  /* 0x0000000000087805 */ /* 0x000fc4000001ff00 */
[----:B------:R-:W-:Y:S02]  /*0600*/  CS2R R10, SRZ ;  /* 0x00000000000a7805 */ /* 0x000fe4000001ff00 */
[----:B------:R-:W-:Y:S01]  /*0610*/  CS2R R4, SRZ ;  /* 0x0000000000047805 */ /* 0x000fe2000001ff00 */
[----:B------:R0:W-:Y:S01]  /*0620*/  STL [R1+0x634], R0 ;  /* 0x0006340001007387 */ /* 0x0001e20000100800 */
[----:B------:R-:W-:Y:S01]  /*0630*/  CS2R R6, SRZ ;  /* 0x0000000000067805 */ /* 0x000fe2000001ff00 */
[----:B------:R-:W-:Y:S06]  /*0640*/  BRA `(.L_x_1) ;  /* 0x0000018400e87947 */ /* 0x000fec0003800000 */
.L_x_0:
[----:B------:R-:W-:Y:S01]  /*0650*/  IABS R0, R4 ;  /* 0x0000000400007213 */ /* 0x000fe20000000000 */
[----:B------:R-:W-:Y:S01]  /*0660*/  STL [R1+0x764], R5 ;  /* 0x0007640501007387 */ /* 0x000fe20000100800 */
[----:B------:R-:W-:Y:S01]  /*0670*/  IABS R2, R5 ;  /* 0x0000000500027213 */ /* 0x000fe20000000000 */
[----:B------:R-:W0:Y:S01]  /*0680*/  LDCU UR12, c[0x0][0x3a4] ;  /* 0x00007480ff0c77ac */ /* 0x000e220008000800 */
[----:B------:R-:W2:Y:S01]  /*0690*/  I2F.RP R10, R0 ;  /* 0x00000000000a7306 */ /* 0x000ea20000209400 */
[----:B------:R-:W-:Y:S02]  /*06a0*/  IABS R12, R20 ;  /* 0x00000014000c7213 */ /* 0x000fe40000000000 */
[----:B------:R-:W-:Y:S01]  /*06b0*/  ISETP.GE.AND P5, PT, R20, RZ, PT ;  /* 0x000000ff1400720c */ /* 0x000fe20003fa6270 */
[----:B------:R-:W3:Y:S01]  /*06c0*/  LDCU UR10, c[0x0][0x3b0] ;  /* 0x00007600ff0a77ac */ /* 0x000ee20008000800 */
[----:B------:R-:W-:-:S03]  /*06d0*/  ISETP.NE.AND P4, PT, R4, RZ, PT ;  /* 0x000000ff0400720c */ /* 0x000fc60003f85270 */
[----:B------:R-:W4:Y:S01]  /*06e0*/  I2F.RP R3, R2 ;  /* 0x0000000200037306 */ /* 0x000f220000209400 */
[----:B------:R-:W5:Y:S01]  /*06f0*/  LDCU.128 UR16, c[0x0][0x380] ;  /* 0x00007000ff1077ac */ /* 0x000f620008000c00 */
[----:B------:R-:W1:Y:S06]  /*0700*/  LDCU UR6, c[0x0][0x3ac] ;  /* 0x00007580ff0677ac */ /* 0x000e6c0008000800 */
[----:B--2---:R-:W2:Y:S01]  /*0710*/  MUFU.RCP R10, R10 ;  /* 0x0000000a000a7308 */ /* 0x004ea20000001000 */
[----:B------:R-:W0:Y:S01]  /*0720*/  LDCU UR11, c[0x0][0x3a8] ;  /* 0x00007500ff0b77ac */ /* 0x000e220008000800 */
[----:B------:R-:W0:Y:S06]  /*0730*/  LDCU UR13, c[0x0][0x3a8] ;  /* 0x00007500ff0d77ac */ /* 0x000e2c0008000800 */
[----:B----4-:R-:W4:Y:S01]  /*0740*/  MUFU.RCP R3, R3 ;  /* 0x0000000300037308 */ /* 0x010f220000001000 */
[----:B--2---:R-:W-:Y:S01]  /*0750*/  VIADD R8, R10, 0xffffffe ;  /* 0x0ffffffe0a087836 */ /* 0x004fe20000000000 */
[----:B------:R-:W-:-:S06]  /*0760*/  SHF.R.U32.HI R10, RZ, 0x6, R22 ;  /* 0x00000006ff0a7819 */ /* 0x000fcc0000011616 */
[----:B------:R2:W0:Y:S01]  /*0770*/  F2I.FTZ.U32.TRUNC.NTZ R9, R8 ;  /* 0x0000000800097305 */ /* 0x000422000021f000 */
[----:B------:R-:W-:Y:S01]  /*0780*/  SGXT.U32 R10, R10, 0x1 ;  /* 0x000000010a0a781a */ /* 0x000fe20000000000 */
[----:B----4-:R-:W-:-:S03]  /*0790*/  VIADD R6, R3, 0xffffffe ;  /* 0x0ffffffe03067836 */ /* 0x010fc60000000000 */
[----:B------:R-:W-:-:S03]  /*07a0*/  LOP3.LUT R10, R21, R10, RZ, 0xfc, !PT ;  /* 0x0000000a150a7212 */ /* 0x000fc600078efcff */
[----:B------:R4:W1:Y:S01]  /*07b0*/  F2I.FTZ.U32.TRUNC.NTZ R7, R6 ;  /* 0x0000000600077305 */ /* 0x000862000021f000 */
[----:B--2---:R-:W-:Y:S01]  /*07c0*/  IMAD.MOV.U32 R8, RZ, RZ, RZ ;  /* 0x000000ffff087224 */ /* 0x004fe200078e00ff */
[----:B------:R-:W-:Y:S02]  /*07d0*/  IABS R14, R10 ;  /* 0x0000000a000e7213 */ /* 0x000fe40000000000 */
[C---:B------:R-:W-:Y:S02]  /*07e0*/  LOP3.LUT R13, R10.reuse, 0xfc, RZ, 0xfc, !PT ;  /* 0x000000fc0a0d7812 */ /* 0x040fe400078efcff */
[----:B------:R-:W-:Y:S01]  /*07f0*/  LOP3.LUT R15, R10, 0xfe, RZ, 0xfc, !PT ;  /* 0x000000fe0a0f7812 */ /* 0x000fe200078efcff */
[----:B0-----:R-:W-:Y:S01]  /*0800*/  IMAD.MOV R11, RZ, RZ, -R9 ;  /* 0x000000ffff0b7224 */ /* 0x001fe200078e0a09 */
[----:B------:R-:W-:Y:S01]  /*0810*/  IABS R17, R13 ;  /* 0x0000000d00117213 */ /* 0x000fe20000000000 */
[----:B----4-:R-:W-:Y:S01]  /*0820*/  IMAD.MOV.U32 R6, RZ, RZ, RZ ;  /* 0x000000ffff067224 */ /* 0x010fe200078e00ff */
[----:B------:R-:W-:Y:S01]  /*0830*/  IABS R19, R15 ;  /* 0x0000000f00137213 */ /* 0x000fe20000000000 */
[----:B------:R-:W-:Y:S01]  /*0840*/  IMAD R11, R11, R0, RZ ;  /* 0x000000000b0b7224 */ /* 0x000fe200078e02ff */
[----:B------:R-:W-:-:S02]  /*0850*/  ISETP.GE.AND P1, PT, R15, RZ, PT ;  /* 0x000000ff0f00720c */ /* 0x000fc40003f26270 */
[C---:B------:R-:W-:Y:S01]  /*0860*/  LOP3.LUT R16, R10.reuse, 0xf8, RZ, 0xfc, !PT ;  /* 0x000000f80a107812 */ /* 0x040fe200078efcff */
[----:B------:R-:W-:Y:S01]  /*0870*/  IMAD.HI.U32 R9, R9, R11, R8 ;  /* 0x0000000b09097227 */ /* 0x000fe200078e0008 */
[C---:B------:R-:W-:Y:S02]  /*0880*/  LOP3.LUT R18, R10.reuse, 0xf4, RZ, 0xfc, !PT ;  /* 0x000000f40a127812 */ /* 0x040fe400078efcff */
[C---:B------:R-:W-:Y:S01]  /*0890*/  LOP3.LUT R26, R10.reuse, 0x1c, RZ, 0xfc, !PT ;  /* 0x0000001c0a1a7812 */ /* 0x040fe200078efcff */
[----:B------:R-:W-:Y:S01]  /*08a0*/  IMAD.MOV.U32 R11, RZ, RZ, R12 ;  /* 0x000000ffff0b7224 */ /* 0x000fe200078e000c */
[----:B------:R-:W-:Y:S01]  /*08b0*/  LOP3.LUT R12, R10, 0xfa, RZ, 0xfc, !PT ;  /* 0x000000fa0a0c7812 */ /* 0x000fe200078efcff */
[----:B-1----:R-:W-:Y:S02]  /*08c0*/  IMAD.MOV R3, RZ, RZ, -R7 ;  /* 0x000000ffff037224 */ /* 0x002fe400078e0a07 */
[----:B------:R-:W-:-:S04]  /*08d0*/  IMAD.HI.U32 R9, R9, R11, RZ ;  /* 0x0000000b09097227 */ /* 0x000fc800078e00ff */
[----:B------:R-:W-:Y:S02]  /*08e0*/  IMAD.MOV R9, RZ, RZ, -R9 ;  /* 0x000000ffff097224 */ /* 0x000fe400078e0a09 */
[----:B------:R-:W-:Y:S02]  /*08f0*/  IMAD R3, R3, R2, RZ ;  /* 0x0000000203037224 */ /* 0x000fe400078e02ff */
[----:B------:R-:W-:Y:S01]  /*0900*/  IMAD R9, R0, R9, R11 ;  /* 0x0000000900097224 */ /* 0x000fe200078e020b */
[----:B------:R-:W-:Y:S01]  /*0910*/  IABS R11, R12 ;  /* 0x0000000c000b7213 */ /* 0x000fe20000000000 */
[----:B------:R-:W-:-:S03]  /*0920*/  IMAD.HI.U32 R3, R7, R3, R6 ;  /* 0x0000000307037227 */ /* 0x000fc600078e0006 */
[----:B------:R-:W-:-:S03]  /*0930*/  ISETP.GT.U32.AND P0, PT, R0, R9, PT ;  /* 0x000000090000720c */ /* 0x000fc60003f04070 */
[----:B------:R-:W-:-:S04]  /*0940*/  IMAD.HI.U32 R6, R3, R14, RZ ;  /* 0x0000000e03067227 */ /* 0x000fc800078e00ff */
[----:B------:R-:W-:Y:S02]  /*0950*/  IMAD.MOV R7, RZ, RZ, -R6 ;  /* 0x000000ffff077224 */ /* 0x000fe400078e0a06 */
[----:B------:R-:W-:-:S04]  /*0960*/  IMAD.HI.U32 R8, R3, R11, RZ ;  /* 0x0000000b03087227 */ /* 0x000fc800078e00ff */
[----:B------:R-:W-:Y:S02]  /*0970*/  @!P0 IMAD.IADD R9, R9, 0x1, -R0 ;  /* 0x0000000109098824 */ /* 0x000fe400078e0a00 */
[----:B------:R-:W-:Y:S02]  /*0980*/  IMAD R14, R2, R7, R14 ;  /* 0x00000007020e7224 */ /* 0x000fe400078e020e */
[----:B------:R-:W-:Y:S01]  /*0990*/  IMAD.HI.U32 R7, R3, R17, RZ ;  /* 0x0000001103077227 */ /* 0x000fe200078e00ff */
[----:B------:R-:W-:Y:S02]  /*09a0*/  ISETP.GT.U32.AND P2, PT, R0, R9, PT ;  /* 0x000000090000720c */ /* 0x000fe40003f44070 */
[----:B------:R-:W-:Y:S01]  /*09b0*/  ISETP.GT.U32.AND P0, PT, R2, R14, PT ;  /* 0x0000000e0200720c */ /* 0x000fe20003f04070 */
[----:B------:R-:W-:Y:S02]  /*09c0*/  IMAD.MOV R7, RZ, RZ, -R7 ;  /* 0x000000ffff077224 */ /* 0x000fe400078e0a07 */
[----:B------:R-:W-:-:S02]  /*09d0*/  IMAD.MOV R8, RZ, RZ, -R8 ;  /* 0x000000ffff087224 */ /* 0x000fc400078e0a08 */
[----:B------:R-:W-:Y:S02]  /*09e0*/  IMAD R17, R2, R7, R17 ;  /* 0x0000000702117224 */ /* 0x000fe400078e0211 */
[----:B------:R-:W-:-:S03]  /*09f0*/  IMAD.HI.U32 R6, R3, R19, RZ ;  /* 0x0000001303067227 */ /* 0x000fc600078e00ff */
[C---:B------:R-:W-:Y:S01]  /*0a00*/  ISETP.GT.U32.AND P6, PT, R2.reuse, R17, PT ;  /* 0x000000110200720c */ /* 0x040fe20003fc4070 */
[----:B------:R-:W-:Y:S02]  /*0a10*/  @!P2 IMAD.IADD R9, R9, 0x1, -R0 ;  /* 0x000000010909a824 */ /* 0x000fe400078e0a00 */
[----:B------:R-:W-:Y:S01]  /*0a20*/  IMAD R7, R2, R8, R11 ;  /* 0x0000000802077224 */ /* 0x000fe200078e020b */
[----:B------:R-:W-:Y:S01]  /*0a30*/  LOP3.LUT R8, R10, 0xf6, RZ, 0xfc, !PT ;  /* 0x000000f60a087812 */ /* 0x000fe200078efcff */
[----:B------:R-:W-:Y:S01]  /*0a40*/  IMAD.MOV.U32 R0, RZ, RZ, R9 ;  /* 0x000000ffff007224 */ /* 0x000fe200078e0009 */
[----:B------:R-:W-:Y:S01]  /*0a50*/  IABS R11, R16 ;  /* 0x00000010000b7213 */ /* 0x000fe20000000000 */
[----:B------:R-:W-:Y:S01]  /*0a60*/  IMAD.MOV R6, RZ, RZ, -R6 ;  /* 0x000000ffff067224 */ /* 0x000fe200078e0a06 */
[----:B------:R-:W-:Y:S01]  /*0a70*/  IABS R15, R8 ;  /* 0x00000008000f7213 */ /* 0x000fe20000000000 */
[----:B------:R-:W-:Y:S01]  /*0a80*/  @!P5 IMAD.MOV R0, RZ, RZ, -R0 ;  /* 0x000000ffff00d224 */ /* 0x000fe200078e0a00 */
[C---:B------:R-:W-:Y:S01]  /*0a90*/  ISETP.GT.U32.AND P5, PT, R2.reuse, R7, PT ;  /* 0x000000070200720c */ /* 0x040fe20003fa4070 */
[----:B------:R-:W-:Y:S01]  /*0aa0*/  IMAD R19, R2, R6, R19 ;  /* 0x0000000602137224 */ /* 0x000fe200078e0213 */
[----:B------:R-:W-:Y:S01]  /*0ab0*/  @!P4 LOP3.LUT R0, RZ, R4, RZ, 0x33, !PT ;  /* 0x00000004ff00c212 */ /* 0x000fe200078e33ff */
[--C-:B------:R-:W-:Y:S01]  /*0ac0*/  @!P6 IMAD.IADD R17, R17, 0x1, -R2.reuse ;  /* 0x000000011111e824 */ /* 0x100fe200078e0a02 */
[----:B------:R-:W-:Y:S01]  /*0ad0*/  IABS R9, R18 ;  /* 0x0000001200097213 */ /* 0x000fe20000000000 */
[----:B------:R-:W-:Y:S01]  /*0ae0*/  @!P0 IMAD.IADD R14, R14, 0x1, -R2 ;  /* 0x000000010e0e8824 */ /* 0x000fe200078e0a02 */
[----:B------:R-:W-:Y:S01]  /*0af0*/  ISETP.GT.U32.AND P3, PT, R2, R19, PT ;  /* 0x000000130200720c */ /* 0x000fe20003f64070 */
[----:B------:R-:W-:Y:S01]  /*0b00*/  IMAD.HI.U32 R4, R3, R15, RZ ;  /* 0x0000000f03047227 */ /* 0x000fe200078e00ff */
[----:B------:R-:W-:Y:S01]  /*0b10*/  ISETP.GE.AND P4, PT, R12, RZ, PT ;  /* 0x000000ff0c00720c */ /* 0x000fe20003f86270 */
[----:B------:R0:W-:Y:S01]  /*0b20*/  STL [R1+0x70c], R0 ;  /* 0x00070c0001007387 */ /* 0x0001e20000100800 */
[----:B------:R-:W-:Y:S01]  /*0b30*/  ISETP.GT.U32.AND P2, PT, R2, R14, PT ;  /* 0x0000000e0200720c */ /* 0x000fe20003f44070 */
[----:B------:R-:W-:Y:S01]  /*0b40*/  IMAD.MOV R4, RZ, RZ, -R4 ;  /* 0x000000ffff047224 */ /* 0x000fe200078e0a04 */
[----:B------:R-:W-:Y:S01]  /*0b50*/  LOP3.LUT R12, R10, 0xf2, RZ, 0xfc, !PT ;  /* 0x000000f20a0c7812 */ /* 0x000fe200078efcff */
[----:B------:R-:W-:Y:S01]  /*0b60*/  @!P5 IMAD.IADD R7, R7, 0x1, -R2 ;  /* 0x000000010707d824 */ /* 0x000fe200078e0a02 */
[----:B------:R-:W-:Y:S01]  /*0b70*/  ISETP.GE.AND P0, PT, R13, RZ, PT ;  /* 0x000000ff0d00720c */ /* 0x000fe20003f06270 */
[C---:B------:R-:W-:Y:S01]  /*0b80*/  IMAD R15, R2.reuse, R4, R15 ;  /* 0x00000004020f7224 */ /* 0x040fe200078e020f */
[----:B------:R-:W-:Y:S01]  /*0b90*/  IABS R13, R12 ;  /* 0x0000000c000d7213 */ /* 0x000fe20000000000 */
[----:B------:R-:W-:Y:S01]  /*0ba0*/  IMAD.HI.U32 R6, R3, R11, RZ ;  /* 0x0000000b03067227 */ /* 0x000fe200078e00ff */
[----:B------:R-:W-:-:S03]  /*0bb0*/  ISETP.GT.U32.AND P5, PT, R2, R7, PT ;  /* 0x000000070200720c */ /* 0x000fc60003fa4070 */
[----:B------:R-:W-:Y:S01]  /*0bc0*/  @!P3 IMAD.IADD R19, R19, 0x1, -R2 ;  /* 0x000000011313b824 */ /* 0x000fe200078e0a02 */
[----:B------:R-:W-:Y:S01]  /*0bd0*/  ISETP.GT.U32.AND P3, PT, R2, R17, PT ;  /* 0x000000110200720c */ /* 0x000fe20003f64070 */
[----:B------:R-:W-:Y:S02]  /*0be0*/  IMAD.MOV R6, RZ, RZ, -R6 ;  /* 0x000000ffff067224 */ /* 0x000fe400078e0a06 */
[----:B------:R-:W-:Y:S01]  /*0bf0*/  @!P2 IMAD.IADD R14, R14, 0x1, -R2 ;  /* 0x000000010e0ea824 */ /* 0x000fe200078e0a02 */
[C---:B------:R-:W-:Y:S01]  /*0c00*/  ISETP.GT.U32.AND P6, PT, R2.reuse, R19, PT ;  /* 0x000000130200720c */ /* 0x040fe20003fc4070 */
[----:B------:R-:W-:Y:S01]  /*0c10*/  IMAD R11, R2, R6, R11 ;  /* 0x00000006020b7224 */ /* 0x000fe200078e020b */
[----:B------:R-:W-:Y:S01]  /*0c20*/  ISETP.GE.AND P2, PT, R16, RZ, PT ;  /* 0x000000ff1000720c */ /* 0x000fe20003f46270 */
[----:B------:R-:W-:Y:S01]  /*0c30*/  IMAD.HI.U32 R4, R3, R9, RZ ;  /* 0x0000000903047227 */ /* 0x000fe200078e00ff */
[----:B------:R-:W-:-:S03]  /*0c40*/  LOP3.LUT R16, R10, 0xf0, RZ, 0xfc, !PT ;  /* 0x000000f00a107812 */ /* 0x000fc600078efcff */
[--C-:B------:R-:W-:Y:S01]  /*0c50*/  @!P5 IMAD.IADD R7, R7, 0x1, -R2.reuse ;  /* 0x000000010707d824 */ /* 0x100fe200078e0a02 */
[----:B------:R-:W-:Y:S01]  /*0c60*/  ISETP.GT.U32.AND P5, PT, R2, R15, PT ;  /* 0x0000000f0200720c */ /* 0x000fe20003fa4070 */
[----:B------:R-:W-:Y:S01]  /*0c70*/  @!P3 IMAD.IADD R17, R17, 0x1, -R2 ;  /* 0x000000011111b824 */ /* 0x000fe200078e0a02 */
[----:B------:R-:W-:Y:S01]  /*0c80*/  ISETP.GE.AND P3, PT, R10, RZ, PT ;  /* 0x000000ff0a00720c */ /* 0x000fe20003f66270 */
[----:B------:R-:W-:Y:S01]  /*0c90*/  IMAD.MOV R20, RZ, RZ, -R4 ;  /* 0x000000ffff147224 */ /* 0x000fe200078e0a04 */
[----:B------:R-:W-:Y:S01]  /*0ca0*/  IABS R22, R16 ;  /* 0x0000001000167213 */ /* 0x000fe20000000000 */
[----:B------:R-:W-:Y:S01]  /*0cb0*/  @!P6 IMAD.IADD R19, R19, 0x1, -R2 ;  /* 0x000000011313e824 */ /* 0x000fe200078e0a02 */
[C---:B------:R-:W-:Y:S01]  /*0cc0*/  ISETP.GT.U32.AND P6, PT, R2.reuse, R11, PT ;  /* 0x0000000b0200720c */ /* 0x040fe20003fc4070 */
[----:B------:R-:W-:Y:S02]  /*0cd0*/  IMAD R9, R2, R20, R9 ;  /* 0x0000001402097224 */ /* 0x000fe400078e0209 */
[----:B------:R-:W-:-:S02]  /*0ce0*/  IMAD.MOV.U32 R4, RZ, RZ, R22 ;  /* 0x000000ffff047224 */ /* 0x000fc400078e0016 */
[----:B------:R-:W-:Y:S02]  /*0cf0*/  IMAD.MOV.U32 R23, RZ, RZ, R19 ;  /* 0x000000ffff177224 */ /* 0x000fe400078e0013 */
[----:B------:R-:W-:Y:S02]  /*0d00*/  @!P5 IMAD.IADD R15, R15, 0x1, -R2 ;  /* 0x000000010f0fd824 */ /* 0x000fe400078e0a02 */
[----:B------:R-:W-:Y:S02]  /*0d10*/  @!P3 IMAD.MOV R14, RZ, RZ, -R14 ;  /* 0x000000ffff0eb224 */ /* 0x000fe400078e0a0e */
[----:B------:R-:W-:Y:S01]  /*0d20*/  IMAD.HI.U32 R20, R3, R4, RZ ;  /* 0x0000000403147227 */ /* 0x000fe200078e00ff */
[----:B------:R-:W-:-:S03]  /*0d30*/  ISETP.GT.U32.AND P3, PT, R2, R15, PT ;  /* 0x0000000f0200720c */ /* 0x000fc60003f64070 */
[----:B------:R-:W-:Y:S01]  /*0d40*/  @!P6 IMAD.IADD R11, R11, 0x1, -R2 ;  /* 0x000000010b0be824 */ /* 0x000fe200078e0a02 */
[----:B------:R-:W-:Y:S01]  /*0d50*/  ISETP.GE.AND P6, PT, R8, RZ, PT ;  /* 0x000000ff0800720c */ /* 0x000fe20003fc6270 */
[----:B------:R-:W-:Y:S02]  /*0d60*/  IMAD.MOV R19, RZ, RZ, -R20 ;  /* 0x000000ffff137224 */ /* 0x000fe400078e0a14 */
[----:B------:R-:W-:Y:S01]  /*0d70*/  IMAD.HI.U32 R6, R3, R13, RZ ;  /* 0x0000000d03067227 */ /* 0x000fe200078e00ff */
[----:B------:R-:W-:-:S03]  /*0d80*/  ISETP.GT.U32.AND P5, PT, R2, R11, PT ;  /* 0x0000000b0200720c */ /* 0x000fc60003fa4070 */
[----:B0-----:R-:W-:Y:S02]  /*0d90*/  IMAD.MOV.U32 R0, RZ, RZ, R7 ;  /* 0x000000ffff007224 */ /* 0x001fe400078e0007 */
[----:B------:R-:W-:Y:S01]  /*0da0*/  IMAD R7, R2, R19, R4 ;  /* 0x0000001302077224 */ /* 0x000fe200078e0204 */
[C---:B------:R-:W-:Y:S01]  /*0db0*/  LOP3.LUT R4, R10.reuse, 0xec, RZ, 0xfc, !PT ;  /* 0x000000ec0a047812 */ /* 0x040fe200078efcff */
[----:B------:R-:W-:Y:S01]  /*0dc0*/  IMAD.MOV R21, RZ, RZ, -R6 ;  /* 0x000000ffff157224 */ /* 0x000fe200078e0a06 */
[----:B------:R-:W-:Y:S01]  /*0dd0*/  LOP3.LUT R6, R10, 0xee, RZ, 0xfc, !PT ;  /* 0x000000ee0a067812 */ /* 0x000fe200078efcff */
[----:B------:R-:W-:Y:S01]  /*0de0*/  @!P1 IMAD.MOV R23, RZ, RZ, -R23 ;  /* 0x000000ffff179224 */ /* 0x000fe200078e0a17 */
[C---:B------:R-:W-:Y:S01]  /*0df0*/  ISETP.GT.U32.AND P1, PT, R2.reuse, R9, PT ;  /* 0x000000090200720c */ /* 0x040fe20003f24070 */
[----:B------:R-:W-:Y:S01]  /*0e00*/  @!P3 IMAD.IADD R15, R15, 0x1, -R2 ;  /* 0x000000010f0fb824 */ /* 0x000fe200078e0a02 */
[C---:B------:R-:W-:Y:S01]  /*0e10*/  ISETP.GT.U32.AND P3, PT, R2.reuse, R7, PT ;  /* 0x000000070200720c */ /* 0x040fe20003f64070 */
[C---:B------:R-:W-:Y:S01]  /*0e20*/  IMAD R13, R2.reuse, R21, R13 ;  /* 0x00000015020d7224 */ /* 0x040fe200078e020d */
[----:B------:R-:W-:Y:S01]  /*0e30*/  IABS R8, R6 ;  /* 0x0000000600087213 */ /* 0x000fe20000000000 */
[----:B------:R-:W-:Y:S01]  /*0e40*/  IMAD.MOV.U32 R5, RZ, RZ, R17 ;  /* 0x000000ffff057224 */ /* 0x000fe200078e0011 */
[----:B------:R-:W-:Y:S01]  /*0e50*/  STL [R1+0x20], R23 ;  /* 0x0000201701007387 */ /* 0x000fe20000100800 */
[----:B------:R-:W-:Y:S01]  /*0e60*/  @!P4 IMAD.MOV R0, RZ, RZ, -R0 ;  /* 0x000000ffff00c224 */ /* 0x000fe200078e0a00 */
[----:B------:R-:W-:Y:S01]  /*0e70*/  ISETP.GT.U32.AND P4, PT, R2, R13, PT ;  /* 0x0000000d0200720c */ /* 0x000fe20003f84070 */
[----:B------:R-:W-:Y:S01]  /*0e80*/  @!P0 IMAD.MOV R5, RZ, RZ, -R5 ;  /* 0x000000ffff058224 */ /* 0x000fe200078e0a05 */
[----:B------:R-:W-:Y:S01]  /*0e90*/  LOP3.LUT R17, R10, 0xea, RZ, 0xfc, !PT ;  /* 0x000000ea0a117812 */ /* 0x000fe200078efcff */
[----:B------:R-:W-:Y:S01]  /*0ea0*/  @!P5 IMAD.IADD R11, R11, 0x1, -R2 ;  /* 0x000000010b0bd824 */ /* 0x000fe200078e0a02 */
[----:B------:R-:W-:Y:S01]  /*0eb0*/  ISETP.GE.AND P5, PT, R12, RZ, PT ;  /* 0x000000ff0c00720c */ /* 0x000fe20003fa6270 */
[----:B------:R-:W-:Y:S01]  /*0ec0*/  IMAD.HI.U32 R12, R3, R8, RZ ;  /* 0x00000008030c7227 */ /* 0x000fe200078e00ff */
[----:B------:R-:W-:Y:S01]  /*0ed0*/  STL [R1+0x14], R5 ;  /* 0x0000140501007387 */ /* 0x000fe20000100800 */
[----:B------:R-:W-:-:S02]  /*0ee0*/  ISETP.GE.AND P0, PT, R18, RZ, PT ;  /* 0x000000ff1200720c */ /* 0x000fc40003f06270 */
[--C-:B------:R-:W-:Y:S01]  /*0ef0*/  @!P1 IMAD.IADD R9, R9, 0x1, -R2.reuse ;  /* 0x0000000109099824 */ /* 0x100fe200078e0a02 */
[----:B------:R0:W-:Y:S01]  /*0f00*/  STL [R1+0x4], R0 ;  /* 0x0000040001007387 */ /* 0x0001e20000100800 */
[----:B------:R-:W-:Y:S01]  /*0f10*/  ISETP.GE.AND P1, PT, R16, RZ, PT ;  /* 0x000000ff1000720c */ /* 0x000fe20003f26270 */
[--C-:B------:R-:W-:Y:S01]  /*0f20*/  @!P3 IMAD.IADD R7, R7, 0x1, -R2.reuse ;  /* 0x000000010707b824 */ /* 0x100fe200078e0a02 */
[----:B------:R-:W-:Y:S01]  /*0f30*/  IABS R16, R4 ;  /* 0x0000000400107213 */ /* 0x000fe20000000000 */
[----:B------:R-:W-:Y:S01]  /*0f40*/  @!P4 IMAD.IADD R13, R13, 0x1, -R2 ;  /* 0x000000010d0dc824 */ /* 0x000fe200078e0a02 */
[C---:B------:R-:W-:Y:S02]  /*0f50*/  ISETP.GT.U32.AND P4, PT, R2.reuse, R9, PT ;  /* 0x000000090200720c */ /* 0x040fe40003f84070 */
[----:B------:R-:W-:Y:S02]  /*0f60*/  ISETP.GT.U32.AND P3, PT, R2, R7, PT ;  /* 0x000000070200720c */ /* 0x000fe40003f64070 */
[----:B------:R-:W-:Y:S01]  /*0f70*/  LOP3.LUT R21, R10, 0xc4, RZ, 0xfc, !PT ;  /* 0x000000c40a157812 */ /* 0x000fe200078efcff */
[----:B0-----:R-:W-:-:S02]  /*0f80*/  IMAD.MOV.U32 R0, RZ, RZ, R11 ;  /* 0x000000ffff007224 */ /* 0x001fc400078e000b */
[----:B------:R-:W-:Y:S01]  /*0f90*/  IMAD.MOV R11, RZ, RZ, -R12 ;  /* 0x000000ffff0b7224 */ /* 0x000fe200078e0a0c */
[----:B------:R-:W-:Y:S01]  /*0fa0*/  IABS R22, R21 ;  /* 0x0000001500167213 */ /* 0x000fe20000000000 */
[----:B------:R-:W-:Y:S01]  /*0fb0*/  @!P2 IMAD.MOV R0, RZ, RZ, -R0 ;  /* 0x000000ffff00a224 */ /* 0x000fe200078e0a00 */
[C---:B------:R-:W-:Y:S01]  /*0fc0*/  ISETP.GT.U32.AND P2, PT, R2.reuse, R13, PT ;  /* 0x0000000d0200720c */ /* 0x040fe20003f44070 */
[----:B------:R-:W-:Y:S02]  /*0fd0*/  IMAD R11, R2, R11, R8 ;  /* 0x0000000b020b7224 */ /* 0x000fe400078e0208 */
[----:B------:R-:W-:Y:S01]  /*0fe0*/  IMAD.HI.U32 R8, R3, R16, RZ ;  /* 0x0000001003087227 */ /* 0x000fe200078e00ff */
[----:B------:R0:W-:Y:S03]  /*0ff0*/  STL [R1+0x68], R0 ;  /* 0x0000680001007387 */ /* 0x0001e60000100800 */
[----:B------:R-:W-:Y:S01]  /*1000*/  IMAD.MOV R19, RZ, RZ, -R8 ;  /* 0x000000ffff137224 */ /* 0x000fe200078e0a08 */
[----:B------:R-:W-:Y:S01]  /*1010*/  LOP3.LUT R8, R10, 0xe6, RZ, 0xfc, !PT ;  /* 0x000000e60a087812 */ /* 0x000fe200078efcff */
[----:B------:R-:W-:-:S02]  /*1020*/  @!P3 IMAD.IADD R7, R7, 0x1, -R2 ;  /* 0x000000010707b824 */ /* 0x000fc400078e0a02 */
[C---:B------:R-:W-:Y:S01]  /*1030*/  IMAD R16, R2.reuse, R19, R16 ;  /* 0x0000001302107224 */ /* 0x040fe200078e0210 */
[----:B------:R-:W-:Y:S01]  /*1040*/  IABS R12, R8 ;  /* 0x00000008000c7213 */ /* 0x000fe20000000000 */
[--C-:B------:R-:W-:Y:S01]  /*1050*/  @!P4 IMAD.IADD R9, R9, 0x1, -R2.reuse ;  /* 0x000000010909c824 */ /* 0x100fe200078e0a02 */
[C---:B------:R-:W-:Y:S01]  /*1060*/  ISETP.GT.U32.AND P4, PT, R2.reuse, R11, PT ;  /* 0x0000000b0200720c */ /* 0x040fe20003f84070 */
[----:B0-----:R-:W-:Y:S01]  /*1070*/  IMAD.MOV.U32 R0, RZ, RZ, R15 ;  /* 0x000000ffff007224 */ /* 0x001fe200078e000f */
[----:B------:R-:W-:Y:S01]  /*1080*/  ISETP.GT.U32.AND P3, PT, R2, R16, PT ;  /* 0x000000100200720c */ /* 0x000fe20003f64070 */
[----:B------:R-:W-:Y:S01]  /*1090*/  @!P2 IMAD.IADD R13, R13, 0x1, -R2 ;  /* 0x000000010d0da824 */ /* 0x000fe200078e0a02 */
[----:B------:R-:W-:Y:S01]  /*10a0*/  IABS R15, R17 ;  /* 0x00000011000f7213 */ /* 0x000fe20000000000 */
[----:B------:R-:W-:Y:S01]  /*10b0*/  @!P6 IMAD.MOV R0, RZ, RZ, -R0 ;  /* 0x000000ffff00e224 */ /* 0x000fe200078e0a00 */
[----:B------:R-:W-:Y:S01]  /*10c0*/  ISETP.GE.AND P6, PT, R6, RZ, PT ;  /* 0x000000ff0600720c */ /* 0x000fe20003fc6270 */
[----:B------:R-:W-:Y:S01]  /*10d0*/  IMAD.MOV.U32 R5, RZ, RZ, R13 ;  /* 0x000000ffff057224 */ /* 0x000fe200078e000d */
[----:B------:R-:W-:Y:S01]  /*10e0*/  LOP3.LUT R6, R10, 0xe8, RZ, 0xfc, !PT ;  /* 0x000000e80a067812 */ /* 0x000fe200078efcff */
[----:B------:R-:W-:Y:S01]  /*10f0*/  IMAD.HI.U32 R18, R3, R15, RZ ;  /* 0x0000000f03127227 */ /* 0x000fe200078e00ff */
[----:B------:R0:W-:Y:S01]  /*1100*/  STL [R1+0x70], R0 ;  /* 0x0000700001007387 */ /* 0x0001e20000100800 */
[----:B------:R-:W-:-:S02]  /*1110*/  ISETP.GE.AND P2, PT, R4, RZ, PT ;  /* 0x000000ff0400720c */ /* 0x000fc40003f46270 */
[----:B------:R-:W-:Y:S01]  /*1120*/  IMAD.MOV R18, RZ, RZ, -R18 ;  /* 0x000000ffff127224 */ /* 0x000fe200078e0a12 */
[----:B------:R-:W-:Y:S01]  /*1130*/  IABS R4, R6 ;  /* 0x0000000600047213 */ /* 0x000fe20000000000 */
[--C-:B------:R-:W-:Y:S02]  /*1140*/  @!P3 IMAD.IADD R16, R16, 0x1, -R2.reuse ;  /* 0x000000011010b824 */ /* 0x100fe400078e0a02 */
[----:B------:R-:W-:Y:S01]  /*1150*/  @!P4 IMAD.IADD R11, R11, 0x1, -R2 ;  /* 0x000000010b0bc824 */ /* 0x000fe200078e0a02 */
[----:B------:R-:W-:Y:S01]  /*1160*/  ISETP.GE.AND P4, PT, R17, RZ, PT ;  /* 0x000000ff1100720c */ /* 0x000fe20003f86270 */
[C---:B------:R-:W-:Y:S01]  /*1170*/  IMAD R15, R2.reuse, R18, R15 ;  /* 0x00000012020f7224 */ /* 0x040fe200078e020f */
[----:B------:R-:W-:Y:S01]  /*1180*/  ISETP.GT.U32.AND P3, PT, R2, R16, PT ;  /* 0x000000100200720c */ /* 0x000fe20003f64070 */
[----:B0-----:R-:W-:Y:S01]  /*1190*/  IMAD.MOV.U32 R0, RZ, RZ, R9 ;  /* 0x000000ffff007224 */ /* 0x001fe200078e0009 */
[----:B------:R-:W-:Y:S01]  /*11a0*/  LOP3.LUT R18, R10, 0xde, RZ, 0xfc, !PT ;  /* 0x000000de0a127812 */ /* 0x000fe200078efcff */
[----:B------:R-:W-:-:S02]  /*11b0*/  IMAD.MOV.U32 R9, RZ, RZ, R12 ;  /* 0x000000ffff097224 */ /* 0x000fc400078e000c */
[----:B------:R-:W-:Y:S01]  /*11c0*/  @!P0 IMAD.MOV R0, RZ, RZ, -R0 ;  /* 0x000000ffff008224 */ /* 0x000fe200078e0a00 */
[----:B------:R-:W-:Y:S01]  /*11d0*/  ISETP.GT.U32.AND P0, PT, R2, R11, PT ;  /* 0x0000000b0200720c */ /* 0x000fe20003f04070 */
[----:B------:R-:W-:-:S03]  /*11e0*/  IMAD.HI.U32 R12, R3, R4, RZ ;  /* 0x00000004030c7227 */ /* 0x000fc600078e00ff */
[----:B------:R0:W-:Y:S01]  /*11f0*/  STL [R1+0xb0], R0 ;  /* 0x0000b00001007387 */ /* 0x0001e20000100800 */
[----:B------:R-:W-:Y:S01]  /*1200*/  @!P5 IMAD.MOV R5, RZ, RZ, -R5 ;  /* 0x000000ffff05d224 */ /* 0x000fe200078e0a05 */
[----:B------:R-:W-:Y:S01]  /*1210*/  ISETP.GT.U32.AND P5, PT, R2, R15, PT ;  /* 0x0000000f0200720c */ /* 0x000fe20003fa4070 */
[----:B------:R-:W-:-:S03]  /*1220*/  IMAD.HI.U32 R13, R3, R9, RZ ;  /* 0x00000009030d7227 */ /* 0x000fc600078e00ff */
[----:B------:R1:W-:Y:S01]  /*1230*/  STL [R1+0xb8], R5 ;  /* 0x0000b80501007387 */ /* 0x0003e20000100800 */
[----:B------:R-:W-:Y:S02]  /*1240*/  @!P3 IMAD.IADD R16, R16, 0x1, -R2 ;  /* 0x000000011010b824 */ /* 0x000fe400078e0a02 */
[----:B------:R-:W-:Y:S02]  /*1250*/  IMAD.MOV R13, RZ, RZ, -R13 ;  /* 0x000000ffff0d7224 */ /* 0x000fe400078e0a0d */
[----:B0-----:R-:W-:Y:S02]  /*1260*/  IMAD.MOV.U32 R0, RZ, RZ, R7 ;  /* 0x000000ffff007224 */ /* 0x001fe400078e0007 */
[----:B------:R-:W-:Y:S01]  /*1270*/  IMAD.MOV R7, RZ, RZ, -R12 ;  /* 0x000000ffff077224 */ /* 0x000fe200078e0a0c */
[----:B------:R-:W-:Y:S01]  /*1280*/  LOP3.LUT R12, R10, 0xe4, RZ, 0xfc, !PT ;  /* 0x000000e40a0c7812 */ /* 0x000fe200078efcff */
[----:B------:R-:W-:Y:S01]  /*1290*/  @!P0 IMAD.IADD R11, R11, 0x1, -R2 ;  /* 0x000000010b0b8824 */ /* 0x000fe200078e0a02 */
[----:B------:R-:W-:Y:S01]  /*12a0*/  ISETP.GE.AND P0, PT, R8, RZ, PT ;  /* 0x000000ff0800720c */ /* 0x000fe20003f06270 */
[----:B------:R-:W-:Y:S01]  /*12b0*/  IMAD R4, R2, R7, R4 ;  /* 0x0000000702047224 */ /* 0x000fe200078e0204 */
[----:B------:R-:W-:Y:S01]  /*12c0*/  LOP3.LUT R7, R10, 0xe2, RZ, 0xfc, !PT ;  /* 0x000000e20a077812 */ /* 0x000fe200078efcff */
[----:B------:R-:W-:Y:S01]  /*12d0*/  @!P5 IMAD.IADD R15, R15, 0x1, -R2 ;  /* 0x000000010f0fd824 */ /* 0x000fe200078e0a02 */
[----:B------:R-:W-:Y:S01]  /*12e0*/  IABS R8, R12 ;  /* 0x0000000c00087213 */ /* 0x000fe20000000000 */
[C---:B------:R-:W-:Y:S01]  /*12f0*/  IMAD R9, R2.reuse, R13, R9 ;  /* 0x0000000d02097224 */ /* 0x040fe200078e0209 */
[C---:B------:R-:W-:Y:S01]  /*1300*/  ISETP.GT.U32.AND P3, PT, R2.reuse, R4, PT ;  /* 0x000000040200720c */ /* 0x040fe20003f64070 */
[----:B-1----:R-:W-:Y:S01]  /*1310*/  IMAD.MOV.U32 R5, RZ, RZ, R11 ;  /* 0x000000ffff057224 */ /* 0x002fe200078e000b */
[C---:B------:R-:W-:Y:S01]  /*1320*/  ISETP.GT.U32.AND P5, PT, R2.reuse, R15, PT ;  /* 0x0000000f0200720c */ /* 0x040fe20003fa4070 */
[----:B------:R-:W-:Y:S01]  /*1330*/  @!P1 IMAD.MOV R0, RZ, RZ, -R0 ;  /* 0x000000ffff009224 */ /* 0x000fe200078e0a00 */
[----:B------:R-:W-:Y:S01]  /*1340*/  IABS R13, R7 ;  /* 0x00000007000d7213 */ /* 0x000fe20000000000 */
[----:B------:R-:W-:Y:S01]  /*1350*/  @!P6 IMAD.MOV R5, RZ, RZ, -R5 ;  /* 0x000000ffff05e224 */ /* 0x000fe200078e0a05 */
[----:B------:R-:W-:Y:S01]  /*1360*/  ISETP.GT.U32.AND P6, PT, R2, R9, PT ;  /* 0x000000090200720c */ /* 0x000fe20003fc4070 */
[----:B------:R-:W-:Y:S01]  /*1370*/  IMAD.HI.U32 R25, R3, R22, RZ ;  /* 0x0000001603197227 */ /* 0x000fe200078e00ff */
[----:B------:R0:W-:Y:S01]  /*1380*/  STL [R1+0xbc], R0 ;  /* 0x0000bc0001007387 */ /* 0x0001e20000100800 */
[----:B------:R-:W-:-:S02]  /*1390*/  ISETP.GE.AND P1, PT, R6, RZ, PT ;  /* 0x000000ff0600720c */ /* 0x000fc40003f26270 */
[----:B------:R-:W-:Y:S01]  /*13a0*/  LOP3.LUT R6, R10, 0xe0, RZ, 0xfc, !PT ;  /* 0x000000e00a067812 */ /* 0x000fe200078efcff */
[----:B------:R-:W-:Y:S01]  /*13b0*/  STL [R1+0xc4], R5 ;  /* 0x0000c40501007387 */ /* 0x000fe20000100800 */
[--C-:B------:R-:W-:Y:S02]  /*13c0*/  @!P3 IMAD.IADD R4, R4, 0x1, -R2.reuse ;  /* 0x000000010404b824 */ /* 0x100fe400078e0a02 */
[----:B------:R-:W-:Y:S01]  /*13d0*/  @!P5 IMAD.IADD R15, R15, 0x1, -R2 ;  /* 0x000000010f0fd824 */ /* 0x000fe200078e0a02 */
[----:B------:R-:W-:Y:S01]  /*13e0*/  ISETP.GE.AND P5, PT, R7, RZ, PT ;  /* 0x000000ff0700720c */ /* 0x000fe20003fa6270 */
[----:B------:R-:W-:Y:S01]  /*13f0*/  IMAD.HI.U32 R7, R3, R13, RZ ;  /* 0x0000000d03077227 */ /* 0x000fe200078e00ff */
[----:B------:R-:W-:Y:S02]  /*1400*/  ISETP.GT.U32.AND P3, PT, R2, R4, PT ;  /* 0x000000040200720c */ /* 0x000fe40003f64070 */
[----:B------:R-:W-:Y:S01]  /*1410*/  IABS R11, R6 ;  /* 0x00000006000b7213 */ /* 0x000fe20000000000 */
[----:B0-----:R-:W-:-:S02]  /*1420*/  IMAD.MOV.U32 R0, RZ, RZ, R16 ;  /* 0x000000ffff007224 */ /* 0x001fc400078e0010 */
[----:B------:R-:W-:Y:S02]  /*1430*/  @!P6 IMAD.IADD R9, R9, 0x1, -R2 ;  /* 0x000000010909e824 */ /* 0x000fe400078e0a02 */
[----:B------:R-:W-:Y:S01]  /*1440*/  @!P2 IMAD.MOV R0, RZ, RZ, -R0 ;  /* 0x000000ffff00a224 */ /* 0x000fe200078e0a00 */
[----:B------:R-:W-:Y:S01]  /*1450*/  ISETP.GE.AND P2, PT, R12, RZ, PT ;  /* 0x000000ff0c00720c */ /* 0x000fe20003f46270 */
[----:B------:R-:W-:Y:S01]  /*1460*/  IMAD.HI.U32 R16, R3, R8, RZ ;  /* 0x0000000803107227 */ /* 0x000fe200078e00ff */
[----:B------:R-:W-:Y:S02]  /*1470*/  ISETP.GT.U32.AND P6, PT, R2, R9, PT ;  /* 0x000000090200720c */ /* 0x000fe40003fc4070 */
[----:B------:R0:W-:Y:S01]  /*1480*/  STL [R1+0x1c4], R0 ;  /* 0x0001c40001007387 */ /* 0x0001e20000100800 */
[----:B------:R-:W-:Y:S02]  /*1490*/  IMAD.MOV R16, RZ, RZ, -R16 ;  /* 0x000000ffff107224 */ /* 0x000fe400078e0a10 */
[----:B------:R-:W-:-:S02]  /*14a0*/  IMAD.MOV R7, RZ, RZ, -R7 ;  /* 0x000000ffff077224 */ /* 0x000fc400078e0a07 */
[----:B------:R-:W-:Y:S02]  /*14b0*/  @!P3 IMAD.IADD R4, R4, 0x1, -R2 ;  /* 0x000000010404b824 */ /* 0x000fe400078e0a02 */
[C---:B------:R-:W-:Y:S02]  /*14c0*/  IMAD R8, R2.reuse, R16, R8 ;  /* 0x0000001002087224 */ /* 0x040fe400078e0208 */
[----:B------:R-:W-:Y:S01]  /*14d0*/  IMAD R13, R2, R7, R13 ;  /* 0x00000007020d7224 */ /* 0x000fe200078e020d */
[----:B------:R-:W-:Y:S01]  /*14e0*/  LOP3.LUT R7, R10, 0xda, RZ, 0xfc, !PT ;  /* 0x000000da0a077812 */ /* 0x000fe200078efcff */
[----:B0-----:R-:W-:Y:S01]  /*14f0*/  IMAD.MOV.U32 R0, RZ, RZ, R15 ;  /* 0x000000ffff007224 */ /* 0x001fe200078e000f */
[----:B------:R-:W-:Y:S01]  /*1500*/  ISETP.GT.U32.AND P3, PT, R2, R8, PT ;  /* 0x000000080200720c */ /* 0x000fe20003f64070 */
[----:B------:R-:W-:Y:S01]  /*1510*/  IMAD.HI.U32 R12, R3, R11, RZ ;  /* 0x0000000b030c7227 */ /* 0x000fe200078e00ff */
[----:B------:R-:W-:-:S03]  /*1520*/  LOP3.LUT R15, R10, 0xdc, RZ, 0xfc, !PT ;  /* 0x000000dc0a0f7812 */ /* 0x000fc600078efcff */
[----:B------:R-:W-:Y:S01]  /*1530*/  @!P4 IMAD.MOV R0, RZ, RZ, -R0 ;  /* 0x000000ffff00c224 */ /* 0x000fe200078e0a00 */
[----:B------:R-:W-:Y:S01]  /*1540*/  IABS R16, R15 ;  /* 0x0000000f00107213 */ /* 0x000fe20000000000 */
[----:B------:R-:W-:Y:S01]  /*1550*/  IMAD.MOV R12, RZ, RZ, -R12 ;  /* 0x000000ffff0c7224 */ /* 0x000fe200078e0a0c */
[----:B------:R-:W-:Y:S01]  /*1560*/  ISETP.GE.AND P4, PT, R6, RZ, PT ;  /* 0x000000ff0600720c */ /* 0x000fe20003f86270 */
[--C-:B------:R-:W-:Y:S01]  /*1570*/  @!P6 IMAD.IADD R9, R9, 0x1, -R2.reuse ;  /* 0x000000010909e824 */ /* 0x100fe200078e0a02 */
[----:B------:R0:W-:Y:S01]  /*1580*/  STL [R1+0x1c8], R0 ;  /* 0x0001c80001007387 */ /* 0x0001e20000100800 */
[----:B------:R-:W-:Y:S01]  /*1590*/  IMAD R11, R2, R12, R11 ;  /* 0x0000000c020b7224 */ /* 0x000fe200078e020b */
[----:B------:R-:W-:Y:S01]  /*15a0*/  ISETP.GE.AND P6, PT, R18, RZ, PT ;  /* 0x000000ff1200720c */ /* 0x000fe20003fc6270 */
[----:B------:R-:W-:Y:S01]  /*15b0*/  @!P3 IMAD.IADD R8, R8, 0x1, -R2 ;  /* 0x000000010808b824 */ /* 0x000fe200078e0a02 */
[----:B------:R-:W-:Y:S01]  /*15c0*/  IABS R18, R18 ;  /* 0x0000001200127213 */ /* 0x000fe20000000000 */
[----:B------:R-:W-:Y:S01]  /*15d0*/  IMAD.HI.U32 R17, R3, R16, RZ ;  /* 0x0000001003117227 */ /* 0x000fe200078e00ff */
[----:B------:R-:W-:-:S02]  /*15e0*/  LOP3.LUT R12, R10, 0xd8, RZ, 0xfc, !PT ;  /* 0x000000d80a0c7812 */ /* 0x000fc400078efcff */
[----:B------:R-:W-:Y:S01]  /*15f0*/  ISETP.GT.U32.AND P3, PT, R2, R8, PT ;  /* 0x000000080200720c */ /* 0x000fe20003f64070 */
[----:B------:R-:W-:Y:S01]  /*1600*/  IMAD.HI.U32 R19, R3, R18, RZ ;  /* 0x0000001203137227 */ /* 0x000fe200078e00ff */
[----:B------:R-:W-:-:S03]  /*1610*/  IABS R6, R7 ;  /* 0x0000000700067213 */ /* 0x000fc60000000000 */
[----:B0-----:R-:W-:Y:S01]  /*1620*/  IMAD.MOV.U32 R0, RZ, RZ, R4 ;  /* 0x000000ffff007224 */ /* 0x001fe200078e0004 */
[----:B------:R-:W-:Y:S01]  /*1630*/  IABS R4, R12 ;  /* 0x0000000c00047213 */ /* 0x000fe20000000000 */
[----:B------:R-:W-:Y:S02]  /*1640*/  IMAD.MOV R19, RZ, RZ, -R19 ;  /* 0x000000ffff137224 */ /* 0x000fe400078e0a13 */
[----:B------:R-:W-:Y:S01]  /*1650*/  @!P1 IMAD.MOV R0, RZ, RZ, -R0 ;  /* 0x000000ffff009224 */ /* 0x000fe200078e0a00 */
[----:B------:R-:W-:Y:S01]  /*1660*/  ISETP.GT.U32.AND P1, PT, R2, R13, PT ;  /* 0x0000000d0200720c */ /* 0x000fe20003f24070 */
[----:B------:R-:W-:Y:S02]  /*1670*/  IMAD.MOV R17, RZ, RZ, -R17 ;  /* 0x000000ffff117224 */ /* 0x000fe400078e0a11 */
[----:B------:R-:W-:Y:S01]  /*1680*/  @!P3 IMAD.IADD R8, R8, 0x1, -R2 ;  /* 0x000000010808b824 */ /* 0x000fe200078e0a02 */
[----:B------:R0:W-:Y:S01]  /*1690*/  STL [R1+0x1d0], R0 ;  /* 0x0001d00001007387 */ /* 0x0001e20000100800 */
[----:B------:R-:W-:Y:S01]  /*16a0*/  ISETP.GE.AND P3, PT, R15, RZ, PT ;  /* 0x000000ff0f00720c */ /* 0x000fe20003f66270 */
[----:B------:R-:W-:-:S02]  /*16b0*/  IMAD R15, R2, R19, R18 ;  /* 0x00000013020f7224 */ /* 0x000fc400078e0212 */
[----:B------:R-:W-:Y:S02]  /*16c0*/  IMAD.MOV.U32 R5, RZ, RZ, R8 ;  /* 0x000000ffff057224 */ /* 0x000fe400078e0008 */
[----:B------:R-:W-:Y:S02]  /*16d0*/  IMAD R16, R2, R17, R16 ;  /* 0x0000001102107224 */ /* 0x000fe400078e0210 */
[----:B------:R-:W-:-:S04]  /*16e0*/  IMAD.HI.U32 R17, R3, R4, RZ ;  /* 0x0000000403117227 */ /* 0x000fc800078e00ff */
[----:B0-----:R-:W-:Y:S02]  /*16f0*/  IMAD.MOV.U32 R0, RZ, RZ, R9 ;  /* 0x000000ffff007224 */ /* 0x001fe400078e0009 */
[----:B------:R-:W-:Y:S02]  /*1700*/  @!P1 IMAD.IADD R13, R13, 0x1, -R2 ;  /* 0x000000010d0d9824 */ /* 0x000fe400078e0a02 */
[----:B------:R-:W-:Y:S01]  /*1710*/  @!P0 IMAD.MOV R0, RZ, RZ, -R0 ;  /* 0x000000ffff008224 */ /* 0x000fe200078e0a00 */
[C---:B------:R-:W-:Y:S01]  /*1720*/  ISETP.GT.U32.AND P0, PT, R2.reuse, R11, PT ;  /* 0x0000000b0200720c */ /* 0x040fe20003f04070 */
[----:B------:R-:W-:Y:S01]  /*1730*/  @!P2 IMAD.MOV R5, RZ, RZ, -R5 ;  /* 0x000000ffff05a224 */ /* 0x000fe200078e0a05 */
[C---:B------:R-:W-:Y:S01]  /*1740*/  ISETP.GT.U32.AND P1, PT, R2.reuse, R13, PT ;  /* 0x0000000d0200720c */ /* 0x040fe20003f24070 */
[----:B------:R-:W-:Y:S01]  /*1750*/  IMAD.MOV R8, RZ, RZ, -R17 ;  /* 0x000000ffff087224 */ /* 0x000fe200078e0a11 */
[----:B------:R0:W-:Y:S01]  /*1760*/  STL [R1+0x1cc], R0 ;  /* 0x0001cc0001007387 */ /* 0x0001e20000100800 */
[----:B------:R-:W-:Y:S01]  /*1770*/  ISETP.GT.U32.AND P2, PT, R2, R16, PT ;  /* 0x000000100200720c */ /* 0x000fe20003f44070 */
[----:B------:R-:W-:-:S02]  /*1780*/  IMAD.HI.U32 R9, R3, R6, RZ ;  /* 0x0000000603097227 */ /* 0x000fc400078e00ff */
[----:B------:R-:W-:Y:S02]  /*1790*/  STL [R1+0xc8], R5 ;  /* 0x0000c80501007387 */ /* 0x000fe40000100800 */
[----:B------:R-:W-:Y:S01]  /*17a0*/  IMAD R4, R2, R8, R4 ;  /* 0x0000000802047224 */ /* 0x000fe200078e0204 */
[----:B------:R-:W-:Y:S01]  /*17b0*/  LOP3.LUT R8, R10, 0xd4, RZ, 0xfc, !PT ;  /* 0x000000d40a087812 */ /* 0x000fe200078efcff */
[----:B------:R-:W-:Y:S02]  /*17c0*/  IMAD.MOV R9, RZ, RZ, -R9 ;  /* 0x000000ffff097224 */ /* 0x000fe400078e0a09 */
[--C-:B------:R-:W-:Y:S02]  /*17d0*/  @!P0 IMAD.IADD R11, R11, 0x1, -R2.reuse ;  /* 0x000000010b0b8824 */ /* 0x100fe400078e0a02 */
[----:B------:R-:W-:Y:S01]  /*17e0*/  @!P1 IMAD.IADD R13, R13, 0x1, -R2 ;  /* 0x000000010d0d9824 */ /* 0x000fe200078e0a02 */
[C---:B------:R-:W-:Y:S01]  /*17f0*/  ISETP.GT.U32.AND P1, PT, R2.reuse, R15, PT ;  /* 0x0000000f0200720c */ /* 0x040fe20003f24070 */
[C---:B------:R-:W-:Y:S01]  /*1800*/  IMAD R6, R2.reuse, R9, R6 ;  /* 0x0000000902067224 */ /* 0x040fe200078e0206 */
[----:B------:R-:W-:Y:S01]  /*1810*/  ISETP.GT.U32.AND P0, PT, R2, R11, PT ;  /* 0x0000000b0200720c */ /* 0x000fe20003f04070 */
[----:B0-----:R-:W-:Y:S01]  /*1820*/  IMAD.MOV.U32 R0, RZ, RZ, R13 ;  /* 0x000000ffff007224 */ /* 0x001fe200078e000d */
[----:B------:R-:W-:Y:S01]  /*1830*/  LOP3.LUT R9, R10, 0xd2, RZ, 0xfc, !PT ;  /* 0x000000d20a097812 */ /* 0x000fe200078efcff */
[----:B------:R-:W-:-:S02]  /*1840*/  @!P2 IMAD.IADD R16, R16, 0x1, -R2 ;  /* 0x000000011010a824 */ /* 0x000fc400078e0a02 */
[----:B------:R-:W-:Y:S01]  /*1850*/  @!P5 IMAD.MOV R0, RZ, RZ, -R0 ;  /* 0x000000ffff00d224 */ /* 0x000fe200078e0a00 */
[----:B------:R-:W-:Y:S01]  /*1860*/  ISETP.GE.AND P5, PT, R7, RZ, PT ;  /* 0x000000ff0700720c */ /* 0x000fe20003fa6270 */
[----:B------:R-:W-:Y:S01]  /*1870*/  IMAD.MOV R25, RZ, RZ, -R25 ;  /* 0x000000ffff197224 */ /* 0x000fe200078e0a19 */
[----:B------:R-:W-:Y:S02]  /*1880*/  LOP3.LUT R7, R10, 0xd6, RZ, 0xfc, !PT ;  /* 0x000000d60a077812 */ /* 0x000fe400078efcff */
[----:B------:R0:W-:Y:S01]  /*1890*/  STL [R1+0x1bc], R0 ;  /* 0x0001bc0001007387 */ /* 0x0001e20000100800 */
[--C-:B------:R-:W-:Y:S01]  /*18a0*/  @!P1 IMAD.IADD R15, R15, 0x1, -R2.reuse ;  /* 0x000000010f0f9824 */ /* 0x100fe200078e0a02 */
[----:B------:R-:W-:Y:S01]  /*18b0*/  IABS R13, R7 ;  /* 0x00000007000d7213 */ /* 0x000fe20000000000 */
[----:B------:R-:W-:Y:S01]  /*18c0*/  @!P0 IMAD.IADD R11, R11, 0x1, -R2 ;  /* 0x000000010b0b8824 */ /* 0x000fe200078e0a02 */
[C---:B------:R-:W-:Y:S01]  /*18d0*/  ISETP.GT.U32.AND P0, PT, R2.reuse, R6, PT ;  /* 0x000000060200720c */ /* 0x040fe20003f04070 */
[C---:B------:R-:W-:Y:S01]  /*18e0*/  IMAD R22, R2.reuse, R25, R22 ;  /* 0x0000001902167224 */ /* 0x040fe200078e0216 */
[C---:B------:R-:W-:Y:S01]  /*18f0*/  ISETP.GT.U32.AND P1, PT, R2.reuse, R15, PT ;  /* 0x0000000f0200720c */ /* 0x040fe20003f24070 */
[----:B------:R-:W-:Y:S01]  /*1900*/  IMAD.HI.U32 R17, R3, R13, RZ ;  /* 0x0000000d03117227 */ /* 0x000fe200078e00ff */
[----:B------:R-:W-:-:S02]  /*1910*/  ISETP.GT.U32.AND P2, PT, R2, R16, PT ;  /* 0x000000100200720c */ /* 0x000fc40003f44070 */
[----:B------:R-:W-:Y:S01]  /*1920*/  IABS R18, R9 ;  /* 0x0000000900127213 */ /* 0x000fe20000000000 */
[----:B0-----:R-:W-:Y:S01]  /*1930*/  IMAD.MOV.U32 R0, RZ, RZ, R11 ;  /* 0x000000ffff007224 */ /* 0x001fe200078e000b */
[----:B------:R-:W-:Y:S01]  /*1940*/  IABS R11, R8 ;  /* 0x00000008000b7213 */ /* 0x000fe20000000000 */
[----:B------:R-:W-:Y:S02]  /*1950*/  IMAD.MOV R17, RZ, RZ, -R17 ;  /* 0x000000ffff117224 */ /* 0x000fe400078e0a11 */
[----:B------:R-:W-:Y:S01]  /*1960*/  @!P4 IMAD.MOV R0, RZ, RZ, -R0 ;  /* 0x000000ffff00c224 */ /* 0x000fe200078e0a00 */
[----:B------:R-:W-:Y:S01]  /*1970*/  ISETP.GT.U32.AND P4, PT, R2, R4, PT ;  /* 0x000000040200720c */ /* 0x000fe20003f84070 */
[--C-:B------:R-:W-:Y:S02]  /*1980*/  @!P0 IMAD.IADD R6, R6, 0x1, -R2.reuse ;  /* 0x0000000106068824 */ /* 0x100fe400078e0a02 */
[----:B------:R-:W-:Y:S01]  /*1990*/  @!P1 IMAD.IADD R15, R15, 0x1, -R2 ;  /* 0x000000010f0f9824 */ /* 0x000fe200078e0a02 */
[----:B------:R-:W-:Y:S01]  /*19a0*/  ISETP.GE.AND P1, PT, R12, RZ, PT ;  /* 0x000000ff0c00720c */ /* 0x000fe20003f26270 */
[----:B------:R-:W-:Y:S01]  /*19b0*/  IMAD.HI.U32 R12, R3, R11, RZ ;  /* 0x0000000b030c7227 */ /* 0x000fe200078e00ff */
[----:B------:R-:W-:Y:S01]  /*19c0*/  ISETP.GT.U32.AND P0, PT, R2, R6, PT ;  /* 0x000000060200720c */ /* 0x000fe20003f04070 */
[----:B------:R0:W-:Y:S02]  /*19d0*/  STL [R1+0x1c0], R0 ;  /* 0x0001c00001007387 */ /* 0x0001e40000100800 */
[----:B------:R-:W-:-:S02]  /*19e0*/  IMAD.MOV R12, RZ, RZ, -R12 ;  /* 0x000000ffff0c7224 */ /* 0x000fc400078e0a0c */
[----:B------:R-:W-:Y:S01]  /*19f0*/  IMAD R13, R2, R17, R13 ;  /* 0x00000011020d7224 */ /* 0x000fe200078e020d */
[----:B------:R-:W-:Y:S01]  /*1a00*/  LOP3.LUT R17, R10, 0xc2, RZ, 0xfc, !PT ;  /* 0x000000c20a117812 */ /* 0x000fe200078efcff */
[--C-:B------:R-:W-:Y:S02]  /*1a10*/  @!P4 IMAD.IADD R4, R4, 0x1, -R2.reuse ;  /* 0x000000010404c824 */ /* 0x100fe400078e0a02 */
[----:B------:R-:W-:Y:S02]  /*1a20*/  IMAD R11, R2, R12, R11 ;  /* 0x0000000c020b7224 */ /* 0x000fe400078e020b */
[----:B------:R-:W-:Y:S01]  /*1a30*/  @!P2 IMAD.IADD R16, R16, 0x1, -R2 ;  /* 0x000000011010a824 */ /* 0x000fe200078e0a02 */
[C---:B------:R-:W-:Y:S01]  /*1a40*/  ISETP.GT.U32.AND P4, PT, R2.reuse, R4, PT ;  /* 0x000000040200720c */ /* 0x040fe20003f84070 */
[----:B------:R-:W-:Y:S01]  /*1a50*/  IMAD.MOV.U32 R5, RZ, RZ, R15 ;  /* 0x000000ffff057224 */ /* 0x000fe200078e000f */
[----:B------:R-:W-:Y:S01]  /*1a60*/  ISETP.GT.U32.AND P2, PT, R2, R13, PT ;  /* 0x0000000d0200720c */ /* 0x000fe20003f44070 */
[----:B------:R-:W-:-:S04]  /*1a70*/  IMAD.HI.U32 R15, R3, R18, RZ ;  /* 0x00000012030f7227 */ /* 0x000fc800078e00ff */
[----:B------:R-:W-:Y:S01]  /*1a80*/  @!P6 IMAD.MOV R5, RZ, RZ, -R5 ;  /* 0x000000ffff05e224 */ /* 0x000fe200078e0a05 */
[----:B------:R-:W-:Y:S01]  /*1a90*/  ISETP.GE.AND P6, PT, R7, RZ, PT ;  /* 0x000000ff0700720c */ /* 0x000fe20003fc6270 */
[----:B0-----:R-:W-:Y:S01]  /*1aa0*/  IMAD.MOV.U32 R0, RZ, RZ, R16 ;  /* 0x000000ffff007224 */ /* 0x001fe200078e0010 */
[----:B------:R-:W-:Y:S01]  /*1ab0*/  LOP3.LUT R7, R10, 0xd0, RZ, 0xfc, !PT ;  /* 0x000000d00a077812 */ /* 0x000fe200078efcff */
[----:B------:R-:W-:Y:S01]  /*1ac0*/  IMAD.MOV R15, RZ, RZ, -R15 ;  /* 0x000000ffff0f7224 */ /* 0x000fe200078e0a0f */
[----:B------:R0:W-:Y:S01]  /*1ad0*/  STL [R1+0xcc], R5 ;  /* 0x0000cc0501007387 */ /* 0x0001e20000100800 */
[--C-:B------:R-:W-:Y:S01]  /*1ae0*/  @!P4 IMAD.IADD R4, R4, 0x1, -R2.reuse ;  /* 0x000000010404c824 */ /* 0x100fe200078e0a02 */
[----:B------:R-:W-:Y:S01]  /*1af0*/  ISETP.GT.U32.AND P4, PT, R2, R11, PT ;  /* 0x0000000b0200720c */ /* 0x000fe20003f84070 */
[--C-:B------:R-:W-:Y:S01]  /*1b00*/  @!P0 IMAD.IADD R6, R6, 0x1, -R2.reuse ;  /* 0x0000000106068824 */ /* 0x100fe200078e0a02 */
[----:B------:R-:W-:Y:S01]  /*1b10*/  ISETP.GE.AND P0, PT, R9, RZ, PT ;  /* 0x000000ff0900720c */ /* 0x000fe20003f06270 */
[----:B------:R-:W-:Y:S01]  /*1b20*/  @!P2 IMAD.IADD R13, R13, 0x1, -R2 ;  /* 0x000000010d0da824 */ /* 0x000fe200078e0a02 */
[----:B------:R-:W-:Y:S01]  /*1b30*/  LOP3.LUT R16, R10, 0xc6, RZ, 0xfc, !PT ;  /* 0x000000c60a107812 */ /* 0x000fe200078efcff */
[----:B------:R-:W-:Y:S01]  /*1b40*/  @!P3 IMAD.MOV R0, RZ, RZ, -R0 ;  /* 0x000000ffff00b224 */ /* 0x000fe200078e0a00 */
[----:B------:R-:W-:Y:S01]  /*1b50*/  ISETP.GE.AND P3, PT, R8, RZ, PT ;  /* 0x000000ff0800720c */ /* 0x000fe20003f66270 */
[C---:B------:R-:W-:Y:S01]  /*1b60*/  IMAD R18, R2.reuse, R15, R18 ;  /* 0x0000000f02127224 */ /* 0x040fe200078e0212 */
[----:B------:R-:W-:Y:S01]  /*1b70*/  IABS R15, R7 ;  /* 0x00000007000f7213 */ /* 0x000fe20000000000 */
[----:B0-----:R-:W-:Y:S01]  /*1b80*/  IMAD.MOV.U32 R5, RZ, RZ, R6 ;  /* 0x000000ffff057224 */ /* 0x001fe200078e0006 */
[----:B------:R-:W-:Y:S01]  /*1b90*/  ISETP.GT.U32.AND P2, PT, R2, R13, PT ;  /* 0x0000000d0200720c */ /* 0x000fe20003f44070 */
[----:B------:R0:W-:Y:S01]  /*1ba0*/  STL [R1+0x11c], R0 ;  /* 0x00011c0001007387 */ /* 0x0001e20000100800 */
[C---:B------:R-:W-:Y:S01]  /*1bb0*/  LOP3.LUT R6, R10.reuse, 0xce, RZ, 0xfc, !PT ;  /* 0x000000ce0a067812 */ /* 0x040fe200078efcff */
[----:B------:R-:W-:Y:S01]  /*1bc0*/  @!P4 IMAD.IADD R11, R11, 0x1, -R2 ;  /* 0x000000010b0bc824 */ /* 0x000fe200078e0a02 */
[----:B------:R-:W-:Y:S01]  /*1bd0*/  LOP3.LUT R8, R10, 0xca, RZ, 0xfc, !PT ;  /* 0x000000ca0a087812 */ /* 0x000fe200078efcff */
[----:B------:R-:W-:Y:S01]  /*1be0*/  IMAD.HI.U32 R9, R3, R15, RZ ;  /* 0x0000000f03097227 */ /* 0x000fe200078e00ff */
[----:B------:R-:W-:-:S02]  /*1bf0*/  IABS R19, R6 ;  /* 0x0000000600137213 */ /* 0x000fc40000000000 */
[----:B------:R-:W-:Y:S01]  /*1c00*/  ISETP.GT.U32.AND P4, PT, R2, R11, PT ;  /* 0x0000000b0200720c */ /* 0x000fe20003f84070 */
[----:B------:R-:W-:Y:S01]  /*1c10*/  IMAD.MOV R9, RZ, RZ, -R9 ;  /* 0x000000ffff097224 */ /* 0x000fe200078e0a09 */
[----:B------:R-:W-:Y:S01]  /*1c20*/  IABS R12, R8 ;  /* 0x00000008000c7213 */ /* 0x000fe20000000000 */
[----:B0-----:R-:W-:Y:S01]  /*1c30*/  IMAD.MOV.U32 R0, RZ, RZ, R4 ;  /* 0x000000ffff007224 */ /* 0x001fe200078e0004 */
[----:B------:R-:W-:Y:S01]  /*1c40*/  LOP3.LUT R4, R10, 0xcc, RZ, 0xfc, !PT ;  /* 0x000000cc0a047812 */ /* 0x000fe200078efcff */
[----:B------:R-:W-:Y:S01]  /*1c50*/  @!P5 IMAD.MOV R5, RZ, RZ, -R5 ;  /* 0x000000ffff05d224 */ /* 0x000fe200078e0a05 */
[----:B------:R-:W-:Y:S01]  /*1c60*/  ISETP.GE.AND P5, PT, R7, RZ, PT ;  /* 0x000000ff0700720c */ /* 0x000fe20003fa6270 */
[----:B------:R-:W-:Y:S01]  /*1c70*/  @!P1 IMAD.MOV R0, RZ, RZ, -R0 ;  /* 0x000000ffff009224 */ /* 0x000fe200078e0a00 */
[----:B------:R-:W-:Y:S01]  /*1c80*/  ISETP.GE.AND P1, PT, R6, RZ, PT ;  /* 0x000000ff0600720c */ /* 0x000fe20003f26270 */
[----:B------:R-:W-:Y:S01]  /*1c90*/  IMAD.HI.U32 R6, R3, R19, RZ ;  /* 0x0000001303067227 */ /* 0x000fe200078e00ff */
[----:B------:R0:W-:Y:S01]  /*1ca0*/  STL [R1+0x1b4], R5 ;  /* 0x0001b40501007387 */ /* 0x0001e20000100800 */
[----:B------:R-:W-:-:S02]  /*1cb0*/  IABS R7, R4 ;  /* 0x0000000400077213 */ /* 0x000fc40000000000 */
[C---:B------:R-:W-:Y:S01]  /*1cc0*/  IMAD R15, R2.reuse, R9, R15 ;  /* 0x00000009020f7224 */ /* 0x040fe200078e020f */
[----:B------:R1:W-:Y:S01]  /*1cd0*/  STL [R1+0x1b8], R0 ;  /* 0x0001b80001007387 */ /* 0x0003e20000100800 */
[----:B------:R-:W-:Y:S01]  /*1ce0*/  @!P2 IMAD.IADD R13, R13, 0x1, -R2 ;  /* 0x000000010d0da824 */ /* 0x000fe200078e0a02 */
[C---:B------:R-:W-:Y:S01]  /*1cf0*/  ISETP.GT.U32.AND P2, PT, R2.reuse, R18, PT ;  /* 0x000000120200720c */ /* 0x040fe20003f44070 */
[----:B------:R-:W-:Y:S01]  /*1d00*/  IMAD.MOV R6, RZ, RZ, -R6 ;  /* 0x000000ffff067224 */ /* 0x000fe200078e0a06 */
[----:B------:R-:W-:Y:S01]  /*1d10*/  IABS R24, R16 ;  /* 0x0000001000187213 */ /* 0x000fe20000000000 */
[----:B------:R-:W-:Y:S01]  /*1d20*/  @!P4 IMAD.IADD R11, R11, 0x1, -R2 ;  /* 0x000000010b0bc824 */ /* 0x000fe200078e0a02 */
[C---:B------:R-:W-:Y:S01]  /*1d30*/  ISETP.GT.U32.AND P4, PT, R2.reuse, R15, PT ;  /* 0x0000000f0200720c */ /* 0x040fe20003f84070 */
[----:B------:R-:W-:Y:S02]  /*1d40*/  IMAD R19, R2, R6, R19 ;  /* 0x0000000602137224 */ /* 0x000fe400078e0213 */
[----:B0-----:R-:W-:-:S02]  /*1d50*/  IMAD.MOV.U32 R5, RZ, RZ, R13 ;  /* 0x000000ffff057224 */ /* 0x001fc400078e000d */
[----:B------:R-:W-:-:S04]  /*1d60*/  IMAD.HI.U32 R9, R3, R7, RZ ;  /* 0x0000000703097227 */ /* 0x000fc800078e00ff */
[----:B------:R-:W-:Y:S01]  /*1d70*/  @!P6 IMAD.MOV R5, RZ, RZ, -R5 ;  /* 0x000000ffff05e224 */ /* 0x000fe200078e0a05 */
[----:B------:R-:W-:Y:S01]  /*1d80*/  ISETP.GT.U32.AND P6, PT, R2, R19, PT ;  /* 0x000000130200720c */ /* 0x000fe20003fc4070 */
[----:B-1----:R-:W-:Y:S02]  /*1d90*/  IMAD.MOV.U32 R0, RZ, RZ, R11 ;  /* 0x000000ffff007224 */ /* 0x002fe400078e000b */
[--C-:B------:R-:W-:Y:S01]  /*1da0*/  @!P4 IMAD.IADD R15, R15, 0x1, -R2.reuse ;  /* 0x000000010f0fc824 */ /* 0x100fe200078e0a02 */
[----:B------:R-:W-:Y:S01]  /*1db0*/  STL [R1+0xe4], R5 ;  /* 0x0000e40501007387 */ /* 0x000fe20000100800 */
[----:B------:R-:W-:Y:S02]  /*1dc0*/  @!P2 IMAD.IADD R18, R18, 0x1, -R2 ;  /* 0x000000011212a824 */ /* 0x000fe400078e0a02 */
[----:B------:R-:W-:Y:S01]  /*1dd0*/  IMAD.MOV R9, RZ, RZ, -R9 ;  /* 0x000000ffff097224 */ /* 0x000fe200078e0a09 */
[----:B------:R-:W-:Y:S01]  /*1de0*/  ISETP.GT.U32.AND P4, PT, R2, R15, PT ;  /* 0x0000000f0200720c */ /* 0x000fe20003f84070 */
[----:B------:R-:W-:Y:S01]  /*1df0*/  @!P3 IMAD.MOV R0, RZ, RZ, -R0 ;  /* 0x000000ffff00b224 */ /* 0x000fe200078e0a00 */
[----:B------:R-:W-:Y:S01]  /*1e00*/  ISETP.GE.AND P3, PT, R4, RZ, PT ;  /* 0x000000ff0400720c */ /* 0x000fe20003f66270 */
[C---:B------:R-:W-:Y:S01]  /*1e10*/  IMAD R4, R2.reuse, R9, R7 ;  /* 0x0000000902047224 */ /* 0x040fe200078e0207 */
[----:B------:R-:W-:Y:S01]  /*1e20*/  ISETP.GT.U32.AND P2, PT, R2, R18, PT ;  /* 0x000000120200720c */ /* 0x000fe20003f44070 */
[----:B------:R-:W-:Y:S01]  /*1e30*/  @!P6 IMAD.IADD R19, R19, 0x1, -R2 ;  /* 0x000000011313e824 */ /* 0x000fe200078e0a02 */
[----:B------:R-:W-:Y:S01]  /*1e40*/  LOP3.LUT R7, R10, 0xc8, RZ, 0xfc, !PT ;  /* 0x000000c80a077812 */ /* 0x000fe200078efcff */
[----:B------:R-:W-:Y:S01]  /*1e50*/  IMAD.HI.U32 R6, R3, R12, RZ ;  /* 0x0000000c03067227 */ /* 0x000fe200078e00ff */
[----:B------:R0:W-:Y:S01]  /*1e60*/  STL [R1+0xfc], R0 ;  /* 0x0000fc0001007387 */ /* 0x0001e20000100800 */
[----:B------:R-:W-:-:S02]  /*1e70*/  IABS R9, R17 ;  /* 0x0000001100097213 */ /* 0x000fc40000000000 */
[C---:B------:R-:W-:Y:S01]  /*1e80*/  ISETP.GT.U32.AND P6, PT, R2.reuse, R19, PT ;  /* 0x000000130200720c */ /* 0x040fe20003fc4070 */
[----:B------:R-:W-:Y:S01]  /*1e90*/  IMAD.MOV R6, RZ, RZ, -R6 ;  /* 0x000000ffff067224 */ /* 0x000fe200078e0a06 */
[----:B------:R-:W-:Y:S01]  /*1ea0*/  IABS R13, R7 ;  /* 0x00000007000d7213 */ /* 0x000fe20000000000 */
[----:B------:R-:W-:Y:S01]  /*1eb0*/  @!P4 IMAD.IADD R15, R15, 0x1, -R2 ;  /* 0x000000010f0fc824 */ /* 0x000fe200078e0a02 */
[C---:B------:R-:W-:Y:S01]  /*1ec0*/  ISETP.GT.U32.AND P4, PT, R2.reuse, R4, PT ;  /* 0x000000040200720c */ /* 0x040fe20003f84070 */
[----:B------:R-:W-:Y:S02]  /*1ed0*/  IMAD R12, R2, R6, R12 ;  /* 0x00000006020c7224 */ /* 0x000fe400078e020c */
[----:B------:R-:W-:-:S04]  /*1ee0*/  IMAD.HI.U32 R11, R3, R13, RZ ;  /* 0x0000000d030b7227 */ /* 0x000fc800078e00ff */
[--C-:B------:R-:W-:Y:S01]  /*1ef0*/  @!P2 IMAD.IADD R18, R18, 0x1, -R2.reuse ;  /* 0x000000011212a824 */ /* 0x100fe200078e0a02 */
[----:B------:R-:W-:Y:S01]  /*1f00*/  ISETP.GE.AND P2, PT, R8, RZ, PT ;  /* 0x000000ff0800720c */ /* 0x000fe20003f46270 */
[----:B------:R-:W-:Y:S01]  /*1f10*/  IMAD.MOV R11, RZ, RZ, -R11 ;  /* 0x000000ffff0b7224 */ /* 0x000fe200078e0a0b */
[----:B------:R-:W-:Y:S01]  /*1f20*/  LOP3.LUT R8, R10, 0xc0, RZ, 0xfc, !PT ;  /* 0x000000c00a087812 */ /* 0x000fe200078efcff */
[----:B------:R-:W-:Y:S01]  /*1f30*/  @!P6 IMAD.IADD R19, R19, 0x1, -R2 ;  /* 0x000000011313e824 */ /* 0x000fe200078e0a02 */
[----:B------:R-:W-:Y:S01]  /*1f40*/  ISETP.GT.U32.AND P6, PT, R2, R12, PT ;  /* 0x0000000c0200720c */ /* 0x000fe20003fc4070 */
[----:B------:R-:W-:Y:S01]  /*1f50*/  IMAD.HI.U32 R23, R3, R24, RZ ;  /* 0x0000001803177227 */ /* 0x000fe200078e00ff */
[----:B------:R-:W-:-:S03]  /*1f60*/  IABS R6, R8 ;  /* 0x0000000800067213 */ /* 0x000fc60000000000 */
[----:B------:R-:W-:Y:S02]  /*1f70*/  IMAD R13, R2, R11, R13 ;  /* 0x0000000b020d7224 */ /* 0x000fe400078e020d */
[----:B0-----:R-:W-:Y:S02]  /*1f80*/  IMAD.MOV.U32 R0, RZ, RZ, R18 ;  /* 0x000000ffff007224 */ /* 0x001fe400078e0012 */
[----:B------:R-:W-:Y:S02]  /*1f90*/  IMAD.MOV R23, RZ, RZ, -R23 ;  /* 0x000000ffff177224 */ /* 0x000fe400078e0a17 */
[----:B------:R-:W-:Y:S01]  /*1fa0*/  @!P4 IMAD.IADD R4, R4, 0x1, -R2 ;  /* 0x000000010404c824 */ /* 0x000fe200078e0a02 */
[C---:B------:R-:W-:Y:S01]  /*1fb0*/  ISETP.GT.U32.AND P4, PT, R2.reuse, R13, PT ;  /* 0x0000000d0200720c */ /* 0x040fe20003f84070 */
[----:B------:R-:W-:Y:S02]  /*1fc0*/  @!P0 IMAD.MOV R0, RZ, RZ, -R0 ;  /* 0x000000ffff008224 */ /* 0x000fe400078e0a00 */
[C---:B------:R-:W-:Y:S01]  /*1fd0*/  IMAD R23, R2.reuse, R23, R24 ;  /* 0x0000001702177224 */ /* 0x040fe200078e0218 */
[----:B------:R-:W-:Y:S01]  /*1fe0*/  ISETP.GT.U32.AND P0, PT, R2, R4, PT ;  /* 0x000000040200720c */ /* 0x000fe20003f04070 */
[----:B------:R-:W-:Y:S01]  /*1ff0*/  @!P6 IMAD.IADD R12, R12, 0x1, -R2 ;  /* 0x000000010c0ce824 */ /* 0x000fe200078e0a02 */
[----:B------:R0:W-:Y:S01]  /*2000*/  STL [R1+0x100], R0 ;  /* 0x0001000001007387 */ /* 0x0001e20000100800 */
[----:B------:R-:W-:Y:S01]  /*2010*/  IMAD.HI.U32 R20, R3, R9, RZ ;  /* 0x0000000903147227 */ /* 0x000fe200078e00ff */
[----:B------:R-:W-:-:S03]  /*2020*/  ISETP.GT.U32.AND P6, PT, R2, R23, PT ;  /* 0x000000170200720c */ /* 0x000fc60003fc4070 */
[----:B------:R-:W-:Y:S02]  /*2030*/  IMAD.MOV R20, RZ, RZ, -R20 ;  /* 0x000000ffff147224 */ /* 0x000fe400078e0a14 */
[----:B------:R-:W-:Y:S01]  /*2040*/  @!P4 IMAD.IADD R13, R13, 0x1, -R2 ;  /* 0x000000010d0dc824 */ /* 0x000fe200078e0a02 */
[----:B------:R-:W-:Y:S01]  /*2050*/  ISETP.GT.U32.AND P4, PT, R2, R12, PT ;  /* 0x0000000c0200720c */ /* 0x000fe20003f84070 */
[----:B------:R-:W-:-:S04]  /*2060*/  IMAD.HI.U32 R11, R3, R6, RZ ;  /* 0x00000006030b7227 */ /* 0x000fc800078e00ff */
[----:B0-----:R-:W-:Y:S02]  /*2070*/  IMAD.MOV.U32 R0, RZ, RZ, R15 ;  /* 0x000000ffff007224 */ /* 0x001fe400078e000f */
[----:B------:R-:W-:Y:S01]  /*2080*/  IMAD R9, R2, R20, R9 ;  /* 0x0000001402097224 */ /* 0x000fe200078e0209 */
[----:B------:R-:W-:Y:S01]  /*2090*/  LOP3.LUT R20, R10, 0xbe, RZ, 0xfc, !PT ;  /* 0x000000be0a147812 */ /* 0x000fe200078efcff */
[----:B------:R-:W-:Y:S01]  /*20a0*/  @!P5 IMAD.MOV R0, RZ, RZ, -R0 ;  /* 0x000000ffff00d224 */ /* 0x000fe200078e0a00 */
[----:B------:R-:W-:Y:S01]  /*20b0*/  ISETP.GT.U32.AND P5, PT, R2, R13, PT ;  /* 0x0000000d0200720c */ /* 0x000fe20003fa4070 */
[--C-:B------:R-:W-:Y:S01]  /*20c0*/  @!P6 IMAD.IADD R23, R23, 0x1, -R2.reuse ;  /* 0x000000011717e824 */ /* 0x100fe200078e0a02 */
[----:B------:R-:W-:Y:S01]  /*20d0*/  IABS R18, R20 ;  /* 0x0000001400127213 */ /* 0x000fe20000000000 */
[----:B------:R-:W-:Y:S01]  /*20e0*/  IMAD.MOV R11, RZ, RZ, -R11 ;  /* 0x000000ffff0b7224 */ /* 0x000fe200078e0a0b */
[----:B------:R0:W-:Y:S01]  /*20f0*/  STL [R1+0x104], R0 ;  /* 0x0001040001007387 */ /* 0x0001e20000100800 */
[----:B------:R-:W-:Y:S01]  /*2100*/  @!P0 IMAD.IADD R4, R4, 0x1, -R2 ;  /* 0x0000000104048824 */ /* 0x000fe200078e0a02 */
[C---:B------:R-:W-:Y:S01]  /*2110*/  ISETP.GT.U32.AND P0, PT, R2.reuse, R9, PT ;  /* 0x000000090200720c */ /* 0x040fe20003f04070 */
[C---:B------:R-:W-:Y:S01]  /*2120*/  IMAD R6, R2.reuse, R11, R6 ;  /* 0x0000000b02067224 */ /* 0x040fe200078e0206 */
[----:B------:R-:W-:Y:S01]  /*2130*/  ISETP.GT.U32.AND P6, PT, R2, R23, PT ;  /* 0x000000170200720c */ /* 0x000fe20003fc4070 */
[----:B------:R-:W-:Y:S01]  /*2140*/  @!P4 IMAD.IADD R12, R12, 0x1, -R2 ;  /* 0x000000010c0cc824 */ /* 0x000fe200078e0a02 */
[----:B------:R-:W-:Y:S01]  /*2150*/  LOP3.LUT R11, R10, 0xbc, RZ, 0xfc, !PT ;  /* 0x000000bc0a0b7812 */ /* 0x000fe200078efcff */
[----:B------:R-:W-:Y:S01]  /*2160*/  IMAD.MOV.U32 R5, RZ, RZ, R4 ;  /* 0x000000ffff057224 */ /* 0x000fe200078e0004 */
[----:B------:R-:W-:Y:S01]  /*2170*/  ISETP.GE.AND P4, PT, R7, RZ, PT ;  /* 0x000000ff0700720c */ /* 0x000fe20003f86270 */
[----:B------:R-:W-:Y:S01]  /*2180*/  @!P5 IMAD.IADD R13, R13, 0x1, -R2 ;  /* 0x000000010d0dd824 */ /* 0x000fe200078e0a02 */
[----:B------:R-:W-:Y:S01]  /*2190*/  IABS R15, R11 ;  /* 0x0000000b000f7213 */ /* 0x000fe20000000000 */
[----:B0-----:R-:W-:Y:S01]  /*21a0*/  IMAD.MOV.U32 R0, RZ, RZ, R19 ;  /* 0x000000ffff007224 */ /* 0x001fe200078e0013 */
[----:B------:R-:W-:Y:S01]  /*21b0*/  ISETP.GT.U32.AND P5, PT, R2, R6, PT ;  /* 0x000000060200720c */ /* 0x000fe20003fa4070 */
[----:B------:R-:W-:Y:S01]  /*21c0*/  IMAD.MOV.U32 R19, RZ, RZ, R18 ;  /* 0x000000ffff137224 */ /* 0x000fe200078e0012 */
[----:B------:R-:W-:Y:S01]  /*21d0*/  LOP3.LUT R4, R10, 0xba, RZ, 0xfc, !PT ;  /* 0x000000ba0a047812 */ /* 0x000fe200078efcff */
[----:B------:R-:W-:Y:S01]  /*21e0*/  @!P1 IMAD.MOV R0, RZ, RZ, -R0 ;  /* 0x000000ffff009224 */ /* 0x000fe200078e0a00 */
[----:B------:R-:W-:Y:S01]  /*21f0*/  ISETP.GT.U32.AND P1, PT, R2, R22, PT ;  /* 0x000000160200720c */ /* 0x000fe20003f24070 */
[----:B------:R-:W-:-:S02]  /*2200*/  IMAD.MOV.U32 R18, RZ, RZ, R15 ;  /* 0x000000ffff127224 */ /* 0x000fc400078e000f */
[--C-:B------:R-:W-:Y:S01]  /*2210*/  @!P0 IMAD.IADD R9, R9, 0x1, -R2.reuse ;  /* 0x0000000109098824 */ /* 0x100fe200078e0a02 */
[----:B------:R0:W-:Y:S01]  /*2220*/  STL [R1+0x108], R0 ;  /* 0x0001080001007387 */ /* 0x0001e20000100800 */
[--C-:B------:R-:W-:Y:S01]  /*2230*/  @!P6 IMAD.IADD R23, R23, 0x1, -R2.reuse ;  /* 0x000000011717e824 */ /* 0x100fe200078e0a02 */
[----:B------:R-:W-:Y:S01]  /*2240*/  ISETP.GE.AND P6, PT, R16, RZ, PT ;  /* 0x000000ff1000720c */ /* 0x000fe20003fc6270 */
[----:B------:R-:W-:Y:S01]  /*2250*/  @!P3 IMAD.MOV R5, RZ, RZ, -R5 ;  /* 0x000000ffff05b224 */ /* 0x000fe200078e0a05 */
[----:B------:R-:W-:Y:S01]  /*2260*/  ISETP.GE.AND P0, PT, R17, RZ, PT ;  /* 0x000000ff1100720c */ /* 0x000fe20003f06270 */
[----:B------:R-:W-:Y:S01]  /*2270*/  IMAD.HI.U32 R7, R3, R18, RZ ;  /* 0x0000001203077227 */ /* 0x000fe200078e00ff */
[----:B------:R-:W-:Y:S02]  /*2280*/  LOP3.LUT R16, R10, 0xb6, RZ, 0xfc, !PT ;  /* 0x000000b60a107812 */ /* 0x000fe400078efcff */
[----:B------:R1:W-:Y:S01]  /*2290*/  STL [R1+0x10c], R5 ;  /* 0x00010c0501007387 */ /* 0x0003e20000100800 */
[----:B------:R-:W-:Y:S01]  /*22a0*/  @!P1 IMAD.IADD R22, R22, 0x1, -R2 ;  /* 0x0000000116169824 */ /* 0x000fe200078e0a02 */
[----:B------:R-:W-:Y:S01]  /*22b0*/  ISETP.GE.AND P1, PT, R21, RZ, PT ;  /* 0x000000ff1500720c */ /* 0x000fe20003f26270 */
[----:B0-----:R-:W-:Y:S01]  /*22c0*/  IMAD.MOV.U32 R0, RZ, RZ, R12 ;  /* 0x000000ffff007224 */ /* 0x001fe200078e000c */
[----:B------:R-:W-:Y:S01]  /*22d0*/  LOP3.LUT R12, R10, 0xb8, RZ, 0xfc, !PT ;  /* 0x000000b80a0c7812 */ /* 0x000fe200078efcff */
[----:B------:R-:W-:Y:S01]  /*22e0*/  IMAD.HI.U32 R15, R3, R19, RZ ;  /* 0x00000013030f7227 */ /* 0x000fe200078e00ff */
[----:B------:R-:W-:-:S03]  /*22f0*/  ISETP.GT.U32.AND P3, PT, R2, R22, PT ;  /* 0x000000160200720c */ /* 0x000fc60003f64070 */
[----:B------:R-:W-:Y:S01]  /*2300*/  @!P2 IMAD.MOV R0, RZ, RZ, -R0 ;  /* 0x000000ffff00a224 */ /* 0x000fe200078e0a00 */
[----:B------:R-:W-:Y:S01]  /*2310*/  ISETP.GT.U32.AND P2, PT, R2, R9, PT ;  /* 0x000000090200720c */ /* 0x000fe20003f44070 */
[----:B------:R-:W-:Y:S02]  /*2320*/  IMAD.MOV R7, RZ, RZ, -R7 ;  /* 0x000000ffff077224 */ /* 0x000fe400078e0a07 */
[----:B------:R-:W-:Y:S01]  /*2330*/  IMAD.MOV R15, RZ, RZ, -R15 ;  /* 0x000000ffff0f7224 */ /* 0x000fe200078e0a0f */
[----:B------:R0:W-:Y:S01]  /*2340*/  STL [R1+0x110], R0 ;  /* 0x0001100001007387 */ /* 0x0001e20000100800 */
[----:B------:R-:W-:Y:S02]  /*2350*/  @!P5 IMAD.IADD R6, R6, 0x1, -R2 ;  /* 0x000000010606d824 */ /* 0x000fe400078e0a02 */
[----:B-1----:R-:W-:Y:S01]  /*2360*/  IMAD.MOV.U32 R5, RZ, RZ, R13 ;  /* 0x000000ffff057224 */ /* 0x002fe200078e000d */
[----:B------:R-:W-:Y:S01]  /*2370*/  IABS R13, R4 ;  /* 0x00000004000d7213 */ /* 0x000fe20000000000 */
[C---:B------:R-:W-:Y:S01]  /*2380*/  IMAD R7, R2.reuse, R7, R18 ;  /* 0x0000000702077224 */ /* 0x040fe200078e0212 */
[C---:B------:R-:W-:Y:S01]  /*2390*/  ISETP.GT.U32.AND P5, PT, R2.reuse, R6, PT ;  /* 0x000000060200720c */ /* 0x040fe20003fa4070 */
[----:B------:R-:W-:Y:S01]  /*23a0*/  IMAD R15, R2, R15, R19 ;  /* 0x0000000f020f7224 */ /* 0x000fe200078e0213 */
[----:B------:R-:W-:Y:S01]  /*23b0*/  IABS R19, R12 ;  /* 0x0000000c00137213 */ /* 0x000fe20000000000 */
[----:B------:R-:W-:-:S02]  /*23c0*/  @!P4 IMAD.MOV R5, RZ, RZ, -R5 ;  /* 0x000000ffff05c224 */ /* 0x000fc400078e0a05 */
[----:B0-----:R-:W-:Y:S01]  /*23d0*/  IMAD.MOV.U32 R0, RZ, RZ, R23 ;  /* 0x000000ffff007224 */ /* 0x001fe200078e0017 */
[----:B------:R-:W-:Y:S01]  /*23e0*/  ISETP.GT.U32.AND P4, PT, R2, R15, PT ;  /* 0x0000000f0200720c */ /* 0x000fe20003f84070 */
[----:B------:R-:W-:Y:S01]  /*23f0*/  @!P3 IMAD.IADD R22, R22, 0x1, -R2 ;  /* 0x000000011616b824 */ /* 0x000fe200078e0a02 */
[----:B------:R-:W-:Y:S01]  /*2400*/  ISETP.GT.U32.AND P3, PT, R2, R7, PT ;  /* 0x000000070200720c */ /* 0x000fe20003f64070 */
[----:B------:R-:W-:Y:S01]  /*2410*/  @!P6 IMAD.MOV R0, RZ, RZ, -R0 ;  /* 0x000000ffff00e224 */ /* 0x000fe200078e0a00 */
[----:B------:R0:W-:Y:S01]  /*2420*/  STL [R1+0x114], R5 ;  /* 0x0001140501007387 */ /* 0x0001e20000100800 */
[----:B------:R-:W-:Y:S01]  /*2430*/  @!P2 IMAD.IADD R9, R9, 0x1, -R2 ;  /* 0x000000010909a824 */ /* 0x000fe200078e0a02 */
[----:B------:R-:W-:Y:S01]  /*2440*/  ISETP.GE.AND P6, PT, R8, RZ, PT ;  /* 0x000000ff0800720c */ /* 0x000fe20003fc6270 */
[----:B------:R-:W-:Y:S01]  /*2450*/  IMAD.HI.U32 R8, R3, R13, RZ ;  /* 0x0000000d03087227 */ /* 0x000fe200078e00ff */
[----:B------:R1:W-:Y:S01]  /*2460*/  STL [R1+0x118], R0 ;  /* 0x0001180001007387 */ /* 0x0003e20000100800 */
[----:B------:R-:W-:-:S02]  /*2470*/  ISETP.GE.AND P2, PT, R20, RZ, PT ;  /* 0x000000ff1400720c */ /* 0x000fc40003f46270 */
[----:B------:R-:W-:Y:S01]  /*2480*/  @!P5 IMAD.IADD R6, R6, 0x1, -R2 ;  /* 0x000000010606d824 */ /* 0x000fe200078e0a02 */
[----:B------:R-:W-:Y:S01]  /*2490*/  ISETP.GE.AND P5, PT, R11, RZ, PT ;  /* 0x000000ff0b00720c */ /* 0x000fe20003fa6270 */
[----:B------:R-:W-:Y:S02]  /*24a0*/  IMAD.MOV R8, RZ, RZ, -R8 ;  /* 0x000000ffff087224 */ /* 0x000fe400078e0a08 */
[----:B0-----:R-:W-:Y:S02]  /*24b0*/  IMAD.MOV.U32 R5, RZ, RZ, R22 ;  /* 0x000000ffff057224 */ /* 0x001fe400078e0016 */
[----:B------:R-:W-:Y:S02]  /*24c0*/  @!P3 IMAD.IADD R7, R7, 0x1, -R2 ;  /* 0x000000010707b824 */ /* 0x000fe400078e0a02 */
[----:B-1----:R-:W-:Y:S02]  /*24d0*/  IMAD.MOV.U32 R0, RZ, RZ, R9 ;  /* 0x000000ffff007224 */ /* 0x002fe400078e0009 */
[----:B------:R-:W-:Y:S01]  /*24e0*/  @!P1 IMAD.MOV R5, RZ, RZ, -R5 ;  /* 0x000000ffff059224 */ /* 0x000fe200078e0a05 */
[----:B------:R-:W-:Y:S01]  /*24f0*/  ISETP.GE.AND P1, PT, R12, RZ, PT ;  /* 0x000000ff0c00720c */ /* 0x000fe20003f26270 */
[----:B------:R-:W-:Y:S01]  /*2500*/  @!P0 IMAD.MOV R0, RZ, RZ, -R0 ;  /* 0x000000ffff008224 */ /* 0x000fe200078e0a00 */
[C---:B------:R-:W-:Y:S01]  /*2510*/  ISETP.GT.U32.AND P0, PT, R2.reuse, R7, PT ;  /* 0x000000070200720c */ /* 0x040fe20003f04070 */
[----:B------:R-:W-:Y:S01]  /*2520*/  @!P4 IMAD.IADD R15, R15, 0x1, -R2 ;  /* 0x000000010f0fc824 */ /* 0x000fe200078e0a02 */
[----:B------:R-:W-:Y:S01]  /*2530*/  STL [R1+0xf4], R5 ;  /* 0x0000f40501007387 */ /* 0x000fe20000100800 */
[----:B------:R-:W-:Y:S01]  /*2540*/  IMAD R13, R2, R8, R13 ;  /* 0x00000008020d7224 */ /* 0x000fe200078e020d */
[----:B------:R-:W-:Y:S01]  /*2550*/  ISETP.GE.AND P4, PT, R4, RZ, PT ;  /* 0x000000ff0400720c */ /* 0x000fe20003f86270 */
[----:B------:R-:W-:Y:S01]  /*2560*/  IMAD.HI.U32 R4, R3, R19, RZ ;  /* 0x0000001303047227 */ /* 0x000fe200078e00ff */
[----:B------:R0:W-:Y:S01]  /*2570*/  STL [R1+0x120], R0 ;  /* 0x0001200001007387 */ /* 0x0001e20000100800 */
[----:B------:R-:W-:-:S02]  /*2580*/  ISETP.GT.U32.AND P3, PT, R2, R15, PT ;  /* 0x0000000f0200720c */ /* 0x000fc40003f64070 */
[----:B------:R-:W-:-:S04]  /*2590*/  IMAD.MOV R4, RZ, RZ, -R4 ;  /* 0x000000ffff047224 */ /* 0x000fc800078e0a04 */
[----:B------:R-:W-:Y:S01]  /*25a0*/  IMAD R19, R2, R4, R19 ;  /* 0x0000000402137224 */ /* 0x000fe200078e0213 */
[----:B------:R-:W-:Y:S01]  /*25b0*/  LOP3.LUT R4, R10, 0xb2, RZ, 0xfc, !PT ;  /* 0x000000b20a047812 */ /* 0x000fe200078efcff */
[----:B------:R-:W-:Y:S02]  /*25c0*/  @!P0 IMAD.IADD R7, R7, 0x1, -R2 ;  /* 0x0000000107078824 */ /* 0x000fe400078e0a02 */
[----:B0-----:R-:W-:Y:S01]  /*25d0*/  IMAD.MOV.U32 R0, RZ, RZ, R6 ;  /* 0x000000ffff007224 */ /* 0x001fe200078e0006 */
[----:B------:R-:W-:Y:S02]  /*25e0*/  ISETP.GT.U32.AND P0, PT, R2, R19, PT ;  /* 0x000000130200720c */ /* 0x000fe40003f04070 */
[----:B------:R-:W-:Y:S01]  /*25f0*/  @!P3 IMAD.IADD R15, R15, 0x1, -R2 ;  /* 0x000000010f0fb824 */ /* 0x000fe200078e0a02 */
[----:B------:R-:W-:Y:S01]  /*2600*/  ISETP.GE.AND P3, PT, R16, RZ, PT ;  /* 0x000000ff1000720c */ /* 0x000fe20003f66270 */
[----:B------:R-:W-:Y:S01]  /*2610*/  @!P6 IMAD.MOV R0, RZ, RZ, -R0 ;  /* 0x000000ffff00e224 */ /* 0x000fe200078e0a00 */
[----:B------:R-:W-:-:S02]  /*2620*/  ISETP.GT.U32.AND P6, PT, R2, R13, PT ;  /* 0x0000000d0200720c */ /* 0x000fc40003fc4070 */
[----:B------:R-:W-:Y:S02]  /*2630*/  IABS R16, R16 ;  /* 0x0000001000107213 */ /* 0x000fe40000000000 */
[----:B------:R0:W-:Y:S01]  /*2640*/  STL [R1+0x124], R0 ;  /* 0x0001240001007387 */ /* 0x0001e20000100800 */
[----:B------:R-:W-:Y:S02]  /*2650*/  LOP3.LUT R6, R10, 0xb4, RZ, 0xfc, !PT ;  /* 0x000000b40a067812 */ /* 0x000fe400078efcff */
[----:B------:R-:W-:Y:S01]  /*2660*/  IMAD.HI.U32 R12, R3, R16, RZ ;  /* 0x00000010030c7227 */ /* 0x000fe200078e00ff */
[----:B------:R-:W-:Y:S02]  /*2670*/  IABS R9, R4 ;  /* 0x0000000400097213 */ /* 0x000fe40000000000 */
[----:B------:R-:W-:Y:S01]  /*2680*/  IABS R11, R6 ;  /* 0x00000006000b7213 */ /* 0x000fe20000000000 */
[----:B------:R-:W-:Y:S02]  /*2690*/  IMAD.MOV R12, RZ, RZ, -R12 ;  /* 0x000000ffff0c7224 */ /* 0x000fe400078e0a0c */
[----:B------:R-:W-:-:S02]  /*26a0*/  @!P6 IMAD.IADD R13, R13, 0x1, -R2 ;  /* 0x000000010d0de824 */ /* 0x000fc400078e0a02 */
[----:B0-----:R-:W-:Y:S01]  /*26b0*/  IMAD.MOV.U32 R0, RZ, RZ, R15 ;  /* 0x000000ffff007224 */ /* 0x001fe200078e000f */
[----:B------:R-:W-:Y:S01]  /*26c0*/  LOP3.LUT R15, R10, 0xae, RZ, 0xfc, !PT ;  /* 0x000000ae0a0f7812 */ /* 0x000fe200078efcff */
[----:B------:R-:W-:Y:S01]  /*26d0*/  @!P0 IMAD.IADD R19, R19, 0x1, -R2 ;  /* 0x0000000113138824 */ /* 0x000fe200078e0a02 */
[----:B------:R-:W-:Y:S01]  /*26e0*/  ISETP.GT.U32.AND P6, PT, R2, R13, PT ;  /* 0x0000000d0200720c */ /* 0x000fe20003fc4070 */
[----:B------:R-:W-:Y:S01]  /*26f0*/  @!P2 IMAD.MOV R0, RZ, RZ, -R0 ;  /* 0x000000ffff00a224 */ /* 0x000fe200078e0a00 */
[----:B------:R-:W-:Y:S01]  /*2700*/  ISETP.GE.AND P2, PT, R6, RZ, PT ;  /* 0x000000ff0600720c */ /* 0x000fe20003f46270 */
[C---:B------:R-:W-:Y:S01]  /*2710*/  IMAD R16, R2.reuse, R12, R16 ;  /* 0x0000000c02107224 */ /* 0x040fe200078e0210 */
[----:B------:R-:W-:Y:S01]  /*2720*/  ISETP.GT.U32.AND P0, PT, R2, R19, PT ;  /* 0x000000130200720c */ /* 0x000fe20003f04070 */
[----:B------:R-:W-:Y:S01]  /*2730*/  IMAD.HI.U32 R6, R3, R9, RZ ;  /* 0x0000000903067227 */ /* 0x000fe200078e00ff */
[----:B------:R0:W-:Y:S01]  /*2740*/  STL [R1+0x12c], R0 ;  /* 0x00012c0001007387 */ /* 0x0001e20000100800 */
[----:B------:R-:W-:-:S02]  /*2750*/  IABS R18, R15 ;  /* 0x0000000f00127213 */ /* 0x000fc40000000000 */
[----:B------:R-:W-:-:S04]  /*2760*/  IMAD.HI.U32 R8, R3, R11, RZ ;  /* 0x0000000b03087227 */ /* 0x000fc800078e00ff */
[----:B------:R-:W-:Y:S01]  /*2770*/  @!P6 IMAD.IADD R13, R13, 0x1, -R2 ;  /* 0x000000010d0de824 */ /* 0x000fe200078e0a02 */
[----:B------:R-:W-:Y:S01]  /*2780*/  ISETP.GT.U32.AND P6, PT, R2, R16, PT ;  /* 0x000000100200720c */ /* 0x000fe20003fc4070 */
[----:B------:R-:W-:Y:S02]  /*2790*/  IMAD.MOV R6, RZ, RZ, -R6 ;  /* 0x000000ffff067224 */ /* 0x000fe400078e0a06 */
[----:B0-----:R-:W-:Y:S01]  /*27a0*/  IMAD.MOV.U32 R0, RZ, RZ, R7 ;  /* 0x000000ffff007224 */ /* 0x001fe200078e0007 */
[----:B------:R-:W-:Y:S01]  /*27b0*/  LOP3.LUT R7, R10, 0xac, RZ, 0xfc, !PT ;  /* 0x000000ac0a077812 */ /* 0x000fe200078efcff */
[----:B------:R-:W-:Y:S02]  /*27c0*/  IMAD.MOV R8, RZ, RZ, -R8 ;  /* 0x000000ffff087224 */ /* 0x000fe400078e0a08 */
[----:B------:R-:W-:Y:S01]  /*27d0*/  @!P5 IMAD.MOV R0, RZ, RZ, -R0 ;  /* 0x000000ffff00d224 */ /* 0x000fe200078e0a00 */
[----:B------:R-:W-:Y:S01]  /*27e0*/  ISETP.GE.AND P5, PT, R4, RZ, PT ;  /* 0x000000ff0400720c */ /* 0x000fe20003fa6270 */
[----:B------:R-:W-:Y:S01]  /*27f0*/  IMAD R9, R2, R6, R9 ;  /* 0x0000000602097224 */ /* 0x000fe200078e0209 */
[----:B------:R-:W-:Y:S01]  /*2800*/  LOP3.LUT R4, R10, 0xb0, RZ, 0xfc, !PT ;  /* 0x000000b00a047812 */ /* 0x000fe200078efcff */
[----:B------:R-:W-:Y:S01]  /*2810*/  IMAD R11, R2, R8, R11 ;  /* 0x00000008020b7224 */ /* 0x000fe200078e020b */
[----:B------:R0:W-:Y:S01]  /*2820*/  STL [R1+0x130], R0 ;  /* 0x0001300001007387 */ /* 0x0001e20000100800 */
[--C-:B------:R-:W-:Y:S01]  /*2830*/  @!P0 IMAD.IADD R19, R19, 0x1, -R2.reuse ;  /* 0x0000000113138824 */ /* 0x100fe200078e0a02 */
[----:B------:R-:W-:Y:S01]  /*2840*/  IABS R8, R4 ;  /* 0x0000000400087213 */ /* 0x000fe20000000000 */
[----:B------:R-:W-:Y:S01]  /*2850*/  @!P6 IMAD.IADD R16, R16, 0x1, -R2 ;  /* 0x000000011010e824 */ /* 0x000fe200078e0a02 */
[----:B------:R-:W-:-:S02]  /*2860*/  ISETP.GT.U32.AND P0, PT, R2, R11, PT ;  /* 0x0000000b0200720c */ /* 0x000fc40003f04070 */
[----:B------:R-:W-:Y:S02]  /*2870*/  LOP3.LUT R6, R10, 0xaa, RZ, 0xfc, !PT ;  /* 0x000000aa0a067812 */ /* 0x000fe400078efcff */
[----:B------:R-:W-:Y:S01]  /*2880*/  ISETP.GT.U32.AND P6, PT, R2, R16, PT ;  /* 0x000000100200720c */ /* 0x000fe20003fc4070 */
[----:B0-----:R-:W-:Y:S01]  /*2890*/  IMAD.MOV.U32 R0, RZ, RZ, R13 ;  /* 0x000000ffff007224 */ /* 0x001fe200078e000d */
[----:B------:R-:W-:Y:S01]  /*28a0*/  IABS R17, R7 ;  /* 0x0000000700117213 */ /* 0x000fe20000000000 */
[----:B------:R-:W-:Y:S01]  /*28b0*/  IMAD.HI.U32 R13, R3, R8, RZ ;  /* 0x00000008030d7227 */ /* 0x000fe200078e00ff */
[----:B------:R-:W-:-:S03]  /*28c0*/  IABS R12, R6 ;  /* 0x00000006000c7213 */ /* 0x000fc60000000000 */
[----:B------:R-:W-:Y:S01]  /*28d0*/  @!P4 IMAD.MOV R0, RZ, RZ, -R0 ;  /* 0x000000ffff00c224 */ /* 0x000fe200078e0a00 */
[----:B------:R-:W-:Y:S01]  /*28e0*/  ISETP.GT.U32.AND P4, PT, R2, R9, PT ;  /* 0x000000090200720c */ /* 0x000fe20003f84070 */
[--C-:B------:R-:W-:Y:S02]  /*28f0*/  @!P0 IMAD.IADD R11, R11, 0x1, -R2.reuse ;  /* 0x000000010b0b8824 */ /* 0x100fe400078e0a02 */
[----:B------:R-:W-:Y:S01]  /*2900*/  IMAD.MOV R13, RZ, RZ, -R13 ;  /* 0x000000ffff0d7224 */ /* 0x000fe200078e0a0d */
[----:B------:R0:W-:Y:S01]  /*2910*/  STL [R1+0x134], R0 ;  /* 0x0001340001007387 */ /* 0x0001e20000100800 */
[----:B------:R-:W-:Y:S01]  /*2920*/  @!P6 IMAD.IADD R16, R16, 0x1, -R2 ;  /* 0x000000011010e824 */ /* 0x000fe200078e0a02 */
[----:B------:R-:W-:-:S07]  /*2930*/  ISETP.GT.U32.AND P0, PT, R2, R11, PT ;  /* 0x0000000b0200720c */ /* 0x000fce0003f04070 */
[----:B------:R-:W-:Y:S02]  /*2940*/  @!P4 IMAD.IADD R9, R9, 0x1, -R2 ;  /* 0x000000010909c824 */ /* 0x000fe400078e0a02 */
[----:B0-----:R-:W-:Y:S02]  /*2950*/  IMAD.MOV.U32 R0, RZ, RZ, R19 ;  /* 0x000000ffff007224 */ /* 0x001fe400078e0013 */
[----:B------:R-:W-:Y:S01]  /*2960*/  IMAD.HI.U32 R19, R3, R18, RZ ;  /* 0x0000001203137227 */ /* 0x000fe200078e00ff */
[----:B------:R-:W-:-:S03]  /*2970*/  ISETP.GT.U32.AND P4, PT, R2, R9, PT ;  /* 0x000000090200720c */ /* 0x000fc60003f84070 */
[----:B------:R-:W-:Y:S01]  /*2980*/  @!P1 IMAD.MOV R0, RZ, RZ, -R0 ;  /* 0x000000ffff009224 */ /* 0x000fe200078e0a00 */
[----:B------:R-:W-:Y:S01]  /*2990*/  ISETP.GE.AND P1, PT, R4, RZ, PT ;  /* 0x000000ff0400720c */ /* 0x000fe20003f26270 */
[C---:B------:R-:W-:Y:S02]  /*29a0*/  IMAD R4, R2.reuse, R13, R8 ;  /* 0x0000000d02047224 */ /* 0x040fe400078e0208 */
[C---:B------:R-:W-:Y:S01]  /*29b0*/  IMAD.HI.U32 R8, R3.reuse, R17, RZ ;  /* 0x0000001103087227 */ /* 0x040fe200078e00ff */
[----:B------:R0:W-:Y:S02]  /*29c0*/  STL [R1+0x138], R0 ;  /* 0x0001380001007387 */ /* 0x0001e40000100800 */
[----:B------:R-:W-:Y:S01]  /*29d0*/  ISETP.GT.U32.AND P6, PT, R2, R4, PT ;  /* 0x000000040200720c */ /* 0x000fe20003fc4070 */
[----:B------:R-:W-:-:S04]  /*29e0*/  IMAD.HI.U32 R13, R3, R12, RZ ;  /* 0x0000000c030d7227 */ /* 0x000fc800078e00ff */
[----:B------:R-:W-:Y:S02]  /*29f0*/  IMAD.MOV R8, RZ, RZ, -R8 ;  /* 0x000000ffff087224 */ /* 0x000fe400078e0a08 */
[----:B------:R-:W-:Y:S02]  /*2a00*/  IMAD.MOV R19, RZ, RZ, -R19 ;  /* 0x000000ffff137224 */ /* 0x000fe400078e0a13 */
[----:B0-----:R-:W-:Y:S02]  /*2a10*/  IMAD.MOV.U32 R0, RZ, RZ, R16 ;  /* 0x000000ffff007224 */ /* 0x001fe400078e0010 */
[----:B------:R-:W-:Y:S02]  /*2a20*/  IMAD.MOV R13, RZ, RZ, -R13 ;  /* 0x000000ffff0d7224 */ /* 0x000fe400078e0a0d */
[----:B------:R-:W-:Y:S02]  /*2a30*/  @!P3 IMAD.MOV R0, RZ, RZ, -R0 ;  /* 0x000000ffff00b224 */ /* 0x000fe400078e0a00 */
[----:B------:R-:W-:Y:S01]  /*2a40*/  IMAD R17, R2, R8, R17 ;  /* 0x0000000802117224 */ /* 0x000fe200078e0211 */
[----:B------:R-:W-:Y:S01]  /*2a50*/  LOP3.LUT R8, R10, 0xa8, RZ, 0xfc, !PT ;  /* 0x000000a80a087812 */ /* 0x000fe200078efcff */
[--C-:B------:R-:W-:Y:S01]  /*2a60*/  @!P4 IMAD.IADD R9, R9, 0x1, -R2.reuse ;  /* 0x000000010909c824 */ /* 0x100fe200078e0a02 */
[----:B------:R0:W-:Y:S01]  /*2a70*/  STL [R1+0x140], R0 ;  /* 0x0001400001007387 */ /* 0x0001e20000100800 */
[----:B------:R-:W-:Y:S01]  /*2a80*/  @!P0 IMAD.IADD R11, R11, 0x1, -R2 ;  /* 0x000000010b0b8824 */ /* 0x000fe200078e0a02 */
[----:B------:R-:W-:Y:S01]  /*2a90*/  ISETP.GE.AND P0, PT, R15, RZ, PT ;  /* 0x000000ff0f00720c */ /* 0x000fe20003f06270 */
[C---:B------:R-:W-:Y:S01]  /*2aa0*/  IMAD R15, R2.reuse, R19, R18 ;  /* 0x00000013020f7224 */ /* 0x040fe200078e0212 */
[C---:B------:R-:W-:Y:S01]  /*2ab0*/  ISETP.GT.U32.AND P4, PT, R2.reuse, R17, PT ;  /* 0x000000110200720c */ /* 0x040fe20003f84070 */
[C---:B------:R-:W-:Y:S01]  /*2ac0*/  IMAD R12, R2.reuse, R13, R12 ;  /* 0x0000000d020c7224 */ /* 0x040fe200078e020c */
[----:B------:R-:W-:Y:S01]  /*2ad0*/  IABS R16, R8 ;  /* 0x0000000800107213 */ /* 0x000fe20000000000 */
[----:B------:R-:W-:Y:S01]  /*2ae0*/  IMAD.MOV.U32 R5, RZ, RZ, R11 ;  /* 0x000000ffff057224 */ /* 0x000fe200078e000b */
[----:B------:R-:W-:Y:S01]  /*2af0*/  ISETP.GT.U32.AND P3, PT, R2, R15, PT ;  /* 0x0000000f0200720c */ /* 0x000fe20003f64070 */
[----:B------:R-:W-:Y:S01]  /*2b00*/  @!P6 IMAD.IADD R4, R4, 0x1, -R2 ;  /* 0x000000010404e824 */ /* 0x000fe200078e0a02 */
[----:B------:R-:W-:Y:S01]  /*2b10*/  LOP3.LUT R13, R10, 0xa0, RZ, 0xfc, !PT ;  /* 0x000000a00a0d7812 */ /* 0x000fe200078efcff */
[----:B0-----:R-:W-:-:S02]  /*2b20*/  IMAD.MOV.U32 R0, RZ, RZ, R9 ;  /* 0x000000ffff007224 */ /* 0x001fc400078e0009 */
[----:B------:R-:W-:Y:S01]  /*2b30*/  @!P2 IMAD.MOV R5, RZ, RZ, -R5 ;  /* 0x000000ffff05a224 */ /* 0x000fe200078e0a05 */
[----:B------:R-:W-:Y:S01]  /*2b40*/  ISETP.GE.AND P2, PT, R7, RZ, PT ;  /* 0x000000ff0700720c */ /* 0x000fe20003f46270 */
[----:B------:R-:W-:Y:S01]  /*2b50*/  @!P5 IMAD.MOV R0, RZ, RZ, -R0 ;  /* 0x000000ffff00d224 */ /* 0x000fe200078e0a00 */
[C---:B------:R-:W-:Y:S01]  /*2b60*/  ISETP.GT.U32.AND P5, PT, R2.reuse, R12, PT ;  /* 0x0000000c0200720c */ /* 0x040fe20003fa4070 */
[--C-:B------:R-:W-:Y:S01]  /*2b70*/  @!P4 IMAD.IADD R17, R17, 0x1, -R2.reuse ;  /* 0x000000011111c824 */ /* 0x100fe200078e0a02 */
[----:B------:R-:W-:Y:S01]  /*2b80*/  ISETP.GT.U32.AND P6, PT, R2, R4, PT ;  /* 0x000000040200720c */ /* 0x000fe20003fc4070 */
[----:B------:R-:W-:Y:S01]  /*2b90*/  IMAD.HI.U32 R9, R3, R16, RZ ;  /* 0x0000001003097227 */ /* 0x000fe200078e00ff */
[----:B------:R-:W-:Y:S01]  /*2ba0*/  LOP3.LUT R7, R10, 0xa6, RZ, 0xfc, !PT ;  /* 0x000000a60a077812 */ /* 0x000fe200078efcff */
[----:B------:R-:W-:Y:S01]  /*2bb0*/  STL [R1+0x144], R5 ;  /* 0x0001440501007387 */ /* 0x000fe20000100800 */
[----:B------:R-:W-:Y:S01]  /*2bc0*/  IABS R18, R13 ;  /* 0x0000000d00127213 */ /* 0x000fe20000000000 */
[--C-:B------:R-:W-:Y:S01]  /*2bd0*/  @!P3 IMAD.IADD R15, R15, 0x1, -R2.reuse ;  /* 0x000000010f0fb824 */ /* 0x100fe200078e0a02 */
[----:B------:R-:W-:Y:S01]  /*2be0*/  IABS R11, R7 ;  /* 0x00000007000b7213 */ /* 0x000fe20000000000 */
[----:B------:R0:W-:Y:S01]  /*2bf0*/  STL [R1+0x148], R0 ;  /* 0x0001480001007387 */ /* 0x0001e20000100800 */
[----:B------:R-:W-:Y:S01]  /*2c00*/  ISETP.GE.AND P3, PT, R8, RZ, PT ;  /* 0x000000ff0800720c */ /* 0x000fe20003f66270 */
[----:B------:R-:W-:Y:S01]  /*2c10*/  IMAD.MOV R9, RZ, RZ, -R9 ;  /* 0x000000ffff097224 */ /* 0x000fe200078e0a09 */
[----:B------:R-:W-:Y:S01]  /*2c20*/  ISETP.GT.U32.AND P4, PT, R2, R15, PT ;  /* 0x0000000f0200720c */ /* 0x000fe20003f84070 */
[----:B------:R-:W-:Y:S01]  /*2c30*/  @!P5 IMAD.IADD R12, R12, 0x1, -R2 ;  /* 0x000000010c0cd824 */ /* 0x000fe200078e0a02 */
[----:B------:R-:W-:Y:S01]  /*2c40*/  ISETP.GT.U32.AND P5, PT, R2, R17, PT ;  /* 0x000000110200720c */ /* 0x000fe20003fa4070 */
[----:B------:R-:W-:-:S04]  /*2c50*/  IMAD.HI.U32 R8, R3, R11, RZ ;  /* 0x0000000b03087227 */ /* 0x000fc800078e00ff */
[----:B------:R-:W-:Y:S01]  /*2c60*/  @!P6 IMAD.IADD R4, R4, 0x1, -R2 ;  /* 0x000000010404e824 */ /* 0x000fe200078e0a02 */
[----:B------:R-:W-:Y:S01]  /*2c70*/  ISETP.GE.AND P6, PT, R6, RZ, PT ;  /* 0x000000ff0600720c */ /* 0x000fe20003fc6270 */
[----:B------:R-:W-:Y:S01]  /*2c80*/  IMAD.MOV R8, RZ, RZ, -R8 ;  /* 0x000000ffff087224 */ /* 0x000fe200078e0a08 */
[C---:B------:R-:W-:Y:S01]  /*2c90*/  LOP3.LUT R6, R10.reuse, 0xa4, RZ, 0xfc, !PT ;  /* 0x000000a40a067812 */ /* 0x040fe200078efcff */
[----:B0-----:R-:W-:Y:S01]  /*2ca0*/  IMAD.MOV.U32 R0, RZ, RZ, R4 ;  /* 0x000000ffff007224 */ /* 0x001fe200078e0004 */
[----:B------:R-:W-:Y:S01]  /*2cb0*/  LOP3.LUT R4, R10, 0xa2, RZ, 0xfc, !PT ;  /* 0x000000a20a047812 */ /* 0x000fe200078efcff */
[C---:B------:R-:W-:Y:S02]  /*2cc0*/  IMAD R11, R2.reuse, R8, R11 ;  /* 0x00000008020b7224 */ /* 0x040fe400078e020b */
[C---:B------:R-:W-:Y:S01]  /*2cd0*/  IMAD R16, R2.reuse, R9, R16 ;  /* 0x0000000902107224 */ /* 0x040fe200078e0210 */
[----:B------:R-:W-:Y:S01]  /*2ce0*/  IABS R8, R4 ;  /* 0x0000000400087213 */ /* 0x000fe20000000000 */
[----:B------:R-:W-:Y:S01]  /*2cf0*/  @!P1 IMAD.MOV R0, RZ, RZ, -R0 ;  /* 0x000000ffff009224 */ /* 0x000fe200078e0a00 */
[C---:B------:R-:W-:Y:S01]  /*2d00*/  ISETP.GT.U32.AND P1, PT, R2.reuse, R12, PT ;  /* 0x0000000c0200720c */ /* 0x040fe20003f24070 */
[--C-:B------:R-:W-:Y:S01]  /*2d10*/  @!P5 IMAD.IADD R17, R17, 0x1, -R2.reuse ;  /* 0x000000011111d824 */ /* 0x100fe200078e0a02 */
[C---:B------:R-:W-:Y:S01]  /*2d20*/  ISETP.GT.U32.AND P5, PT, R2.reuse, R11, PT ;  /* 0x0000000b0200720c */ /* 0x040fe20003fa4070 */
[----:B------:R-:W-:Y:S01]  /*2d30*/  @!P4 IMAD.IADD R15, R15, 0x1, -R2 ;  /* 0x000000010f0fc824 */ /* 0x000fe200078e0a02 */
[----:B------:R-:W-:Y:S01]  /*2d40*/  ISETP.GT.U32.AND P4, PT, R2, R16, PT ;  /* 0x000000100200720c */ /* 0x000fe20003f84070 */
[----:B------:R0:W-:Y:S01]  /*2d50*/  STL [R1+0x150], R0 ;  /* 0x0001500001007387 */ /* 0x0001e20000100800 */
[----:B------:R-:W-:Y:S01]  /*2d60*/  IMAD.HI.U32 R19, R3, R8, RZ ;  /* 0x0000000803137227 */ /* 0x000fe200078e00ff */
[----:B------:R-:W-:-:S03]  /*2d70*/  IABS R9, R6 ;  /* 0x0000000600097213 */ /* 0x000fc60000000000 */
[----:B------:R-:W-:-:S03]  /*2d80*/  IMAD.MOV.U32 R5, RZ, RZ, R17 ;  /* 0x000000ffff057224 */ /* 0x000fc600078e0011 */
[--C-:B------:R-:W-:Y:S01]  /*2d90*/  @!P1 IMAD.IADD R12, R12, 0x1, -R2.reuse ;  /* 0x000000010c0c9824 */ /* 0x100fe200078e0a02 */
[----:B------:R-:W-:Y:S01]  /*2da0*/  ISETP.GE.AND P1, PT, R7, RZ, PT ;  /* 0x000000ff0700720c */ /* 0x000fe20003f26270 */
[----:B0-----:R-:W-:Y:S02]  /*2db0*/  IMAD.MOV.U32 R0, RZ, RZ, R15 ;  /* 0x000000ffff007224 */ /* 0x001fe400078e000f */
[----:B------:R-:W-:Y:S02]  /*2dc0*/  @!P5 IMAD.IADD R11, R11, 0x1, -R2 ;  /* 0x000000010b0bd824 */ /* 0x000fe400078e0a02 */
[----:B------:R-:W-:Y:S02]  /*2dd0*/  IMAD.MOV.U32 R7, RZ, RZ, R18 ;  /* 0x000000ffff077224 */ /* 0x000fe400078e0012 */
[----:B------:R-:W-:Y:S01]  /*2de0*/  @!P4 IMAD.IADD R16, R16, 0x1, -R2 ;  /* 0x000000011010c824 */ /* 0x000fe200078e0a02 */
[----:B------:R-:W-:Y:S01]  /*2df0*/  ISETP.GE.AND P4, PT, R6, RZ, PT ;  /* 0x000000ff0600720c */ /* 0x000fe20003f86270 */
[----:B------:R-:W-:Y:S01]  /*2e00*/  @!P0 IMAD.MOV R0, RZ, RZ, -R0 ;  /* 0x000000ffff008224 */ /* 0x000fe200078e0a00 */
[C---:B------:R-:W-:Y:S01]  /*2e10*/  ISETP.GT.U32.AND P5, PT, R2.reuse, R11, PT ;  /* 0x0000000b0200720c */ /* 0x040fe20003fa4070 */
[----:B------:R-:W-:Y:S01]  /*2e20*/  IMAD.HI.U32 R6, R3, R7, RZ ;  /* 0x0000000703067227 */ /* 0x000fe200078e00ff */
[----:B------:R-:W-:-:S02]  /*2e30*/  ISETP.GT.U32.AND P0, PT, R2, R16, PT ;  /* 0x000000100200720c */ /* 0x000fc40003f04070 */
[----:B------:R0:W-:Y:S01]  /*2e40*/  STL [R1+0x154], R0 ;  /* 0x0001540001007387 */ /* 0x0001e20000100800 */
[----:B------:R-:W-:Y:S01]  /*2e50*/  IMAD.MOV R15, RZ, RZ, -R19 ;  /* 0x000000ffff0f7224 */ /* 0x000fe200078e0a13 */
[----:B------:R-:W-:Y:S01]  /*2e60*/  LOP3.LUT R19, R10, 0x9e, RZ, 0xfc, !PT ;  /* 0x0000009e0a137812 */ /* 0x000fe200078efcff */
[----:B------:R-:W-:Y:S02]  /*2e70*/  IMAD.MOV R6, RZ, RZ, -R6 ;  /* 0x000000ffff067224 */ /* 0x000fe400078e0a06 */
[C---:B------:R-:W-:Y:S02]  /*2e80*/  IMAD R8, R2.reuse, R15, R8 ;  /* 0x0000000f02087224 */ /* 0x040fe400078e0208 */
[----:B------:R-:W-:Y:S01]  /*2e90*/  IMAD R7, R2, R6, R7 ;  /* 0x0000000602077224 */ /* 0x000fe200078e0207 */
[----:B------:R-:W-:Y:S01]  /*2ea0*/  IABS R6, R19 ;  /* 0x0000001300067213 */ /* 0x000fe20000000000 */
[----:B------:R-:W-:-:S04]  /*2eb0*/  IMAD.HI.U32 R18, R3, R9, RZ ;  /* 0x0000000903127227 */ /* 0x000fc800078e00ff */
[----:B0-----:R-:W-:Y:S01]  /*2ec0*/  IMAD.MOV.U32 R0, RZ, RZ, R12 ;  /* 0x000000ffff007224 */ /* 0x001fe200078e000c */
[----:B------:R-:W-:Y:S01]  /*2ed0*/  LOP3.LUT R12, R10, 0x9c, RZ, 0xfc, !PT ;  /* 0x0000009c0a0c7812 */ /* 0x000fe200078efcff */
[----:B------:R-:W-:Y:S01]  /*2ee0*/  @!P5 IMAD.IADD R11, R11, 0x1, -R2 ;  /* 0x000000010b0bd824 */ /* 0x000fe200078e0a02 */
[C---:B------:R-:W-:Y:S01]  /*2ef0*/  ISETP.GT.U32.AND P5, PT, R2.reuse, R7, PT ;  /* 0x000000070200720c */ /* 0x040fe20003fa4070 */
[----:B------:R-:W-:Y:S01]  /*2f00*/  @!P6 IMAD.MOV R0, RZ, RZ, -R0 ;  /* 0x000000ffff00e224 */ /* 0x000fe200078e0a00 */
[----:B------:R-:W-:Y:S01]  /*2f10*/  ISETP.GT.U32.AND P6, PT, R2, R8, PT ;  /* 0x000000080200720c */ /* 0x000fe20003fc4070 */
[----:B------:R-:W-:Y:S02]  /*2f20*/  IMAD.MOV R18, RZ, RZ, -R18 ;  /* 0x000000ffff127224 */ /* 0x000fe400078e0a12 */
[----:B------:R-:W-:Y:S01]  /*2f30*/  @!P0 IMAD.IADD R16, R16, 0x1, -R2 ;  /* 0x0000000110108824 */ /* 0x000fe200078e0a02 */
[----:B------:R-:W-:Y:S01]  /*2f40*/  ISETP.GE.AND P0, PT, R4, RZ, PT ;  /* 0x000000ff0400720c */ /* 0x000fe20003f06270 */
[----:B------:R-:W-:Y:S01]  /*2f50*/  IMAD R9, R2, R18, R9 ;  /* 0x0000001202097224 */ /* 0x000fe200078e0209 */
[----:B------:R-:W-:Y:S01]  /*2f60*/  IABS R4, R12 ;  /* 0x0000000c00047213 */ /* 0x000fe20000000000 */
[----:B------:R-:W-:-:S02]  /*2f70*/  @!P2 IMAD.MOV R5, RZ, RZ, -R5 ;  /* 0x000000ffff05a224 */ /* 0x000fc400078e0a05 */
[----:B------:R-:W-:Y:S01]  /*2f80*/  IMAD.HI.U32 R15, R3, R6, RZ ;  /* 0x00000006030f7227 */ /* 0x000fe200078e00ff */
[----:B------:R-:W-:Y:S02]  /*2f90*/  ISETP.GT.U32.AND P2, PT, R2, R9, PT ;  /* 0x000000090200720c */ /* 0x000fe40003f44070 */
[----:B------:R-:W-:Y:S01]  /*2fa0*/  STL [R1+0x164], R5 ;  /* 0x0001640501007387 */ /* 0x000fe20000100800 */
[--C-:B------:R-:W-:Y:S02]  /*2fb0*/  @!P6 IMAD.IADD R8, R8, 0x1, -R2.reuse ;  /* 0x000000010808e824 */ /* 0x100fe400078e0a02 */
[----:B------:R-:W-:Y:S01]  /*2fc0*/  @!P5 IMAD.IADD R7, R7, 0x1, -R2 ;  /* 0x000000010707d824 */ /* 0x000fe200078e0a02 */
[----:B------:R0:W-:Y:S01]  /*2fd0*/  STL [R1+0x168], R0 ;  /* 0x0001680001007387 */ /* 0x0001e20000100800 */
[----:B------:R-:W-:Y:S01]  /*2fe0*/  IMAD.HI.U32 R17, R3, R4, RZ ;  /* 0x0000000403117227 */ /* 0x000fe200078e00ff */
[----:B------:R-:W-:-:S03]  /*2ff0*/  ISETP.GT.U32.AND P5, PT, R2, R8, PT ;  /* 0x000000080200720c */ /* 0x000fc60003fa4070 */
[----:B------:R-:W-:Y:S02]  /*3000*/  IMAD.MOV R17, RZ, RZ, -R17 ;  /* 0x000000ffff117224 */ /* 0x000fe400078e0a11 */
[----:B------:R-:W-:Y:S01]  /*3010*/  @!P2 IMAD.IADD R9, R9, 0x1, -R2 ;  /* 0x000000010909a824 */ /* 0x000fe200078e0a02 */
[----:B------:R-:W-:Y:S01]  /*3020*/  ISETP.GE.AND P2, PT, R13, RZ, PT ;  /* 0x000000ff0d00720c */ /* 0x000fe20003f46270 */
[----:B------:R-:W-:Y:S01]  /*3030*/  IMAD R4, R2, R17, R4 ;  /* 0x0000001102047224 */ /* 0x000fe200078e0204 */
[----:B------:R-:W-:Y:S01]  /*3040*/  LOP3.LUT R13, R10, 0x9a, RZ, 0xfc, !PT ;  /* 0x0000009a0a0d7812 */ /* 0x000fe200078efcff */
[----:B0-----:R-:W-:Y:S01]  /*3050*/  IMAD.MOV.U32 R0, RZ, RZ, R16 ;  /* 0x000000ffff007224 */ /* 0x001fe200078e0010 */
[----:B------:R-:W-:Y:S01]  /*3060*/  ISETP.GT.U32.AND P6, PT, R2, R9, PT ;  /* 0x000000090200720c */ /* 0x000fe20003fc4070 */
[----:B------:R-:W-:Y:S01]  /*3070*/  IMAD.MOV R15, RZ, RZ, -R15 ;  /* 0x000000ffff0f7224 */ /* 0x000fe200078e0a0f */
[----:B------:R-:W-:Y:S01]  /*3080*/  IABS R16, R13 ;  /* 0x0000000d00107213 */ /* 0x000fe20000000000 */
[----:B------:R-:W-:Y:S01]  /*3090*/  @!P5 IMAD.IADD R8, R8, 0x1, -R2 ;  /* 0x000000010808d824 */ /* 0x000fe200078e0a02 */
[C---:B------:R-:W-:Y:S01]  /*30a0*/  ISETP.GT.U32.AND P5, PT, R2.reuse, R4, PT ;  /* 0x000000040200720c */ /* 0x040fe20003fa4070 */
[----:B------:R-:W-:Y:S01]  /*30b0*/  @!P3 IMAD.MOV R0, RZ, RZ, -R0 ;  /* 0x000000ffff00b224 */ /* 0x000fe200078e0a00 */
[C---:B------:R-:W-:Y:S01]  /*30c0*/  ISETP.GT.U32.AND P3, PT, R2.reuse, R7, PT ;  /* 0x000000070200720c */ /* 0x040fe20003f64070 */
[----:B------:R-:W-:Y:S01]  /*30d0*/  IMAD R6, R2, R15, R6 ;  /* 0x0000000f02067224 */ /* 0x000fe200078e0206 */
[C---:B------:R-:W-:Y:S01]  /*30e0*/  LOP3.LUT R15, R10.reuse, 0x98, RZ, 0xfc, !PT ;  /* 0x000000980a0f7812 */ /* 0x040fe200078efcff */
[----:B------:R-:W-:Y:S01]  /*30f0*/  IMAD.HI.U32 R20, R3, R16, RZ ;  /* 0x0000001003147227 */ /* 0x000fe200078e00ff */
[----:B------:R0:W-:Y:S01]  /*3100*/  STL [R1+0x16c], R0 ;  /* 0x00016c0001007387 */ /* 0x0001e20000100800 */
[----:B------:R-:W-:-:S02]  /*3110*/  LOP3.LUT R17, R10, 0x96, RZ, 0xfc, !PT ;  /* 0x000000960a117812 */ /* 0x000fc400078efcff */
[----:B------:R-:W-:Y:S01]  /*3120*/  @!P6 IMAD.IADD R9, R9, 0x1, -R2 ;  /* 0x000000010909e824 */ /* 0x000fe200078e0a02 */
[----:B------:R-:W-:Y:S01]  /*3130*/  IABS R18, R15 ;  /* 0x0000000f00127213 */ /* 0x000fe20000000000 */
[----:B------:R-:W-:Y:S01]  /*3140*/  IMAD.MOV.U32 R5, RZ, RZ, R8 ;  /* 0x000000ffff057224 */ /* 0x000fe200078e0008 */
[----:B------:R-:W-:Y:S01]  /*3150*/  ISETP.GT.U32.AND P6, PT, R2, R6, PT ;  /* 0x000000060200720c */ /* 0x000fe20003fc4070 */
[--C-:B------:R-:W-:Y:S02]  /*3160*/  @!P5 IMAD.IADD R4, R4, 0x1, -R2.reuse ;  /* 0x000000010404d824 */ /* 0x100fe400078e0a02 */
[----:B------:R-:W-:Y:S01]  /*3170*/  @!P3 IMAD.IADD R7, R7, 0x1, -R2 ;  /* 0x000000010707b824 */ /* 0x000fe200078e0a02 */
[----:B------:R-:W-:Y:S01]  /*3180*/  ISETP.GE.AND P3, PT, R19, RZ, PT ;  /* 0x000000ff1300720c */ /* 0x000fe20003f66270 */
[----:B------:R-:W-:Y:S01]  /*3190*/  IMAD.MOV R19, RZ, RZ, -R20 ;  /* 0x000000ffff137224 */ /* 0x000fe200078e0a14 */
[----:B------:R-:W-:Y:S01]  /*31a0*/  ISETP.GT.U32.AND P5, PT, R2, R4, PT ;  /* 0x000000040200720c */ /* 0x000fe20003fa4070 */
[----:B------:R-:W-:Y:S01]  /*31b0*/  IMAD.HI.U32 R21, R3, R18, RZ ;  /* 0x0000001203157227 */ /* 0x000fe200078e00ff */
[----:B------:R-:W-:-:S03]  /*31c0*/  IABS R20, R17 ;  /* 0x0000001100147213 */ /* 0x000fc60000000000 */
[C---:B------:R-:W-:Y:S02]  /*31d0*/  IMAD R16, R2.reuse, R19, R16 ;  /* 0x0000001302107224 */ /* 0x040fe400078e0210 */
[----:B0-----:R-:W-:Y:S02]  /*31e0*/  IMAD.MOV.U32 R0, RZ, RZ, R11 ;  /* 0x000000ffff007224 */ /* 0x001fe400078e000b */
[----:B------:R-:W-:Y:S02]  /*31f0*/  IMAD.MOV R21, RZ, RZ, -R21 ;  /* 0x000000ffff157224 */ /* 0x000fe400078e0a15 */
[----:B------:R-:W-:Y:S02]  /*3200*/  @!P1 IMAD.MOV R0, RZ, RZ, -R0 ;  /* 0x000000ffff009224 */ /* 0x000fe400078e0a00 */
[----:B------:R-:W-:Y:S01]  /*3210*/  @!P4 IMAD.MOV R9, RZ, RZ, -R9 ;  /* 0x000000ffff09c224 */ /* 0x000fe200078e0a09 */
[C---:B------:R-:W-:Y:S01]  /*3220*/  ISETP.GT.U32.AND P4, PT, R2.reuse, R16, PT ;  /* 0x000000100200720c */ /* 0x040fe20003f84070 */
[----:B------:R-:W-:Y:S01]  /*3230*/  IMAD R18, R2, R21, R18 ;  /* 0x0000001502127224 */ /* 0x000fe200078e0212 */
[----:B------:R0:W-:Y:S01]  /*3240*/  STL [R1+0x174], R0 ;  /* 0x0001740001007387 */ /* 0x0001e20000100800 */
[--C-:B------:R-:W-:Y:S01]  /*3250*/  @!P6 IMAD.IADD R6, R6, 0x1, -R2.reuse ;  /* 0x000000010606e824 */ /* 0x100fe200078e0a02 */
[----:B------:R-:W-:Y:S01]  /*3260*/  ISETP.GE.AND P6, PT, R12, RZ, PT ;  /* 0x000000ff0c00720c */ /* 0x000fe20003fc6270 */
[----:B------:R-:W-:Y:S01]  /*3270*/  @!P5 IMAD.IADD R4, R4, 0x1, -R2 ;  /* 0x000000010404d824 */ /* 0x000fe200078e0a02 */
[C---:B------:R-:W-:Y:S01]  /*3280*/  ISETP.GT.U32.AND P5, PT, R2.reuse, R18, PT ;  /* 0x000000120200720c */ /* 0x040fe20003fa4070 */
[----:B------:R-:W-:Y:S01]  /*3290*/  IMAD.HI.U32 R8, R3, R20, RZ ;  /* 0x0000001403087227 */ /* 0x000fe200078e00ff */
[----:B------:R-:W-:Y:S01]  /*32a0*/  ISETP.GT.U32.AND P1, PT, R2, R6, PT ;  /* 0x000000060200720c */ /* 0x000fe20003f24070 */
[----:B------:R-:W-:Y:S02]  /*32b0*/  STL [R1+0x178], R9 ;  /* 0x0001780901007387 */ /* 0x000fe40000100800 */
[----:B------:R-:W-:Y:S01]  /*32c0*/  @!P0 IMAD.MOV R5, RZ, RZ, -R5 ;  /* 0x000000ffff058224 */ /* 0x000fe200078e0a05 */
[----:B------:R-:W-:Y:S01]  /*32d0*/  ISETP.GE.AND P0, PT, R13, RZ, PT ;  /* 0x000000ff0d00720c */ /* 0x000fe20003f06270 */
[----:B0-----:R-:W-:Y:S01]  /*32e0*/  IMAD.MOV.U32 R0, RZ, RZ, R7 ;  /* 0x000000ffff007224 */ /* 0x001fe200078e0007 */
[----:B------:R-:W-:Y:S01]  /*32f0*/  LOP3.LUT R7, R10, 0x94, RZ, 0xfc, !PT ;  /* 0x000000940a077812 */ /* 0x000fe200078efcff */
[----:B------:R-:W-:Y:S01]  /*3300*/  IMAD.MOV R8, RZ, RZ, -R8 ;  /* 0x000000ffff087224 */ /* 0x000fe200078e0a08 */
[----:B------:R0:W-:Y:S01]  /*3310*/  STL [R1+0x180], R5 ;  /* 0x0001800501007387 */ /* 0x0001e20000100800 */
[----:B------:R-:W-:Y:S01]  /*3320*/  @!P2 IMAD.MOV R0, RZ, RZ, -R0 ;  /* 0x000000ffff00a224 */ /* 0x000fe200078e0a00 */
[----:B------:R-:W-:Y:S01]  /*3330*/  IABS R12, R7 ;  /* 0x00000007000c7213 */ /* 0x000fe20000000000 */
[----:B------:R-:W-:Y:S01]  /*3340*/  @!P4 IMAD.IADD R16, R16, 0x1, -R2 ;  /* 0x000000011010c824 */ /* 0x000fe200078e0a02 */
[----:B------:R-:W-:Y:S01]  /*3350*/  ISETP.GE.AND P2, PT, R15, RZ, PT ;  /* 0x000000ff0f00720c */ /* 0x000fe20003f46270 */
[----:B------:R-:W-:Y:S01]  /*3360*/  IMAD R8, R2, R8, R20 ;  /* 0x0000000802087224 */ /* 0x000fe200078e0214 */
[----:B------:R1:W-:Y:S01]  /*3370*/  STL [R1+0x184], R0 ;  /* 0x0001840001007387 */ /* 0x0003e20000100800 */
[--C-:B------:R-:W-:Y:S01]  /*3380*/  @!P5 IMAD.IADD R18, R18, 0x1, -R2.reuse ;  /* 0x000000011212d824 */ /* 0x100fe200078e0a02 */
[----:B------:R-:W-:Y:S01]  /*3390*/  ISETP.GT.U32.AND P4, PT, R2, R16, PT ;  /* 0x000000100200720c */ /* 0x000fe20003f84070 */
[----:B------:R-:W-:Y:S01]  /*33a0*/  @!P1 IMAD.IADD R6, R6, 0x1, -R2 ;  /* 0x0000000106069824 */ /* 0x000fe200078e0a02 */
[----:B------:R-:W-:-:S02]  /*33b0*/  LOP3.LUT R13, R10, 0x90, RZ, 0xfc, !PT ;  /* 0x000000900a0d7812 */ /* 0x000fc400078efcff */
[----:B------:R-:W-:Y:S01]  /*33c0*/  ISETP.GT.U32.AND P5, PT, R2, R18, PT ;  /* 0x000000120200720c */ /* 0x000fe20003fa4070 */
[----:B0-----:R-:W-:Y:S01]  /*33d0*/  IMAD.MOV.U32 R5, RZ, RZ, R6 ;  /* 0x000000ffff057224 */ /* 0x001fe200078e0006 */
[C---:B------:R-:W-:Y:S01]  /*33e0*/  LOP3.LUT R6, R10.reuse, 0x92, RZ, 0xfc, !PT ;  /* 0x000000920a067812 */ /* 0x040fe200078efcff */
[----:B-1----:R-:W-:Y:S01]  /*33f0*/  IMAD.MOV.U32 R0, RZ, RZ, R4 ;  /* 0x000000ffff007224 */ /* 0x002fe200078e0004 */
[----:B------:R-:W-:Y:S01]  /*3400*/  IABS R9, R13 ;  /* 0x0000000d00097213 */ /* 0x000fe20000000000 */
[----:B------:R-:W-:Y:S01]  /*3410*/  IMAD.HI.U32 R4, R3, R12, RZ ;  /* 0x0000000c03047227 */ /* 0x000fe200078e00ff */
[----:B------:R-:W-:Y:S02]  /*3420*/  ISETP.GE.AND P1, PT, R17, RZ, PT ;  /* 0x000000ff1100720c */ /* 0x000fe40003f26270 */
[----:B------:R-:W-:Y:S01]  /*3430*/  LOP3.LUT R17, R10, 0x8c, RZ, 0xfc, !PT ;  /* 0x0000008c0a117812 */ /* 0x000fe200078efcff */
[----:B------:R-:W-:Y:S01]  /*3440*/  @!P6 IMAD.MOV R0, RZ, RZ, -R0 ;  /* 0x000000ffff00e224 */ /* 0x000fe200078e0a00 */
[----:B------:R-:W-:Y:S01]  /*3450*/  ISETP.GT.U32.AND P6, PT, R2, R8, PT ;  /* 0x000000080200720c */ /* 0x000fe20003fc4070 */
[----:B------:R-:W-:Y:S01]  /*3460*/  @!P3 IMAD.MOV R5, RZ, RZ, -R5 ;  /* 0x000000ffff05b224 */ /* 0x000fe200078e0a05 */
[----:B------:R-:W-:Y:S01]  /*3470*/  ISETP.GE.AND P3, PT, R7, RZ, PT ;  /* 0x000000ff0700720c */ /* 0x000fe20003f66270 */
[----:B------:R-:W-:Y:S01]  /*3480*/  IMAD.MOV R4, RZ, RZ, -R4 ;  /* 0x000000ffff047224 */ /* 0x000fe200078e0a04 */
[----:B------:R-:W-:Y:S01]  /*3490*/  IABS R7, R6 ;  /* 0x0000000600077213 */ /* 0x000fe20000000000 */
[----:B------:R-:W-:Y:S01]  /*34a0*/  @!P4 IMAD.IADD R16, R16, 0x1, -R2 ;  /* 0x000000011010c824 */ /* 0x000fe200078e0a02 */
[----:B------:R-:W-:Y:S01]  /*34b0*/  STL [R1+0x194], R5 ;  /* 0x0001940501007387 */ /* 0x000fe20000100800 */
[----:B------:R-:W-:Y:S01]  /*34c0*/  IMAD R12, R2, R4, R12 ;  /* 0x00000004020c7224 */ /* 0x000fe200078e020c */
[----:B------:R-:W-:Y:S01]  /*34d0*/  ISETP.GE.AND P4, PT, R6, RZ, PT ;  /* 0x000000ff0600720c */ /* 0x000fe20003f86270 */
[----:B------:R-:W-:Y:S01]  /*34e0*/  @!P5 IMAD.IADD R18, R18, 0x1, -R2 ;  /* 0x000000011212d824 */ /* 0x000fe200078e0a02 */
[----:B------:R0:W-:Y:S01]  /*34f0*/  STL [R1+0x15c], R0 ;  /* 0x00015c0001007387 */ /* 0x0001e20000100800 */
[----:B------:R-:W-:Y:S01]  /*3500*/  IMAD.HI.U32 R11, R3, R7, RZ ;  /* 0x00000007030b7227 */ /* 0x000fe200078e00ff */
[----:B------:R-:W-:-:S02]  /*3510*/  ISETP.GT.U32.AND P5, PT, R2, R12, PT ;  /* 0x0000000c0200720c */ /* 0x000fc40003fa4070 */
[----:B------:R-:W-:Y:S01]  /*3520*/  LOP3.LUT R6, R10, 0x8e, RZ, 0xfc, !PT ;  /* 0x0000008e0a067812 */ /* 0x000fe200078efcff */
[----:B------:R-:W-:Y:S02]  /*3530*/  @!P6 IMAD.IADD R8, R8, 0x1, -R2 ;  /* 0x000000010808e824 */ /* 0x000fe400078e0a02 */
[----:B------:R-:W-:Y:S01]  /*3540*/  IMAD.HI.U32 R15, R3, R9, RZ ;  /* 0x00000009030f7227 */ /* 0x000fe200078e00ff */
[----:B------:R-:W-:Y:S02]  /*3550*/  IABS R4, R6 ;  /* 0x0000000600047213 */ /* 0x000fe40000000000 */
[----:B------:R-:W-:Y:S01]  /*3560*/  ISETP.GT.U32.AND P6, PT, R2, R8, PT ;  /* 0x000000080200720c */ /* 0x000fe20003fc4070 */
[----:B0-----:R-:W-:Y:S02]  /*3570*/  IMAD.MOV.U32 R0, RZ, RZ, R16 ;  /* 0x000000ffff007224 */ /* 0x001fe400078e0010 */
[----:B------:R-:W-:Y:S02]  /*3580*/  IMAD.MOV R11, RZ, RZ, -R11 ;  /* 0x000000ffff0b7224 */ /* 0x000fe400078e0a0b */
[----:B------:R-:W-:Y:S01]  /*3590*/  @!P0 IMAD.MOV R0, RZ, RZ, -R0 ;  /* 0x000000ffff008224 */ /* 0x000fe200078e0a00 */
[----:B------:R-:W-:Y:S01]  /*35a0*/  ISETP.GE.AND P0, PT, R13, RZ, PT ;  /* 0x000000ff0d00720c */ /* 0x000fe20003f06270 */
[----:B------:R-:W-:-:S02]  /*35b0*/  IMAD.MOV R15, RZ, RZ, -R15 ;  /* 0x000000ffff0f7224 */ /* 0x000fc400078e0a0f */
[----:B------:R-:W-:Y:S01]  /*35c0*/  IMAD R7, R2, R11, R7 ;  /* 0x0000000b02077224 */ /* 0x000fe200078e0207 */
[----:B------:R0:W-:Y:S01]  /*35d0*/  STL [R1+0x158], R0 ;  /* 0x0001580001007387 */ /* 0x0001e20000100800 */
[--C-:B------:R-:W-:Y:S01]  /*35e0*/  @!P5 IMAD.IADD R12, R12, 0x1, -R2.reuse ;  /* 0x000000010c0cd824 */ /* 0x100fe200078e0a02 */
[----:B------:R-:W-:Y:S01]  /*35f0*/  IABS R11, R17 ;  /* 0x00000011000b7213 */ /* 0x000fe20000000000 */
[----:B------:R-:W-:Y:S01]  /*3600*/  @!P6 IMAD.IADD R8, R8, 0x1, -R2 ;  /* 0x000000010808e824 */ /* 0x000fe200078e0a02 */
[C---:B------:R-:W-:Y:S02]  /*3610*/  ISETP.GT.U32.AND P6, PT, R2.reuse, R7, PT ;  /* 0x000000070200720c */ /* 0x040fe40003fc4070 */
[----:B------:R-:W-:Y:S01]  /*3620*/  ISETP.GT.U32.AND P5, PT, R2, R12, PT ;  /* 0x0000000c0200720c */ /* 0x000fe20003fa4070 */
[----:B------:R-:W-:-:S04]  /*3630*/  IMAD.HI.U32 R13, R3, R11, RZ ;  /* 0x0000000b030d7227 */ /* 0x000fc800078e00ff */
[----:B0-----:R-:W-:Y:S01]  /*3640*/  IMAD.MOV.U32 R0, RZ, RZ, R18 ;  /* 0x000000ffff007224 */ /* 0x001fe200078e0012 */
[----:B------:R-:W-:Y:S01]  /*3650*/  LOP3.LUT R18, R10, 0x84, RZ, 0xfc, !PT ;  /* 0x000000840a127812 */ /* 0x000fe200078efcff */
[----:B------:R-:W-:Y:S02]  /*3660*/  IMAD.MOV R13, RZ, RZ, -R13 ;  /* 0x000000ffff0d7224 */ /* 0x000fe400078e0a0d */
[----:B------:R-:W-:Y:S01]  /*3670*/  @!P2 IMAD.MOV R0, RZ, RZ, -R0 ;  /* 0x000000ffff00a224 */ /* 0x000fe200078e0a00 */
[----:B------:R-:W-:Y:S01]  /*3680*/  ISETP.GE.AND P2, PT, R6, RZ, PT ;  /* 0x000000ff0600720c */ /* 0x000fe20003f46270 */
[----:B------:R-:W-:Y:S02]  /*3690*/  IMAD R6, R2, R15, R9 ;  /* 0x0000000f02067224 */ /* 0x000fe400078e0209 */
[----:B------:R-:W-:Y:S01]  /*36a0*/  IMAD.HI.U32 R9, R3, R4, RZ ;  /* 0x0000000403097227 */ /* 0x000fe200078e00ff */
[----:B------:R0:W-:Y:S03]  /*36b0*/  STL [R1+0x1a8], R0 ;  /* 0x0001a80001007387 */ /* 0x0001e60000100800 */
[----:B------:R-:W-:-:S02]  /*36c0*/  @!P6 IMAD.IADD R7, R7, 0x1, -R2 ;  /* 0x000000010707e824 */ /* 0x000fc400078e0a02 */
[----:B------:R-:W-:Y:S02]  /*36d0*/  @!P5 IMAD.IADD R12, R12, 0x1, -R2 ;  /* 0x000000010c0cd824 */ /* 0x000fe400078e0a02 */
[C---:B------:R-:W-:Y:S01]  /*36e0*/  IMAD R11, R2.reuse, R13, R11 ;  /* 0x0000000d020b7224 */ /* 0x040fe200078e020b */
[----:B------:R-:W-:Y:S01]  /*36f0*/  ISETP.GT.U32.AND P6, PT, R2, R7, PT ;  /* 0x000000070200720c */ /* 0x000fe20003fc4070 */
[----:B0-----:R-:W-:Y:S01]  /*3700*/  IMAD.MOV.U32 R0, RZ, RZ, R8 ;  /* 0x000000ffff007224 */ /* 0x001fe200078e0008 */
[C---:B------:R-:W-:Y:S01]  /*3710*/  LOP3.LUT R13, R10.reuse, 0x82, RZ, 0xfc, !PT ;  /* 0x000000820a0d7812 */ /* 0x040fe200078efcff */
[----:B------:R-:W-:Y:S01]  /*3720*/  IMAD.MOV R8, RZ, RZ, -R9 ;  /* 0x000000ffff087224 */ /* 0x000fe200078e0a09 */
[----:B------:R-:W-:Y:S01]  /*3730*/  LOP3.LUT R9, R10, 0x8a, RZ, 0xfc, !PT ;  /* 0x0000008a0a097812 */ /* 0x000fe200078efcff */
[----:B------:R-:W-:Y:S01]  /*3740*/  @!P1 IMAD.MOV R0, RZ, RZ, -R0 ;  /* 0x000000ffff009224 */ /* 0x000fe200078e0a00 */
[C---:B------:R-:W-:Y:S01]  /*3750*/  ISETP.GT.U32.AND P1, PT, R2.reuse, R6, PT ;  /* 0x000000060200720c */ /* 0x040fe20003f24070 */
[----:B------:R-:W-:Y:S01]  /*3760*/  IMAD R8, R2, R8, R4 ;  /* 0x0000000802087224 */ /* 0x000fe200078e0204 */
[----:B------:R-:W-:-:S02]  /*3770*/  IABS R16, R9 ;  /* 0x0000000900107213 */ /* 0x000fc40000000000 */
[----:B------:R-:W-:Y:S01]  /*3780*/  LOP3.LUT R4, R10, 0x88, RZ, 0xfc, !PT ;  /* 0x000000880a047812 */ /* 0x000fe200078efcff */
[----:B------:R0:W-:Y:S01]  /*3790*/  STL [R1+0x1b0], R0 ;  /* 0x0001b00001007387 */ /* 0x0001e20000100800 */
[----:B------:R-:W-:Y:S01]  /*37a0*/  ISETP.GT.U32.AND P5, PT, R2, R8, PT ;  /* 0x000000080200720c */ /* 0x000fe20003fa4070 */
[--C-:B------:R-:W-:Y:S01]  /*37b0*/  @!P6 IMAD.IADD R7, R7, 0x1, -R2.reuse ;  /* 0x000000010707e824 */ /* 0x100fe200078e0a02 */
[----:B------:R-:W-:Y:S02]  /*37c0*/  IABS R15, R4 ;  /* 0x00000004000f7213 */ /* 0x000fe40000000000 */
[----:B------:R-:W-:Y:S01]  /*37d0*/  ISETP.GE.AND P6, PT, R9, RZ, PT ;  /* 0x000000ff0900720c */ /* 0x000fe20003fc6270 */
[----:B------:R-:W-:Y:S01]  /*37e0*/  IMAD.MOV.U32 R5, RZ, RZ, R7 ;  /* 0x000000ffff057224 */ /* 0x000fe200078e0007 */
[----:B------:R-:W-:Y:S01]  /*37f0*/  LOP3.LUT R7, R10, 0x86, RZ, 0xfc, !PT ;  /* 0x000000860a077812 */ /* 0x000fe200078efcff */
[----:B------:R-:W-:Y:S02]  /*3800*/  @!P1 IMAD.IADD R6, R6, 0x1, -R2 ;  /* 0x0000000106069824 */ /* 0x000fe400078e0a02 */
[----:B0-----:R-:W-:-:S02]  /*3810*/  IMAD.MOV.U32 R0, RZ, RZ, R12 ;  /* 0x000000ffff007224 */ /* 0x001fc400078e000c */
[----:B------:R-:W-:Y:S01]  /*3820*/  IMAD.HI.U32 R12, R3, R16, RZ ;  /* 0x00000010030c7227 */ /* 0x000fe200078e00ff */
[----:B------:R-:W-:-:S03]  /*3830*/  ISETP.GT.U32.AND P1, PT, R2, R6, PT ;  /* 0x000000060200720c */ /* 0x000fc60003f24070 */
[----:B------:R-:W-:Y:S02]  /*3840*/  @!P5 IMAD.IADD R8, R8, 0x1, -R2 ;  /* 0x000000010808d824 */ /* 0x000fe400078e0a02 */
[----:B------:R-:W-:Y:S01]  /*3850*/  @!P3 IMAD.MOV R0, RZ, RZ, -R0 ;  /* 0x000000ffff00b224 */ /* 0x000fe200078e0a00 */
[----:B------:R-:W-:Y:S01]  /*3860*/  ISETP.GE.AND P3, PT, R17, RZ, PT ;  /* 0x000000ff1100720c */ /* 0x000fe20003f66270 */
[----:B------:R-:W-:Y:S01]  /*3870*/  IMAD.MOV R12, RZ, RZ, -R12 ;  /* 0x000000ffff0c7224 */ /* 0x000fe200078e0a0c */
[C---:B------:R-:W-:Y:S01]  /*3880*/  ISETP.GT.U32.AND P5, PT, R2.reuse, R8, PT ;  /* 0x000000080200720c */ /* 0x040fe20003fa4070 */
[----:B------:R-:W-:Y:S01]  /*3890*/  IMAD.HI.U32 R17, R3, R15, RZ ;  /* 0x0000000f03117227 */ /* 0x000fe200078e00ff */
[----:B------:R0:W-:Y:S03]  /*38a0*/  STL [R1+0x1ac], R0 ;  /* 0x0001ac0001007387 */ /* 0x0001e60000100800 */
[----:B------:R-:W-:-:S02]  /*38b0*/  IMAD R16, R2, R12, R16 ;  /* 0x0000000c02107224 */ /* 0x000fc400078e0210 */
[--C-:B------:R-:W-:Y:S01]  /*38c0*/  @!P1 IMAD.IADD R6, R6, 0x1, -R2.reuse ;  /* 0x0000000106069824 */ /* 0x100fe200078e0a02 */
[C---:B------:R-:W-:Y:S01]  /*38d0*/  ISETP.GT.U32.AND P1, PT, R2.reuse, R11, PT ;  /* 0x0000000b0200720c */ /* 0x040fe20003f24070 */
[----:B------:R-:W-:Y:S02]  /*38e0*/  IMAD.MOV R9, RZ, RZ, -R17 ;  /* 0x000000ffff097224 */ /* 0x000fe400078e0a11 */
[----:B------:R-:W-:Y:S01]  /*38f0*/  @!P4 IMAD.MOV R5, RZ, RZ, -R5 ;  /* 0x000000ffff05c224 */ /* 0x000fe200078e0a05 */
[C---:B------:R-:W-:Y:S01]  /*3900*/  ISETP.GT.U32.AND P4, PT, R2.reuse, R16, PT ;  /* 0x000000100200720c */ /* 0x040fe20003f84070 */
[----:B------:R-:W-:Y:S01]  /*3910*/  IMAD R15, R2, R9, R15 ;  /* 0x00000009020f7224 */ /* 0x000fe200078e020f */
[----:B------:R-:W-:Y:S01]  /*3920*/  IABS R9, R13 ;  /* 0x0000000d00097213 */ /* 0x000fe20000000000 */
[----:B------:R-:W-:Y:S01]  /*3930*/  @!P5 IMAD.IADD R8, R8, 0x1, -R2 ;  /* 0x000000010808d824 */ /* 0x000fe200078e0a02 */
[----:B------:R-:W-:Y:S01]  /*3940*/  STL [R1+0x198], R5 ;  /* 0x0001980501007387 */ /* 0x000fe20000100800 */
[----:B0-----:R-:W-:Y:S01]  /*3950*/  IMAD.MOV.U32 R0, RZ, RZ, R6 ;  /* 0x000000ffff007224 */ /* 0x001fe200078e0006 */
[----:B------:R-:W-:Y:S01]  /*3960*/  ISETP.GT.U32.AND P5, PT, R2, R15, PT ;  /* 0x0000000f0200720c */ /* 0x000fe20003fa4070 */
[----:B------:R-:W-:Y:S01]  /*3970*/  IMAD.HI.U32 R12, R3, R9, RZ ;  /* 0x00000009030c7227 */ /* 0x000fe200078e00ff */
[----:B------:R-:W-:-:S03]  /*3980*/  IABS R6, R7 ;  /* 0x0000000700067213 */ /* 0x000fc60000000000 */
[--C-:B------:R-:W-:Y:S01]  /*3990*/  @!P1 IMAD.IADD R11, R11, 0x1, -R2.reuse ;  /* 0x000000010b0b9824 */ /* 0x100fe200078e0a02 */
[----:B------:R-:W-:Y:S01]  /*39a0*/  ISETP.GE.AND P1, PT, R7, RZ, PT ;  /* 0x000000ff0700720c */ /* 0x000fe20003f26270 */
[----:B------:R-:W-:Y:S02]  /*39b0*/  @!P4 IMAD.IADD R16, R16, 0x1, -R2 ;  /* 0x000000011010c824 */ /* 0x000fe400078e0a02 */
[----:B------:R-:W-:Y:S01]  /*39c0*/  @!P0 IMAD.MOV R0, RZ, RZ, -R0 ;  /* 0x000000ffff008224 */ /* 0x000fe200078e0a00 */
[----:B------:R-:W-:Y:S01]  /*39d0*/  ISETP.GT.U32.AND P4, PT, R2, R11, PT ;  /* 0x0000000b0200720c */ /* 0x000fe20003f84070 */
[----:B------:R-:W-:Y:S01]  /*39e0*/  IMAD.HI.U32 R7, R3, R6, RZ ;  /* 0x0000000603077227 */ /* 0x000fe200078e00ff */
[----:B------:R-:W-:Y:S02]  /*39f0*/  ISETP.GE.AND P0, PT, R4, RZ, PT ;  /* 0x000000ff0400720c */ /* 0x000fe40003f06270 */
[----:B------:R-:W-:Y:S01]  /*3a00*/  IABS R4, R18 ;  /* 0x0000001200047213 */ /* 0x000fe20000000000 */
[----:B------:R0:W-:Y:S01]  /*3a10*/  STL [R1+0x1a0], R0 ;  /* 0x0001a00001007387 */ /* 0x0001e20000100800 */
[----:B------:R-:W-:-:S02]  /*3a20*/  IMAD.MOV R7, RZ, RZ, -R7 ;  /* 0x000000ffff077224 */ /* 0x000fc400078e0a07 */
[----:B------:R-:W-:Y:S01]  /*3a30*/  @!P5 IMAD.IADD R15, R15, 0x1, -R2 ;  /* 0x000000010f0fd824 */ /* 0x000fe200078e0a02 */
[C---:B------:R-:W-:Y:S01]  /*3a40*/  ISETP.GT.U32.AND P5, PT, R2.reuse, R16, PT ;  /* 0x000000100200720c */ /* 0x040fe20003fa4070 */
[----:B------:R-:W-:Y:S01]  /*3a50*/  IMAD R6, R2, R7, R6 ;  /* 0x0000000702067224 */ /* 0x000fe200078e0206 */
[----:B------:R-:W-:Y:S01]  /*3a60*/  LOP3.LUT R7, R10, 0x80, RZ, 0xfc, !PT ;  /* 0x000000800a077812 */ /* 0x000fe200078efcff */
[----:B------:R-:W-:Y:S02]  /*3a70*/  IMAD.MOV R12, RZ, RZ, -R12 ;  /* 0x000000ffff0c7224 */ /* 0x000fe400078e0a0c */
[----:B------:R-:W-:Y:S01]  /*3a80*/  @!P4 IMAD.IADD R11, R11, 0x1, -R2 ;  /* 0x000000010b0bc824 */ /* 0x000fe200078e0a02 */
[----:B------:R-:W-:Y:S01]  /*3a90*/  ISETP.GT.U32.AND P4, PT, R2, R6, PT ;  /* 0x000000060200720c */ /* 0x000fe20003f84070 */
[----:B0-----:R-:W-:Y:S01]  /*3aa0*/  IMAD.MOV.U32 R0, RZ, RZ, R8 ;  /* 0x000000ffff007224 */ /* 0x001fe200078e0008 */
[----:B------:R-:W-:Y:S01]  /*3ab0*/  IABS R17, R7 ;  /* 0x0000000700117213 */ /* 0x000fe20000000000 */
[----:B------:R-:W-:-:S04]  /*3ac0*/  IMAD.HI.U32 R8, R3, R4, RZ ;  /* 0x0000000403087227 */ /* 0x000fc800078e00ff */
[----:B------:R-:W-:Y:S02]  /*3ad0*/  IMAD.MOV R8, RZ, RZ, -R8 ;  /* 0x000000ffff087224 */ /* 0x000fe400078e0a08 */
[----:B------:R-:W-:Y:S02]  /*3ae0*/  @!P5 IMAD.IADD R16, R16, 0x1, -R2 ;  /* 0x000000011010d824 */ /* 0x000fe400078e0a02 */
[----:B------:R-:W-:Y:S01]  /*3af0*/  IMAD R4, R2, R8, R4 ;  /* 0x0000000802047224 */ /* 0x000fe200078e0204 */
[----:B------:R-:W-:Y:S01]  /*3b00*/  LOP3.LUT R8, R10, 0x7e, RZ, 0xfc, !PT ;  /* 0x0000007e0a087812 */ /* 0x000fe200078efcff */
[----:B------:R-:W-:Y:S01]  /*3b10*/  @!P2 IMAD.MOV R0, RZ, RZ, -R0 ;  /* 0x000000ffff00a224 */ /* 0x000fe200078e0a00 */
[----:B------:R-:W-:Y:S01]  /*3b20*/  ISETP.GT.U32.AND P2, PT, R2, R15, PT ;  /* 0x0000000f0200720c */ /* 0x000fe20003f44070 */
[----:B------:R-:W-:Y:S01]  /*3b30*/  @!P4 IMAD.IADD R6, R6, 0x1, -R2 ;  /* 0x000000010606c824 */ /* 0x000fe200078e0a02 */
[C---:B------:R-:W-:Y:S01]  /*3b40*/  ISETP.GT.U32.AND P5, PT, R2.reuse, R4, PT ;  /* 0x000000040200720c */ /* 0x040fe20003fa4070 */
[C---:B------:R-:W-:Y:S01]  /*3b50*/  IMAD R9, R2.reuse, R12, R9 ;  /* 0x0000000c02097224 */ /* 0x040fe200078e0209 */
[----:B------:R0:W-:Y:S01]  /*3b60*/  STL [R1+0x1a4], R0 ;  /* 0x0001a40001007387 */ /* 0x0001e20000100800 */
[----:B------:R-:W-:Y:S01]  /*3b70*/  IMAD.MOV.U32 R5, RZ, RZ, R16 ;  /* 0x000000ffff057224 */ /* 0x000fe200078e0010 */
[----:B------:R-:W-:-:S02]  /*3b80*/  ISETP.GT.U32.AND P4, PT, R2, R6, PT ;  /* 0x000000060200720c */ /* 0x000fc40003f84070 */
[----:B------:R-:W-:Y:S01]  /*3b90*/  IABS R21, R8 ;  /* 0x0000000800157213 */ /* 0x000fe20000000000 */
[----:B------:R-:W-:Y:S01]  /*3ba0*/  @!P6 IMAD.MOV R5, RZ, RZ, -R5 ;  /* 0x000000ffff05e224 */ /* 0x000fe200078e0a05 */
[----:B------:R-:W-:Y:S02]  /*3bb0*/  ISETP.GT.U32.AND P6, PT, R2, R9, PT ;  /* 0x000000090200720c */ /* 0x000fe40003fc4070 */
[----:B------:R-:W-:Y:S01]  /*3bc0*/  LOP3.LUT R16, R10, 0x72, RZ, 0xfc, !PT ;  /* 0x000000720a107812 */ /* 0x000fe200078efcff */
[--C-:B------:R-:W-:Y:S01]  /*3bd0*/  @!P2 IMAD.IADD R15, R15, 0x1, -R2.reuse ;  /* 0x000000010f0fa824 */ /* 0x100fe200078e0a02 */
[----:B------:R-:W-:Y:S01]  /*3be0*/  ISETP.GE.AND P2, PT, R18, RZ, PT ;  /* 0x000000ff1200720c */ /* 0x000fe20003f46270 */
[----:B0-----:R-:W-:Y:S02]  /*3bf0*/  IMAD.MOV.U32 R0, RZ, RZ, R11 ;  /* 0x000000ffff007224 */ /* 0x001fe400078e000b */
[----:B------:R-:W-:Y:S02]  /*3c00*/  @!P5 IMAD.IADD R4, R4, 0x1, -R2 ;  /* 0x000000010404d824 */ /* 0x000fe400078e0a02 */
[----:B------:R-:W-:Y:S01]  /*3c10*/  IMAD.MOV.U32 R11, RZ, RZ, R17 ;  /* 0x000000ffff0b7224 */ /* 0x000fe200078e0011 */
[----:B------:R-:W-:Y:S01]  /*3c20*/  LOP3.LUT R17, R10, 0x70, RZ, 0xfc, !PT ;  /* 0x000000700a117812 */ /* 0x000fe200078efcff */
[----:B------:R-:W-:Y:S01]  /*3c30*/  @!P3 IMAD.MOV R0, RZ, RZ, -R0 ;  /* 0x000000ffff00b224 */ /* 0x000fe200078e0a00 */
[----:B------:R-:W-:Y:S01]  /*3c40*/  ISETP.GE.AND P3, PT, R13, RZ, PT ;  /* 0x000000ff0d00720c */ /* 0x000fe20003f66270 */
[----:B------:R-:W-:Y:S01]  /*3c50*/  IMAD.HI.U32 R13, R3, R11, RZ ;  /* 0x0000000b030d7227 */ /* 0x000fe200078e00ff */
[----:B------:R-:W-:-:S02]  /*3c60*/  ISETP.GT.U32.AND P5, PT, R2, R4, PT ;  /* 0x000000040200720c */ /* 0x000fc40003fa4070 */
[----:B------:R0:W-:Y:S01]  /*3c70*/  STL [R1+0x19c], R0 ;  /* 0x00019c0001007387 */ /* 0x0001e20000100800 */
[----:B------:R-:W-:Y:S02]  /*3c80*/  IMAD.MOV R13, RZ, RZ, -R13 ;  /* 0x000000ffff0d7224 */ /* 0x000fe400078e0a0d */
[--C-:B------:R-:W-:Y:S01]  /*3c90*/  @!P4 IMAD.IADD R6, R6, 0x1, -R2.reuse ;  /* 0x000000010606c824 */ /* 0x100fe200078e0a02 */
[----:B------:R-:W-:Y:S01]  /*3ca0*/  ISETP.GE.AND P4, PT, R8, RZ, PT ;  /* 0x000000ff0800720c */ /* 0x000fe20003f86270 */
[----:B------:R-:W-:Y:S01]  /*3cb0*/  IMAD R8, R2, R13, R11 ;  /* 0x0000000d02087224 */ /* 0x000fe200078e020b */
[----:B------:R-:W-:Y:S01]  /*3cc0*/  STL [R1+0x160], R5 ;  /* 0x0001600501007387 */ /* 0x000fe20000100800 */
[----:B------:R-:W-:Y:S01]  /*3cd0*/  IMAD.HI.U32 R12, R3, R21, RZ ;  /* 0x00000015030c7227 */ /* 0x000fe200078e00ff */
[C---:B------:R-:W-:Y:S02]  /*3ce0*/  LOP3.LUT R11, R10.reuse, 0x7a, RZ, 0xfc, !PT ;  /* 0x0000007a0a0b7812 */ /* 0x040fe400078efcff */
[----:B------:R-:W-:Y:S01]  /*3cf0*/  LOP3.LUT R13, R10, 0x74, RZ, 0xfc, !PT ;  /* 0x000000740a0d7812 */ /* 0x000fe200078efcff */
[----:B0-----:R-:W-:Y:S01]  /*3d00*/  IMAD.MOV.U32 R0, RZ, RZ, R15 ;  /* 0x000000ffff007224 */ /* 0x001fe200078e000f */
[----:B------:R-:W-:Y:S01]  /*3d10*/  IABS R18, R11 ;  /* 0x0000000b00127213 */ /* 0x000fe20000000000 */
[----:B------:R-:W-:Y:S01]  /*3d20*/  @!P5 IMAD.IADD R4, R4, 0x1, -R2 ;  /* 0x000000010404d824 */ /* 0x000fe200078e0a02 */
[----:B------:R-:W-:Y:S01]  /*3d30*/  ISETP.GT.U32.AND P5, PT, R2, R8, PT ;  /* 0x000000080200720c */ /* 0x000fe20003fa4070 */
[----:B------:R-:W-:Y:S01]  /*3d40*/  @!P0 IMAD.MOV R0, RZ, RZ, -R0 ;  /* 0x000000ffff008224 */ /* 0x000fe200078e0a00 */
[----:B------:R-:W-:Y:S01]  /*3d50*/  ISETP.GE.AND P0, PT, R7, RZ, PT ;  /* 0x000000ff0700720c */ /* 0x000fe20003f06270 */
[----:B------:R-:W-:Y:S01]  /*3d60*/  IMAD.MOV R12, RZ, RZ, -R12 ;  /* 0x000000ffff0c7224 */ /* 0x000fe200078e0a0c */
[----:B------:R-:W-:Y:S01]  /*3d70*/  LOP3.LUT R7, R10, 0x78, RZ, 0xfc, !PT ;  /* 0x000000780a077812 */ /* 0x000fe200078efcff */
[----:B------:R-:W-:Y:S01]  /*3d80*/  @!P6 IMAD.IADD R9, R9, 0x1, -R2 ;  /* 0x000000010909e824 */ /* 0x000fe200078e0a02 */
[----:B------:R0:W-:Y:S01]  /*3d90*/  STL [R1+0x170], R0 ;  /* 0x0001700001007387 */ /* 0x0001e20000100800 */
[----:B------:R-:W-:Y:S01]  /*3da0*/  IMAD R21, R2, R12, R21 ;  /* 0x0000000c02157224 */ /* 0x000fe200078e0215 */
[----:B------:R-:W-:-:S02]  /*3db0*/  LOP3.LUT R12, R10, 0x7c, RZ, 0xfc, !PT ;  /* 0x0000007c0a0c7812 */ /* 0x000fc400078efcff */
[----:B------:R-:W-:Y:S02]  /*3dc0*/  ISETP.GT.U32.AND P6, PT, R2, R9, PT ;  /* 0x000000090200720c */ /* 0x000fe40003fc4070 */
[----:B------:R-:W-:Y:S01]  /*3dd0*/  IABS R19, R12 ;  /* 0x0000000c00137213 */ /* 0x000fe20000000000 */
[----:B------:R-:W-:Y:S01]  /*3de0*/  @!P5 IMAD.IADD R8, R8, 0x1, -R2 ;  /* 0x000000010808d824 */ /* 0x000fe200078e0a02 */
[----:B------:R-:W-:Y:S01]  /*3df0*/  ISETP.GE.AND P5, PT, R12, RZ, PT ;  /* 0x000000ff0c00720c */ /* 0x000fe20003fa6270 */
[----:B0-----:R-:W-:Y:S01]  /*3e00*/  IMAD.MOV.U32 R0, RZ, RZ, R6 ;  /* 0x000000ffff007224 */ /* 0x001fe200078e0006 */
[----:B------:R-:W-:Y:S01]  /*3e10*/  IABS R12, R7 ;  /* 0x00000007000c7213 */ /* 0x000fe20000000000 */
[----:B------:R-:W-:Y:S01]  /*3e20*/  IMAD.HI.U32 R6, R3, R19, RZ ;  /* 0x0000001303067227 */ /* 0x000fe200078e00ff */
[----:B------:R-:W-:-:S03]  /*3e30*/  LOP3.LUT R15, R10, 0x6e, RZ, 0xfc, !PT ;  /* 0x0000006e0a0f7812 */ /* 0x000fc600078efcff */
[----:B------:R-:W-:Y:S01]  /*3e40*/  @!P1 IMAD.MOV R0, RZ, RZ, -R0 ;  /* 0x000000ffff009224 */ /* 0x000fe200078e0a00 */
[C---:B------:R-:W-:Y:S01]  /*3e50*/  ISETP.GT.U32.AND P1, PT, R2.reuse, R21, PT ;  /* 0x000000150200720c */ /* 0x040fe20003f24070 */
[----:B------:R-:W-:Y:S01]  /*3e60*/  IMAD.MOV R6, RZ, RZ, -R6 ;  /* 0x000000ffff067224 */ /* 0x000fe200078e0a06 */
[----:B------:R-:W-:Y:S01]  /*3e70*/  IABS R20, R15 ;  /* 0x0000000f00147213 */ /* 0x000fe20000000000 */
[----:B------:R-:W-:Y:S01]  /*3e80*/  @!P6 IMAD.IADD R9, R9, 0x1, -R2 ;  /* 0x000000010909e824 */ /* 0x000fe200078e0a02 */
[----:B------:R0:W-:Y:S01]  /*3e90*/  STL [R1+0x18c], R0 ;  /* 0x00018c0001007387 */ /* 0x0001e20000100800 */
[----:B------:R-:W-:Y:S01]  /*3ea0*/  IMAD R19, R2, R6, R19 ;  /* 0x0000000602137224 */ /* 0x000fe200078e0213 */
[----:B------:R-:W-:Y:S01]  /*3eb0*/  LOP3.LUT R6, R10, 0x76, RZ, 0xfc, !PT ;  /* 0x000000760a067812 */ /* 0x000fe200078efcff */
[----:B------:R-:W-:Y:S01]  /*3ec0*/  IMAD.MOV.U32 R5, RZ, RZ, R9 ;  /* 0x000000ffff057224 */ /* 0x000fe200078e0009 */
[----:B------:R-:W-:Y:S01]  /*3ed0*/  ISETP.GE.AND P6, PT, R11, RZ, PT ;  /* 0x000000ff0b00720c */ /* 0x000fe20003fc6270 */
[----:B------:R-:W-:Y:S01]  /*3ee0*/  IMAD.HI.U32 R23, R3, R20, RZ ;  /* 0x0000001403177227 */ /* 0x000fe200078e00ff */
[----:B------:R-:W-:-:S02]  /*3ef0*/  IABS R11, R6 ;  /* 0x00000006000b7213 */ /* 0x000fc40000000000 */
[----:B------:R-:W-:Y:S01]  /*3f00*/  IABS R9, R13 ;  /* 0x0000000d00097213 */ /* 0x000fe20000000000 */
[----:B------:R-:W-:Y:S02]  /*3f10*/  @!P3 IMAD.MOV R5, RZ, RZ, -R5 ;  /* 0x000000ffff05b224 */ /* 0x000fe400078e0a05 */
[----:B0-----:R-:W-:Y:S02]  /*3f20*/  IMAD.MOV.U32 R0, RZ, RZ, R4 ;  /* 0x000000ffff007224 */ /* 0x001fe400078e0004 */
[----:B------:R-:W-:-:S04]  /*3f30*/  IMAD.HI.U32 R4, R3, R18, RZ ;  /* 0x0000001203047227 */ /* 0x000fc800078e00ff */
[----:B------:R-:W-:Y:S01]  /*3f40*/  @!P2 IMAD.MOV R0, RZ, RZ, -R0 ;  /* 0x000000ffff00a224 */ /* 0x000fe200078e0a00 */
[C---:B------:R-:W-:Y:S01]  /*3f50*/  ISETP.GT.U32.AND P2, PT, R2.reuse, R8, PT ;  /* 0x000000080200720c */ /* 0x040fe20003f44070 */
[----:B------:R-:W-:Y:S02]  /*3f60*/  IMAD.MOV R4, RZ, RZ, -R4 ;  /* 0x000000ffff047224 */ /* 0x000fe400078e0a04 */
[----:B------:R-:W-:Y:S01]  /*3f70*/  @!P1 IMAD.IADD R21, R21, 0x1, -R2 ;  /* 0x0000000115159824 */ /* 0x000fe200078e0a02 */
[----:B------:R0:W-:Y:S01]  /*3f80*/  STL [R1+0x190], R0 ;  /* 0x0001900001007387 */ /* 0x0001e20000100800 */
[C---:B------:R-:W-:Y:S02]  /*3f90*/  IMAD R18, R2.reuse, R4, R18 ;  /* 0x0000000402127224 */ /* 0x040fe400078e0212 */
[----:B------:R-:W-:Y:S01]  /*3fa0*/  IMAD.HI.U32 R4, R3, R12, RZ ;  /* 0x0000000c03047227 */ /* 0x000fe200078e00ff */
[C---:B------:R-:W-:Y:S01]  /*3fb0*/  ISETP.GT.U32.AND P1, PT, R2.reuse, R21, PT ;  /* 0x000000150200720c */ /* 0x040fe20003f24070 */
[----:B------:R-:W-:Y:S01]  /*3fc0*/  STL [R1+0x17c], R5 ;  /* 0x00017c0501007387 */ /* 0x000fe20000100800 */
[----:B------:R-:W-:Y:S01]  /*3fd0*/  ISETP.GT.U32.AND P3, PT, R2, R18, PT ;  /* 0x000000120200720c */ /* 0x000fe20003f64070 */
[----:B------:R-:W-:-:S02]  /*3fe0*/  IMAD.MOV R4, RZ, RZ, -R4 ;  /* 0x000000ffff047224 */ /* 0x000fc400078e0a04 */
[----:B------:R-:W-:Y:S01]  /*3ff0*/  @!P2 IMAD.IADD R8, R8, 0x1, -R2 ;  /* 0x000000010808a824 */ /* 0x000fe200078e0a02 */
[C---:B------:R-:W-:Y:S01]  /*4000*/  ISETP.GT.U32.AND P2, PT, R2.reuse, R19, PT ;  /* 0x000000130200720c */ /* 0x040fe20003f44070 */
[----:B------:R-:W-:Y:S02]  /*4010*/  IMAD R12, R2, R4, R12 ;  /* 0x00000004020c7224 */ /* 0x000fe400078e020c */
[----:B------:R-:W-:-:S04]  /*4020*/  IMAD.HI.U32 R4, R3, R11, RZ ;  /* 0x0000000b03047227 */ /* 0x000fc800078e00ff */
[----:B0-----:R-:W-:Y:S01]  /*4030*/  IMAD.MOV.U32 R0, RZ, RZ, R8 ;  /* 0x000000ffff007224 */ /* 0x001fe200078e0008 */
[----:B------:R-:W-:Y:S01]  /*4040*/  IABS R8, R16 ;  /* 0x0000001000087213 */ /* 0x000fe20000000000 */
[----:B------:R-:W-:Y:S02]  /*4050*/  @!P3 IMAD.IADD R18, R18, 0x1, -R2 ;  /* 0x000000011212b824 */ /* 0x000fe400078e0a02 */
[----:B------:R-:W-:Y:S02]  /*4060*/  IMAD.MOV R4, RZ, RZ, -R4 ;  /* 0x000000ffff047224 */ /* 0x000fe400078e0a04 */
[----:B------:R-:W-:Y:S01]  /*4070*/  @!P2 IMAD.IADD R19, R19, 0x1, -R2 ;  /* 0x000000011313a824 */ /* 0x000fe200078e0a02 */
[C---:B------:R-:W-:Y:S01]  /*4080*/  ISETP.GT.U32.AND P3, PT, R2.reuse, R18, PT ;  /* 0x000000120200720c */ /* 0x040fe20003f64070 */
[----:B------:R-:W-:Y:S01]  /*4090*/  @!P0 IMAD.MOV R0, RZ, RZ, -R0 ;  /* 0x000000ffff008224 */ /* 0x000fe200078e0a00 */
[----:B------:R-:W-:Y:S01]  /*40a0*/  ISETP.GE.AND P0, PT, R7, RZ, PT ;  /* 0x000000ff0700720c */ /* 0x000fe20003f06270 */
[C---:B------:R-:W-:Y:S01]  /*40b0*/  IMAD R11, R2.reuse, R4, R11 ;  /* 0x00000004020b7224 */ /* 0x040fe200078e020b */
[----:B------:R-:W-:Y:S01]  /*40c0*/  ISETP.GT.U32.AND P2, PT, R2, R19, PT ;  /* 0x000000130200720c */ /* 0x000fe20003f44070 */
[----:B------:R-:W-:Y:S01]  /*40d0*/  IMAD.HI.U32 R7, R3, R9, RZ ;  /* 0x0000000903077227 */ /* 0x000fe200078e00ff */
[----:B------:R0:W-:Y:S01]  /*40e0*/  STL [R1+0x188], R0 ;  /* 0x0001880001007387 */ /* 0x0001e20000100800 */
[----:B------:R-:W-:-:S02]  /*40f0*/  IABS R4, R17 ;  /* 0x0000001100047213 */ /* 0x000fc40000000000 */
[----:B------:R-:W-:Y:S01]  /*4100*/  @!P1 IMAD.IADD R21, R21, 0x1, -R2 ;  /* 0x0000000115159824 */ /* 0x000fe200078e0a02 */
[----:B------:R-:W-:Y:S01]  /*4110*/  ISETP.GE.AND P1, PT, R6, RZ, PT ;  /* 0x000000ff0600720c */ /* 0x000fe20003f26270 */
[----:B------:R-:W-:-:S04]  /*4120*/  IMAD.HI.U32 R6, R3, R8, RZ ;  /* 0x0000000803067227 */ /* 0x000fc800078e00ff */
[--C-:B------:R-:W-:Y:S01]  /*4130*/  @!P3 IMAD.IADD R18, R18, 0x1, -R2.reuse ;  /* 0x000000011212b824 */ /* 0x100fe200078e0a02 */
[C---:B------:R-:W-:Y:S01]  /*4140*/  ISETP.GT.U32.AND P3, PT, R2.reuse, R11, PT ;  /* 0x0000000b0200720c */ /* 0x040fe20003f64070 */
[----:B------:R-:W-:Y:S01]  /*4150*/  @!P2 IMAD.IADD R19, R19, 0x1, -R2 ;  /* 0x000000011313a824 */ /* 0x000fe200078e0a02 */
[C---:B------:R-:W-:Y:S01]  /*4160*/  ISETP.GT.U32.AND P2, PT, R2.reuse, R12, PT ;  /* 0x0000000c0200720c */ /* 0x040fe20003f44070 */
[----:B------:R-:W-:Y:S02]  /*4170*/  IMAD.MOV R7, RZ, RZ, -R7 ;  /* 0x000000ffff077224 */ /* 0x000fe400078e0a07 */
[----:B------:R-:W-:Y:S02]  /*4180*/  IMAD.MOV R6, RZ, RZ, -R6 ;  /* 0x000000ffff067224 */ /* 0x000fe400078e0a06 */
[----:B------:R-:W-:Y:S01]  /*4190*/  IMAD R9, R2, R7, R9 ;  /* 0x0000000702097224 */ /* 0x000fe200078e0209 */
[----:B------:R-:W-:Y:S01]  /*41a0*/  LOP3.LUT R7, R10, 0x6a, RZ, 0xfc, !PT ;  /* 0x0000006a0a077812 */ /* 0x000fe200078efcff */
[----:B------:R-:W-:Y:S01]  /*41b0*/  IMAD R8, R2, R6, R8 ;  /* 0x0000000602087224 */ /* 0x000fe200078e0208 */
[----:B------:R-:W-:Y:S01]  /*41c0*/  LOP3.LUT R6, R10, 0x6c, RZ, 0xfc, !PT ;  /* 0x0000006c0a067812 */ /* 0x000fe200078efcff */
[----:B0-----:R-:W-:Y:S01]  /*41d0*/  IMAD.MOV.U32 R0, RZ, RZ, R21 ;  /* 0x000000ffff007224 */ /* 0x001fe200078e0015 */
[----:B------:R-:W-:Y:S01]  /*41e0*/  IABS R21, R7 ;  /* 0x0000000700157213 */ /* 0x000fe20000000000 */
[--C-:B------:R-:W-:Y:S01]  /*41f0*/  @!P3 IMAD.IADD R11, R11, 0x1, -R2.reuse ;  /* 0x000000010b0bb824 */ /* 0x100fe200078e0a02 */
[----:B------:R-:W-:Y:S01]  /*4200*/  ISETP.GT.U32.AND P3, PT, R2, R8, PT ;  /* 0x000000080200720c */ /* 0x000fe20003f64070 */
[----:B------:R-:W-:Y:S01]  /*4210*/  @!P2 IMAD.IADD R12, R12, 0x1, -R2 ;  /* 0x000000010c0ca824 */ /* 0x000fe200078e0a02 */
[C---:B------:R-:W-:Y:S01]  /*4220*/  ISETP.GT.U32.AND P2, PT, R2.reuse, R9, PT ;  /* 0x000000090200720c */ /* 0x040fe20003f44070 */
[----:B------:R-:W-:Y:S01]  /*4230*/  IMAD.MOV R23, RZ, RZ, -R23 ;  /* 0x000000ffff177224 */ /* 0x000fe200078e0a17 */
[----:B------:R-:W-:Y:S01]  /*4240*/  IABS R22, R6 ;  /* 0x0000000600167213 */ /* 0x000fe20000000000 */
[----:B------:R-:W-:Y:S01]  /*4250*/  @!P4 IMAD.MOV R0, RZ, RZ, -R0 ;  /* 0x000000ffff00c224 */ /* 0x000fe200078e0a00 */
[C---:B------:R-:W-:Y:S01]  /*4260*/  ISETP.GT.U32.AND P4, PT, R2.reuse, R12, PT ;  /* 0x0000000c0200720c */ /* 0x040fe20003f84070 */
[----:B------:R-:W-:-:S02]  /*4270*/  IMAD R20, R2, R23, R20 ;  /* 0x0000001702147224 */ /* 0x000fc400078e0214 */
[----:B------:R-:W-:Y:S01]  /*4280*/  IMAD.HI.U32 R23, R3, R22, RZ ;  /* 0x0000001603177227 */ /* 0x000fe200078e00ff */
[----:B------:R0:W-:Y:S03]  /*4290*/  STL [R1+0x14c], R0 ;  /* 0x00014c0001007387 */ /* 0x0001e60000100800 */
[--C-:B------:R-:W-:Y:S02]  /*42a0*/  @!P3 IMAD.IADD R8, R8, 0x1, -R2.reuse ;  /* 0x000000010808b824 */ /* 0x100fe400078e0a02 */
[----:B------:R-:W-:Y:S01]  /*42b0*/  @!P2 IMAD.IADD R9, R9, 0x1, -R2 ;  /* 0x000000010909a824 */ /* 0x000fe200078e0a02 */
[C---:B------:R-:W-:Y:S01]  /*42c0*/  ISETP.GT.U32.AND P2, PT, R2.reuse, R11, PT ;  /* 0x0000000b0200720c */ /* 0x040fe20003f44070 */
[----:B------:R-:W-:Y:S02]  /*42d0*/  IMAD.MOV R23, RZ, RZ, -R23 ;  /* 0x000000ffff177224 */ /* 0x000fe400078e0a17 */
[----:B------:R-:W-:Y:S01]  /*42e0*/  IMAD.HI.U32 R24, R3, R4, RZ ;  /* 0x0000000403187227 */ /* 0x000fe200078e00ff */
[----:B------:R-:W-:-:S03]  /*42f0*/  ISETP.GT.U32.AND P3, PT, R2, R9, PT ;  /* 0x000000090200720c */ /* 0x000fc60003f64070 */
[----:B0-----:R-:W-:Y:S02]  /*4300*/  IMAD.MOV.U32 R0, RZ, RZ, R19 ;  /* 0x000000ffff007224 */ /* 0x001fe400078e0013 */
[C---:B------:R-:W-:Y:S02]  /*4310*/  IMAD R19, R2.reuse, R23, R22 ;  /* 0x0000001702137224 */ /* 0x040fe400078e0216 */
[----:B------:R-:W-:Y:S01]  /*4320*/  @!P5 IMAD.MOV R0, RZ, RZ, -R0 ;  /* 0x000000ffff00d224 */ /* 0x000fe200078e0a00 */
[----:B------:R-:W-:Y:S01]  /*4330*/  ISETP.GT.U32.AND P5, PT, R2, R8, PT ;  /* 0x000000080200720c */ /* 0x000fe20003fa4070 */
[----:B------:R-:W-:Y:S02]  /*4340*/  IMAD.MOV R24, RZ, RZ, -R24 ;  /* 0x000000ffff187224 */ /* 0x000fe400078e0a18 */
[--C-:B------:R-:W-:Y:S01]  /*4350*/  @!P4 IMAD.IADD R12, R12, 0x1, -R2.reuse ;  /* 0x000000010c0cc824 */ /* 0x100fe200078e0a02 */
[----:B------:R0:W-:Y:S01]  /*4360*/  STL [R1+0x13c], R0 ;  /* 0x00013c0001007387 */ /* 0x0001e20000100800 */
[----:B------:R-:W-:Y:S01]  /*4370*/  @!P3 IMAD.IADD R9, R9, 0x1, -R2 ;  /* 0x000000010909b824 */ /* 0x000fe200078e0a02 */
[C---:B------:R-:W-:Y:S01]  /*4380*/  ISETP.GT.U32.AND P3, PT, R2.reuse, R19, PT ;  /* 0x000000130200720c */ /* 0x040fe20003f64070 */
[C---:B------:R-:W-:Y:S01]  /*4390*/  IMAD R4, R2.reuse, R24, R4 ;  /* 0x0000001802047224 */ /* 0x040fe200078e0204 */
[----:B------:R-:W-:Y:S01]  /*43a0*/  ISETP.GT.U32.AND P4, PT, R2, R20, PT ;  /* 0x000000140200720c */ /* 0x000fe20003f84070 */
[----:B------:R-:W-:Y:S01]  /*43b0*/  @!P2 IMAD.IADD R11, R11, 0x1, -R2 ;  /* 0x000000010b0ba824 */ /* 0x000fe200078e0a02 */
[----:B------:R-:W-:Y:S01]  /*43c0*/  ISETP.GE.AND P2, PT, R13, RZ, PT ;  /* 0x000000ff0d00720c */ /* 0x000fe20003f46270 */
[----:B------:R-:W-:Y:S01]  /*43d0*/  IMAD.MOV.U32 R5, RZ, RZ, R12 ;  /* 0x000000ffff057224 */ /* 0x000fe200078e000c */
[----:B------:R-:W-:Y:S01]  /*43e0*/  LOP3.LUT R13, R10, 0x68, RZ, 0xfc, !PT ;  /* 0x000000680a0d7812 */ /* 0x000fe200078efcff */
[----:B------:R-:W-:Y:S01]  /*43f0*/  @!P5 IMAD.IADD R8, R8, 0x1, -R2 ;  /* 0x000000010808d824 */ /* 0x000fe200078e0a02 */
[----:B------:R-:W-:Y:S01]  /*4400*/  ISETP.GE.AND P5, PT, R16, RZ, PT ;  /* 0x000000ff1000720c */ /* 0x000fe20003fa6270 */
[----:B0-----:R-:W-:Y:S01]  /*4410*/  IMAD.MOV.U32 R0, RZ, RZ, R18 ;  /* 0x000000ffff007224 */ /* 0x001fe200078e0012 */
[----:B------:R-:W-:Y:S01]  /*4420*/  IABS R16, R13 ;  /* 0x0000000d00107213 */ /* 0x000fe20000000000 */
[----:B------:R-:W-:-:S04]  /*4430*/  IMAD.HI.U32 R18, R3, R21, RZ ;  /* 0x0000001503127227 */ /* 0x000fc800078e00ff */
[----:B------:R-:W-:Y:S01]  /*4440*/  @!P6 IMAD.MOV R0, RZ, RZ, -R0 ;  /* 0x000000ffff00e224 */ /* 0x000fe200078e0a00 */
[----:B------:R-:W-:Y:S01]  /*4450*/  ISETP.GT.U32.AND P6, PT, R2, R4, PT ;  /* 0x000000040200720c */ /* 0x000fe20003fc4070 */
[----:B------:R-:W-:Y:S02]  /*4460*/  @!P3 IMAD.IADD R19, R19, 0x1, -R2 ;  /* 0x000000011313b824 */ /* 0x000fe400078e0a02 */
[----:B------:R-:W-:Y:S01]  /*4470*/  @!P0 IMAD.MOV R5, RZ, RZ, -R5 ;  /* 0x000000ffff058224 */ /* 0x000fe200078e0a05 */
[----:B------:R0:W-:Y:S01]  /*4480*/  STL [R1+0x128], R0 ;  /* 0x0001280001007387 */ /* 0x0001e20000100800 */
[----:B------:R-:W-:Y:S02]  /*4490*/  IMAD.MOV R18, RZ, RZ, -R18 ;  /* 0x000000ffff127224 */ /* 0x000fe400078e0a12 */
[----:B------:R-:W-:Y:S01]  /*44a0*/  IMAD.HI.U32 R12, R3, R16, RZ ;  /* 0x00000010030c7227 */ /* 0x000fe200078e00ff */
[----:B------:R1:W-:Y:S03]  /*44b0*/  STL [R1+0xf8], R5 ;  /* 0x0000f80501007387 */ /* 0x0003e60000100800 */
[--C-:B------:R-:W-:Y:S01]  /*44c0*/  @!P4 IMAD.IADD R20, R20, 0x1, -R2.reuse ;  /* 0x000000011414c824 */ /* 0x100fe200078e0a02 */
[----:B------:R-:W-:Y:S01]  /*44d0*/  ISETP.GE.AND P4, PT, R15, RZ, PT ;  /* 0x000000ff0f00720c */ /* 0x000fe20003f86270 */
[----:B------:R-:W-:Y:S01]  /*44e0*/  @!P6 IMAD.IADD R4, R4, 0x1, -R2 ;  /* 0x000000010404e824 */ /* 0x000fe200078e0a02 */
[----:B------:R-:W-:Y:S01]  /*44f0*/  ISETP.GE.AND P6, PT, R17, RZ, PT ;  /* 0x000000ff1100720c */ /* 0x000fe20003fc6270 */
[----:B0-----:R-:W-:Y:S01]  /*4500*/  IMAD.MOV.U32 R0, RZ, RZ, R11 ;  /* 0x000000ffff007224 */ /* 0x001fe200078e000b */
[----:B------:R-:W-:Y:S01]  /*4510*/  LOP3.LUT R17, R10, 0x66, RZ, 0xfc, !PT ;  /* 0x000000660a117812 */ /* 0x000fe200078efcff */
[C---:B------:R-:W-:Y:S01]  /*4520*/  IMAD R15, R2.reuse, R18, R21 ;  /* 0x00000012020f7224 */ /* 0x040fe200078e0215 */
[C---:B------:R-:W-:Y:S01]  /*4530*/  ISETP.GT.U32.AND P0, PT, R2.reuse, R4, PT ;  /* 0x000000040200720c */ /* 0x040fe20003f04070 */
[----:B------:R-:W-:Y:S01]  /*4540*/  @!P1 IMAD.MOV R0, RZ, RZ, -R0 ;  /* 0x000000ffff009224 */ /* 0x000fe200078e0a00 */
[----:B------:R-:W-:Y:S01]  /*4550*/  ISETP.GT.U32.AND P1, PT, R2, R19, PT ;  /* 0x000000130200720c */ /* 0x000fe20003f24070 */
[----:B------:R-:W-:Y:S01]  /*4560*/  IMAD.MOV R12, RZ, RZ, -R12 ;  /* 0x000000ffff0c7224 */ /* 0x000fe200078e0a0c */
[----:B------:R-:W-:Y:S01]  /*4570*/  LOP3.LUT R11, R10, 0x64, RZ, 0xfc, !PT ;  /* 0x000000640a0b7812 */ /* 0x000fe200078efcff */
[----:B-1----:R-:W-:Y:S01]  /*4580*/  IMAD.MOV.U32 R5, RZ, RZ, R9 ;  /* 0x000000ffff057224 */ /* 0x002fe200078e0009 */
[----:B------:R0:W-:Y:S01]  /*4590*/  STL [R1+0xdc], R0 ;  /* 0x0000dc0001007387 */ /* 0x0001e20000100800 */
[----:B------:R-:W-:Y:S01]  /*45a0*/  IMAD R16, R2, R12, R16 ;  /* 0x0000000c02107224 */ /* 0x000fe200078e0210 */
[----:B------:R-:W-:Y:S01]  /*45b0*/  IABS R9, R11 ;  /* 0x0000000b00097213 */ /* 0x000fe20000000000 */
[----:B------:R-:W-:Y:S01]  /*45c0*/  @!P2 IMAD.MOV R5, RZ, RZ, -R5 ;  /* 0x000000ffff05a224 */ /* 0x000fe200078e0a05 */
[----:B------:R-:W-:-:S02]  /*45d0*/  ISETP.GE.AND P2, PT, R6, RZ, PT ;  /* 0x000000ff0600720c */ /* 0x000fc40003f46270 */
[----:B------:R-:W-:Y:S01]  /*45e0*/  IABS R6, R17 ;  /* 0x0000001100067213 */ /* 0x000fe20000000000 */
[--C-:B------:R-:W-:Y:S01]  /*45f0*/  @!P0 IMAD.IADD R4, R4, 0x1, -R2.reuse ;  /* 0x0000000104048824 */ /* 0x100fe200078e0a02 */
[----:B------:R-:W-:Y:S01]  /*4600*/  STL [R1+0x74], R5 ;  /* 0x0000740501007387 */ /* 0x000fe20000100800 */
[----:B------:R-:W-:Y:S01]  /*4610*/  @!P1 IMAD.IADD R19, R19, 0x1, -R2 ;  /* 0x0000000113139824 */ /* 0x000fe200078e0a02 */
[C---:B------:R-:W-:Y:S01]  /*4620*/  ISETP.GT.U32.AND P1, PT, R2.reuse, R16, PT ;  /* 0x000000100200720c */ /* 0x040fe20003f24070 */
[----:B0-----:R-:W-:Y:S01]  /*4630*/  IMAD.MOV.U32 R0, RZ, RZ, R8 ;  /* 0x000000ffff007224 */ /* 0x001fe200078e0008 */
[----:B------:R-:W-:Y:S01]  /*4640*/  ISETP.GE.AND P0, PT, R7, RZ, PT ;  /* 0x000000ff0700720c */ /* 0x000fe20003f06270 */
[----:B------:R-:W-:Y:S01]  /*4650*/  IMAD.HI.U32 R7, R3, R6, RZ ;  /* 0x0000000603077227 */ /* 0x000fe200078e00ff */
[----:B------:R-:W-:Y:S02]  /*4660*/  ISETP.GT.U32.AND P3, PT, R2, R20, PT ;  /* 0x000000140200720c */ /* 0x000fe40003f64070 */
[----:B------:R-:W-:Y:S01]  /*4670*/  LOP3.LUT R8, R10, 0x62, RZ, 0xfc, !PT ;  /* 0x000000620a087812 */ /* 0x000fe200078efcff */
[----:B------:R-:W-:Y:S01]  /*4680*/  @!P5 IMAD.MOV R0, RZ, RZ, -R0 ;  /* 0x000000ffff00d224 */ /* 0x000fe200078e0a00 */
[----:B------:R-:W-:Y:S01]  /*4690*/  ISETP.GT.U32.AND P5, PT, R2, R15, PT ;  /* 0x0000000f0200720c */ /* 0x000fe20003fa4070 */
[----:B------:R-:W-:Y:S01]  /*46a0*/  IMAD.MOV R7, RZ, RZ, -R7 ;  /* 0x000000ffff077224 */ /* 0x000fe200078e0a07 */
[----:B------:R-:W-:-:S02]  /*46b0*/  LOP3.LUT R12, R10, 0x5e, RZ, 0xfc, !PT ;  /* 0x0000005e0a0c7812 */ /* 0x000fc400078efcff */
[----:B------:R0:W-:Y:S01]  /*46c0*/  STL [R1+0xe0], R0 ;  /* 0x0000e00001007387 */ /* 0x0001e20000100800 */
[----:B------:R-:W-:Y:S02]  /*46d0*/  @!P1 IMAD.IADD R16, R16, 0x1, -R2 ;  /* 0x0000000110109824 */ /* 0x000fe400078e0a02 */
[C---:B------:R-:W-:Y:S02]  /*46e0*/  IMAD R6, R2.reuse, R7, R6 ;  /* 0x0000000702067224 */ /* 0x040fe400078e0206 */
[----:B------:R-:W-:Y:S01]  /*46f0*/  IMAD.HI.U32 R7, R3, R9, RZ ;  /* 0x0000000903077227 */ /* 0x000fe200078e00ff */
[----:B------:R-:W-:-:S03]  /*4700*/  ISETP.GT.U32.AND P1, PT, R2, R16, PT ;  /* 0x000000100200720c */ /* 0x000fc60003f24070 */
[----:B------:R-:W-:Y:S01]  /*4710*/  @!P5 IMAD.IADD R15, R15, 0x1, -R2 ;  /* 0x000000010f0fd824 */ /* 0x000fe200078e0a02 */
[----:B------:R-:W-:Y:S01]  /*4720*/  ISETP.GE.AND P5, PT, R17, RZ, PT ;  /* 0x000000ff1100720c */ /* 0x000fe20003fa6270 */
[----:B0-----:R-:W-:Y:S01]  /*4730*/  IMAD.MOV.U32 R0, RZ, RZ, R4 ;  /* 0x000000ffff007224 */ /* 0x001fe200078e0004 */
[----:B------:R-:W-:Y:S01]  /*4740*/  LOP3.LUT R4, R10, 0x60, RZ, 0xfc, !PT ;  /* 0x000000600a047812 */ /* 0x000fe200078efcff */
[----:B------:R-:W-:Y:S01]  /*4750*/  IMAD.MOV R7, RZ, RZ, -R7 ;  /* 0x000000ffff077224 */ /* 0x000fe200078e0a07 */
[----:B------:R-:W-:Y:S01]  /*4760*/  IABS R17, R12 ;  /* 0x0000000c00117213 */ /* 0x000fe20000000000 */
[----:B------:R-:W-:Y:S01]  /*4770*/  @!P6 IMAD.MOV R0, RZ, RZ, -R0 ;  /* 0x000000ffff00e224 */ /* 0x000fe200078e0a00 */
[C---:B------:R-:W-:Y:S01]  /*4780*/  ISETP.GT.U32.AND P6, PT, R2.reuse, R15, PT ;  /* 0x0000000f0200720c */ /* 0x040fe20003fc4070 */
[----:B------:R-:W-:Y:S01]  /*4790*/  IMAD R9, R2, R7, R9 ;  /* 0x0000000702097224 */ /* 0x000fe200078e0209 */
[----:B------:R-:W-:Y:S01]  /*47a0*/  IABS R18, R4 ;  /* 0x0000000400127213 */ /* 0x000fe20000000000 */
[--C-:B------:R-:W-:Y:S01]  /*47b0*/  @!P1 IMAD.IADD R16, R16, 0x1, -R2.reuse ;  /* 0x0000000110109824 */ /* 0x100fe200078e0a02 */
[----:B------:R0:W-:Y:S01]  /*47c0*/  STL [R1+0xec], R0 ;  /* 0x0000ec0001007387 */ /* 0x0001e20000100800 */
[----:B------:R-:W-:Y:S01]  /*47d0*/  @!P3 IMAD.IADD R20, R20, 0x1, -R2 ;  /* 0x000000011414b824 */ /* 0x000fe200078e0a02 */
[----:B------:R-:W-:Y:S01]  /*47e0*/  ISETP.GT.U32.AND P1, PT, R2, R9, PT ;  /* 0x000000090200720c */ /* 0x000fe20003f24070 */
[----:B------:R-:W-:Y:S01]  /*47f0*/  IMAD.HI.U32 R22, R3, R18, RZ ;  /* 0x0000001203167227 */ /* 0x000fe200078e00ff */
[----:B------:R-:W-:-:S02]  /*4800*/  ISETP.GE.AND P3, PT, R13, RZ, PT ;  /* 0x000000ff0d00720c */ /* 0x000fc40003f66270 */
[----:B------:R-:W-:Y:S01]  /*4810*/  IABS R13, R8 ;  /* 0x00000008000d7213 */ /* 0x000fe20000000000 */
[----:B------:R-:W-:Y:S01]  /*4820*/  IMAD.HI.U32 R21, R3, R17, RZ ;  /* 0x0000001103157227 */ /* 0x000fe200078e00ff */
[----:B------:R-:W-:-:S03]  /*4830*/  LOP3.LUT R7, R10, 0x5c, RZ, 0xfc, !PT ;  /* 0x0000005c0a077812 */ /* 0x000fc600078efcff */
[----:B------:R-:W-:Y:S01]  /*4840*/  @!P6 IMAD.IADD R15, R15, 0x1, -R2 ;  /* 0x000000010f0fe824 */ /* 0x000fe200078e0a02 */
[----:B------:R-:W-:Y:S01]  /*4850*/  ISETP.GT.U32.AND P6, PT, R2, R6, PT ;  /* 0x000000060200720c */ /* 0x000fe20003fc4070 */
[----:B------:R-:W-:-:S04]  /*4860*/  IMAD.HI.U32 R23, R3, R13, RZ ;  /* 0x0000000d03177227 */ /* 0x000fc800078e00ff */
[----:B------:R-:W-:Y:S02]  /*4870*/  IMAD.MOV R23, RZ, RZ, -R23 ;  /* 0x000000ffff177224 */ /* 0x000fe400078e0a17 */
[----:B------:R-:W-:Y:S02]  /*4880*/  @!P1 IMAD.IADD R9, R9, 0x1, -R2 ;  /* 0x0000000109099824 */ /* 0x000fe400078e0a02 */
[----:B------:R-:W-:Y:S02]  /*4890*/  IMAD.MOV R22, RZ, RZ, -R22 ;  /* 0x000000ffff167224 */ /* 0x000fe400078e0a16 */
[----:B0-----:R-:W-:Y:S02]  /*48a0*/  IMAD.MOV.U32 R0, RZ, RZ, R19 ;  /* 0x000000ffff007224 */ /* 0x001fe400078e0013 */
[----:B------:R-:W-:Y:S01]  /*48b0*/  @!P6 IMAD.IADD R6, R6, 0x1, -R2 ;  /* 0x000000010606e824 */ /* 0x000fe200078e0a02 */
[----:B------:R-:W-:Y:S01]  /*48c0*/  ISETP.GE.AND P6, PT, R11, RZ, PT ;  /* 0x000000ff0b00720c */ /* 0x000fe20003fc6270 */
[C---:B------:R-:W-:Y:S01]  /*48d0*/  IMAD R11, R2.reuse, R23, R13 ;  /* 0x00000017020b7224 */ /* 0x040fe200078e020d */
[----:B------:R-:W-:Y:S01]  /*48e0*/  IABS R13, R7 ;  /* 0x00000007000d7213 */ /* 0x000fe20000000000 */
[----:B------:R-:W-:Y:S01]  /*48f0*/  IMAD.MOV R21, RZ, RZ, -R21 ;  /* 0x000000ffff157224 */ /* 0x000fe200078e0a15 */
[C---:B------:R-:W-:Y:S01]  /*4900*/  ISETP.GT.U32.AND P1, PT, R2.reuse, R6, PT ;  /* 0x000000060200720c */ /* 0x040fe20003f24070 */
[----:B------:R-:W-:-:S02]  /*4910*/  IMAD R18, R2, R22, R18 ;  /* 0x0000001602127224 */ /* 0x000fc400078e0212 */
[----:B------:R-:W-:Y:S01]  /*4920*/  @!P2 IMAD.MOV R0, RZ, RZ, -R0 ;  /* 0x000000ffff00a224 */ /* 0x000fe200078e0a00 */
[C---:B------:R-:W-:Y:S01]  /*4930*/  ISETP.GT.U32.AND P2, PT, R2.reuse, R11, PT ;  /* 0x0000000b0200720c */ /* 0x040fe20003f44070 */
[C---:B------:R-:W-:Y:S02]  /*4940*/  IMAD R17, R2.reuse, R21, R17 ;  /* 0x0000001502117224 */ /* 0x040fe400078e0211 */
[----:B------:R-:W-:Y:S01]  /*4950*/  @!P0 IMAD.MOV R15, RZ, RZ, -R15 ;  /* 0x000000ffff0f8224 */ /* 0x000fe200078e0a0f */
[----:B------:R-:W-:Y:S01]  /*4960*/  ISETP.GT.U32.AND P0, PT, R2, R18, PT ;  /* 0x000000120200720c */ /* 0x000fe20003f04070 */
[----:B------:R-:W-:Y:S02]  /*4970*/  IMAD.MOV.U32 R5, RZ, RZ, R20 ;  /* 0x000000ffff057224 */ /* 0x000fe400078e0014 */
[----:B------:R-:W-:Y:S01]  /*4980*/  @!P3 IMAD.MOV R16, RZ, RZ, -R16 ;  /* 0x000000ffff10b224 */ /* 0x000fe200078e0a10 */
[----:B------:R-:W-:Y:S01]  /*4990*/  ISETP.GE.AND P3, PT, R8, RZ, PT ;  /* 0x000000ff0800720c */ /* 0x000fe20003f66270 */
[--C-:B------:R-:W-:Y:S01]  /*49a0*/  @!P1 IMAD.IADD R6, R6, 0x1, -R2.reuse ;  /* 0x0000000106069824 */ /* 0x100fe200078e0a02 */
[C---:B------:R-:W-:Y:S01]  /*49b0*/  ISETP.GT.U32.AND P1, PT, R2.reuse, R17, PT ;  /* 0x000000110200720c */ /* 0x040fe20003f24070 */
[----:B------:R-:W-:Y:S01]  /*49c0*/  @!P4 IMAD.MOV R5, RZ, RZ, -R5 ;  /* 0x000000ffff05c224 */ /* 0x000fe200078e0a05 */
[----:B------:R-:W-:Y:S01]  /*49d0*/  ISETP.GT.U32.AND P4, PT, R2, R9, PT ;  /* 0x000000090200720c */ /* 0x000fe20003f84070 */
[----:B------:R-:W-:Y:S01]  /*49e0*/  @!P2 IMAD.IADD R11, R11, 0x1, -R2 ;  /* 0x000000010b0ba824 */ /* 0x000fe200078e0a02 */
[----:B------:R-:W-:Y:S01]  /*49f0*/  LOP3.LUT R8, R10, 0x5a, RZ, 0xfc, !PT ;  /* 0x0000005a0a087812 */ /* 0x000fe200078efcff */
[----:B------:R-:W-:Y:S01]  /*4a00*/  IMAD.HI.U32 R19, R3, R13, RZ ;  /* 0x0000000d03137227 */ /* 0x000fe200078e00ff */
[----:B------:R-:W-:Y:S01]  /*4a10*/  STL [R1+0x6c], R5 ;  /* 0x00006c0501007387 */ /* 0x000fe20000100800 */
[----:B------:R-:W-:-:S02]  /*4a20*/  ISETP.GE.AND P2, PT, R12, RZ, PT ;  /* 0x000000ff0c00720c */ /* 0x000fc40003f46270 */
[----:B------:R-:W-:Y:S01]  /*4a30*/  IABS R20, R8 ;  /* 0x0000000800147213 */ /* 0x000fe20000000000 */
[--C-:B------:R-:W-:Y:S01]  /*4a40*/  @!P0 IMAD.IADD R18, R18, 0x1, -R2.reuse ;  /* 0x0000000112128824 */ /* 0x100fe200078e0a02 */
[----:B------:R0:W-:Y:S01]  /*4a50*/  STL [R1], R0 ;  /* 0x0000000001007387 */ /* 0x0001e20000100800 */
[C---:B------:R-:W-:Y:S01]  /*4a60*/  ISETP.GT.U32.AND P0, PT, R2.reuse, R11, PT ;  /* 0x0000000b0200720c */ /* 0x040fe20003f04070 */
[----:B------:R-:W-:Y:S02]  /*4a70*/  @!P1 IMAD.IADD R17, R17, 0x1, -R2 ;  /* 0x0000000111119824 */ /* 0x000fe400078e0a02 */
[----:B------:R-:W-:Y:S01]  /*4a80*/  IMAD.MOV R19, RZ, RZ, -R19 ;  /* 0x000000ffff137224 */ /* 0x000fe200078e0a13 */
[----:B------:R-:W-:Y:S01]  /*4a90*/  STL [R1+0x754], R15 ;  /* 0x0007540f01007387 */ /* 0x000fe20000100800 */
[----:B------:R-:W-:Y:S01]  /*4aa0*/  IMAD.MOV.U32 R12, RZ, RZ, R20 ;  /* 0x000000ffff0c7224 */ /* 0x000fe200078e0014 */
[----:B------:R-:W-:Y:S01]  /*4ab0*/  ISETP.GT.U32.AND P1, PT, R2, R17, PT ;  /* 0x000000110200720c */ /* 0x000fe20003f24070 */
[----:B------:R-:W-:Y:S01]  /*4ac0*/  @!P4 IMAD.IADD R9, R9, 0x1, -R2 ;  /* 0x000000010909c824 */ /* 0x000fe200078e0a02 */
[----:B------:R-:W-:Y:S01]  /*4ad0*/  ISETP.GE.AND P4, PT, R4, RZ, PT ;  /* 0x000000ff0400720c */ /* 0x000fe20003f86270 */
[----:B0-----:R-:W-:Y:S01]  /*4ae0*/  IMAD.MOV.U32 R0, RZ, RZ, R6 ;  /* 0x000000ffff007224 */ /* 0x001fe200078e0006 */
[----:B------:R0:W-:Y:S01]  /*4af0*/  STL [R1+0x758], R16 ;  /* 0x0007581001007387 */ /* 0x0001e20000100800 */
[----:B------:R-:W-:Y:S01]  /*4b00*/  IMAD R4, R2, R19, R13 ;  /* 0x0000001302047224 */ /* 0x000fe200078e020d */
[----:B------:R-:W-:Y:S01]  /*4b10*/  LOP3.LUT R6, R10, 0x58, RZ, 0xfc, !PT ;  /* 0x000000580a067812 */ /* 0x000fe200078efcff */
[----:B------:R-:W-:Y:S01]  /*4b20*/  @!P5 IMAD.MOV R0, RZ, RZ, -R0 ;  /* 0x000000ffff00d224 */ /* 0x000fe200078e0a00 */
[----:B------:R-:W-:Y:S01]  /*4b30*/  ISETP.GT.U32.AND P5, PT, R2, R18, PT ;  /* 0x000000120200720c */ /* 0x000fe20003fa4070 */
[----:B------:R-:W-:Y:S01]  /*4b40*/  IMAD.HI.U32 R13, R3, R12, RZ ;  /* 0x0000000c030d7227 */ /* 0x000fe200078e00ff */
[----:B------:R-:W-:-:S02]  /*4b50*/  IABS R20, R6 ;  /* 0x0000000600147213 */ /* 0x000fc40000000000 */
[----:B------:R1:W-:Y:S01]  /*4b60*/  STL [R1+0x9c], R0 ;  /* 0x00009c0001007387 */ /* 0x0003e20000100800 */
[----:B------:R-:W-:Y:S01]  /*4b70*/  IMAD.MOV R13, RZ, RZ, -R13 ;  /* 0x000000ffff0d7224 */ /* 0x000fe200078e0a0d */
[----:B0-----:R-:W-:Y:S01]  /*4b80*/  LOP3.LUT R16, R10, 0x6, RZ, 0xfc, !PT ;  /* 0x000000060a107812 */ /* 0x001fe200078efcff */
[----:B------:R-:W-:Y:S01]  /*4b90*/  @!P0 IMAD.IADD R11, R11, 0x1, -R2 ;  /* 0x000000010b0b8824 */ /* 0x000fe200078e0a02 */
[----:B------:R-:W-:Y:S01]  /*4ba0*/  ISETP.GE.AND P0, PT, R7, RZ, PT ;  /* 0x000000ff0700720c */ /* 0x000fe20003f06270 */
[----:B------:R-:W-:Y:S01]  /*4bb0*/  IMAD R7, R2, R13, R12 ;  /* 0x0000000d02077224 */ /* 0x000fe200078e020c */
[C---:B------:R-:W-:Y:S01]  /*4bc0*/  LOP3.LUT R12, R10.reuse, 0x56, RZ, 0xfc, !PT ;  /* 0x000000560a0c7812 */ /* 0x040fe200078efcff */
[----:B------:R-:W-:Y:S01]  /*4bd0*/  @!P1 IMAD.IADD R17, R17, 0x1, -R2 ;  /* 0x0000000111119824 */ /* 0x000fe200078e0a02 */
[----:B------:R-:W-:Y:S01]  /*4be0*/  LOP3.LUT R15, R10, 0x4, RZ, 0xfc, !PT ;  /* 0x000000040a0f7812 */ /* 0x000fe200078efcff */
[----:B------:R-:W-:Y:S01]  /*4bf0*/  IMAD.MOV.U32 R5, RZ, RZ, R11 ;  /* 0x000000ffff057224 */ /* 0x000fe200078e000b */
[----:B------:R-:W-:Y:S01]  /*4c00*/  ISETP.GT.U32.AND P1, PT, R2, R7, PT ;  /* 0x000000070200720c */ /* 0x000fe20003f24070 */
[----:B-1----:R-:W-:Y:S01]  /*4c10*/  IMAD.MOV.U32 R0, RZ, RZ, R9 ;  /* 0x000000ffff007224 */ /* 0x002fe200078e0009 */
[----:B------:R-:W-:Y:S01]  /*4c20*/  IABS R21, R12 ;  /* 0x0000000c00157213 */ /* 0x000fe20000000000 */
[----:B------:R-:W-:-:S04]  /*4c30*/  IMAD.HI.U32 R9, R3, R20, RZ ;  /* 0x0000001403097227 */ /* 0x000fc800078e00ff */
[----:B------:R-:W-:Y:S01]  /*4c40*/  @!P6 IMAD.MOV R0, RZ, RZ, -R0 ;  /* 0x000000ffff00e224 */ /* 0x000fe200078e0a00 */
[C---:B------:R-:W-:Y:S01]  /*4c50*/  ISETP.GT.U32.AND P6, PT, R2.reuse, R4, PT ;  /* 0x000000040200720c */ /* 0x040fe20003fc4070 */
[----:B------:R-:W-:Y:S02]  /*4c60*/  IMAD.MOV R9, RZ, RZ, -R9 ;  /* 0x000000ffff097224 */ /* 0x000fe400078e0a09 */
[----:B------:R-:W-:Y:S01]  /*4c70*/  IMAD.HI.U32 R11, R3, R21, RZ ;  /* 0x00000015030b7227 */ /* 0x000fe200078e00ff */
[----:B------:R0:W-:Y:S03]  /*4c80*/  STL [R1+0xd8], R0 ;  /* 0x0000d80001007387 */ /* 0x0001e60000100800 */
[----:B------:R-:W-:Y:S02]  /*4c90*/  @!P1 IMAD.IADD R7, R7, 0x1, -R2 ;  /* 0x0000000107079824 */ /* 0x000fe400078e0a02 */
[----:B------:R-:W-:-:S02]  /*4ca0*/  IMAD R20, R2, R9, R20 ;  /* 0x0000000902147224 */ /* 0x000fc400078e0214 */
[----:B------:R-:W-:Y:S02]  /*4cb0*/  IMAD.MOV R11, RZ, RZ, -R11 ;  /* 0x000000ffff0b7224 */ /* 0x000fe400078e0a0b */
[--C-:B------:R-:W-:Y:S01]  /*4cc0*/  @!P6 IMAD.IADD R4, R4, 0x1, -R2.reuse ;  /* 0x000000010404e824 */ /* 0x100fe200078e0a02 */
[----:B------:R-:W-:Y:S01]  /*4cd0*/  ISETP.GE.AND P6, PT, R6, RZ, PT ;  /* 0x000000ff0600720c */ /* 0x000fe20003fc6270 */
[----:B------:R-:W-:Y:S01]  /*4ce0*/  @!P5 IMAD.IADD R18, R18, 0x1, -R2 ;  /* 0x000000011212d824 */ /* 0x000fe200078e0a02 */
[----:B------:R-:W-:Y:S01]  /*4cf0*/  ISETP.GE.AND P5, PT, R8, RZ, PT ;  /* 0x000000ff0800720c */ /* 0x000fe20003fa6270 */
[----:B------:R-:W-:Y:S01]  /*4d00*/  @!P3 IMAD.MOV R5, RZ, RZ, -R5 ;  /* 0x000000ffff05b224 */ /* 0x000fe200078e0a05 */
[C---:B------:R-:W-:Y:S01]  /*4d10*/  ISETP.GT.U32.AND P1, PT, R2.reuse, R4, PT ;  /* 0x000000040200720c */ /* 0x040fe20003f24070 */
[C---:B------:R-:W-:Y:S01]  /*4d20*/  IMAD R21, R2.reuse, R11, R21 ;  /* 0x0000000b02157224 */ /* 0x040fe200078e0215 */
[----:B------:R-:W-:Y:S01]  /*4d30*/  ISETP.GT.U32.AND P3, PT, R2, R20, PT ;  /* 0x000000140200720c */ /* 0x000fe20003f64070 */
[----:B0-----:R-:W-:Y:S01]  /*4d40*/  IMAD.MOV.U32 R0, RZ, RZ, R18 ;  /* 0x000000ffff007224 */ /* 0x001fe200078e0012 */
[C---:B------:R-:W-:Y:S01]  /*4d50*/  LOP3.LUT R8, R10.reuse, 0x52, RZ, 0xfc, !PT ;  /* 0x000000520a087812 */ /* 0x040fe200078efcff */
[----:B------:R-:W-:Y:S01]  /*4d60*/  STL [R1+0xc0], R5 ;  /* 0x0000c00501007387 */ /* 0x000fe20000100800 */
[----:B------:R-:W-:Y:S01]  /*4d70*/  LOP3.LUT R6, R10, 0x54, RZ, 0xfc, !PT ;  /* 0x000000540a067812 */ /* 0x000fe200078efcff */
[----:B------:R-:W-:Y:S01]  /*4d80*/  @!P4 IMAD.MOV R0, RZ, RZ, -R0 ;  /* 0x000000ffff00c224 */ /* 0x000fe200078e0a00 */
[----:B------:R-:W-:-:S02]  /*4d90*/  ISETP.GT.U32.AND P4, PT, R2, R7, PT ;  /* 0x000000070200720c */ /* 0x000fc40003f84070 */
[----:B------:R-:W-:Y:S02]  /*4da0*/  IABS R13, R8 ;  /* 0x00000008000d7213 */ /* 0x000fe40000000000 */
[----:B------:R0:W-:Y:S01]  /*4db0*/  STL [R1+0xa0], R0 ;  /* 0x0000a00001007387 */ /* 0x0001e20000100800 */
[--C-:B------:R-:W-:Y:S01]  /*4dc0*/  @!P1 IMAD.IADD R4, R4, 0x1, -R2.reuse ;  /* 0x0000000104049824 */ /* 0x100fe200078e0a02 */
[----:B------:R-:W-:Y:S01]  /*4dd0*/  ISETP.GT.U32.AND P1, PT, R2, R21, PT ;  /* 0x000000150200720c */ /* 0x000fe20003f24070 */
[----:B------:R-:W-:Y:S01]  /*4de0*/  @!P3 IMAD.IADD R20, R20, 0x1, -R2 ;  /* 0x000000011414b824 */ /* 0x000fe200078e0a02 */
[----:B------:R-:W-:Y:S02]  /*4df0*/  IABS R9, R6 ;  /* 0x0000000600097213 */ /* 0x000fe40000000000 */
[----:B------:R-:W-:-:S03]  /*4e00*/  ISETP.GE.AND P3, PT, R8, RZ, PT ;  /* 0x000000ff0800720c */ /* 0x000fc60003f66270 */
[----:B------:R-:W-:Y:S01]  /*4e10*/  @!P4 IMAD.IADD R7, R7, 0x1, -R2 ;  /* 0x000000010707c824 */ /* 0x000fe200078e0a02 */
[----:B------:R-:W-:Y:S01]  /*4e20*/  ISETP.GE.AND P4, PT, R6, RZ, PT ;  /* 0x000000ff0600720c */ /* 0x000fe20003f86270 */
[----:B0-----:R-:W-:Y:S01]  /*4e30*/  IMAD.MOV.U32 R0, RZ, RZ, R17 ;  /* 0x000000ffff007224 */ /* 0x001fe200078e0011 */
[----:B------:R-:W-:Y:S01]  /*4e40*/  LOP3.LUT R17, R10, 0x4e, RZ, 0xfc, !PT ;  /* 0x0000004e0a117812 */ /* 0x000fe200078efcff */
[----:B------:R-:W-:-:S03]  /*4e50*/  IMAD.HI.U32 R11, R3, R9, RZ ;  /* 0x00000009030b7227 */ /* 0x000fc600078e00ff */
[----:B------:R-:W-:Y:S01]  /*4e60*/  IABS R18, R17 ;  /* 0x0000001100127213 */ /* 0x000fe20000000000 */
[----:B------:R-:W-:Y:S01]  /*4e70*/  @!P2 IMAD.MOV R0, RZ, RZ, -R0 ;  /* 0x000000ffff00a224 */ /* 0x000fe200078e0a00 */
[----:B------:R-:W-:Y:S01]  /*4e80*/  ISETP.GE.AND P2, PT, R12, RZ, PT ;  /* 0x000000ff0c00720c */ /* 0x000fe20003f46270 */
[----:B------:R-:W-:Y:S01]  /*4e90*/  @!P1 IMAD.IADD R21, R21, 0x1, -R2 ;  /* 0x0000000115159824 */ /* 0x000fe200078e0a02 */
[----:B------:R-:W-:Y:S01]  /*4ea0*/  ISETP.GT.U32.AND P1, PT, R2, R20, PT ;  /* 0x000000140200720c */ /* 0x000fe20003f24070 */
[----:B------:R-:W-:Y:S01]  /*4eb0*/  IMAD.HI.U32 R12, R3, R13, RZ ;  /* 0x0000000d030c7227 */ /* 0x000fe200078e00ff */
[----:B------:R0:W-:Y:S03]  /*4ec0*/  STL [R1+0xa4], R0 ;  /* 0x0000a40001007387 */ /* 0x0001e60000100800 */
[----:B------:R-:W-:Y:S02]  /*4ed0*/  IMAD.MOV R6, RZ, RZ, -R12 ;  /* 0x000000ffff067224 */ /* 0x000fe400078e0a0c */
[----:B------:R-:W-:-:S02]  /*4ee0*/  IMAD.MOV R11, RZ, RZ, -R11 ;  /* 0x000000ffff0b7224 */ /* 0x000fc400078e0a0b */
[----:B------:R-:W-:Y:S01]  /*4ef0*/  IMAD R13, R2, R6, R13 ;  /* 0x00000006020d7224 */ /* 0x000fe200078e020d */
[----:B------:R-:W-:Y:S01]  /*4f00*/  LOP3.LUT R6, R10, 0x4c, RZ, 0xfc, !PT ;  /* 0x0000004c0a067812 */ /* 0x000fe200078efcff */
[----:B------:R-:W-:Y:S01]  /*4f10*/  IMAD R8, R2, R11, R9 ;  /* 0x0000000b02087224 */ /* 0x000fe200078e0209 */
[C---:B------:R-:W-:Y:S01]  /*4f20*/  LOP3.LUT R9, R10.reuse, 0x50, RZ, 0xfc, !PT ;  /* 0x000000500a097812 */ /* 0x040fe200078efcff */
[----:B0-----:R-:W-:Y:S01]  /*4f30*/  IMAD.MOV.U32 R0, RZ, RZ, R4 ;  /* 0x000000ffff007224 */ /* 0x001fe200078e0004 */
[----:B------:R-:W-:Y:S01]  /*4f40*/  LOP3.LUT R4, R10, 0x4a, RZ, 0xfc, !PT ;  /* 0x0000004a0a047812 */ /* 0x000fe200078efcff */
[----:B------:R-:W-:Y:S01]  /*4f50*/  @!P1 IMAD.IADD R20, R20, 0x1, -R2 ;  /* 0x0000000114149824 */ /* 0x000fe200078e0a02 */
[C---:B------:R-:W-:Y:S01]  /*4f60*/  ISETP.GT.U32.AND P1, PT, R2.reuse, R13, PT ;  /* 0x0000000d0200720c */ /* 0x040fe20003f24070 */
[----:B------:R-:W-:Y:S01]  /*4f70*/  @!P0 IMAD.MOV R0, RZ, RZ, -R0 ;  /* 0x000000ffff008224 */ /* 0x000fe200078e0a00 */
[----:B------:R-:W-:Y:S02]  /*4f80*/  ISETP.GT.U32.AND P0, PT, R2, R21, PT ;  /* 0x000000150200720c */ /* 0x000fe40003f04070 */
[----:B------:R-:W-:-:S02]  /*4f90*/  IABS R12, R9 ;  /* 0x00000009000c7213 */ /* 0x000fc40000000000 */
[----:B------:R0:W-:Y:S01]  /*4fa0*/  STL [R1+0xac], R0 ;  /* 0x0000ac0001007387 */ /* 0x0001e20000100800 */
[----:B------:R-:W-:Y:S02]  /*4fb0*/  IABS R11, R4 ;  /* 0x00000004000b7213 */ /* 0x000fe40000000000 */
[----:B------:R-:W-:-:S04]  /*4fc0*/  IMAD.HI.U32 R19, R3, R12, RZ ;  /* 0x0000000c03137227 */ /* 0x000fc800078e00ff */
[--C-:B------:R-:W-:Y:S02]  /*4fd0*/  @!P1 IMAD.IADD R13, R13, 0x1, -R2.reuse ;  /* 0x000000010d0d9824 */ /* 0x100fe400078e0a02 */
[----:B------:R-:W-:Y:S01]  /*4fe0*/  @!P0 IMAD.IADD R21, R21, 0x1, -R2 ;  /* 0x0000000115158824 */ /* 0x000fe200078e0a02 */
[----:B------:R-:W-:Y:S01]  /*4ff0*/  ISETP.GE.AND P0, PT, R9, RZ, PT ;  /* 0x000000ff0900720c */ /* 0x000fe20003f06270 */
[----:B0-----:R-:W-:Y:S01]  /*5000*/  IMAD.MOV.U32 R0, RZ, RZ, R7 ;  /* 0x000000ffff007224 */ /* 0x001fe200078e0007 */
[----:B------:R-:W-:Y:S01]  /*5010*/  IABS R7, R6 ;  /* 0x0000000600077213 */ /* 0x000fe20000000000 */
[----:B------:R-:W-:Y:S01]  /*5020*/  IMAD.MOV R19, RZ, RZ, -R19 ;  /* 0x000000ffff137224 */ /* 0x000fe200078e0a13 */
[C---:B------:R-:W-:Y:S01]  /*5030*/  ISETP.GT.U32.AND P1, PT, R2.reuse, R13, PT ;  /* 0x0000000d0200720c */ /* 0x040fe20003f24070 */
[----:B------:R-:W-:Y:S01]  /*5040*/  @!P5 IMAD.MOV R0, RZ, RZ, -R0 ;  /* 0x000000ffff00d224 */ /* 0x000fe200078e0a00 */
[----:B------:R-:W-:Y:S01]  /*5050*/  ISETP.GT.U32.AND P5, PT, R2, R8, PT ;  /* 0x000000080200720c */ /* 0x000fe20003fa4070 */
[----:B------:R-:W-:-:S03]  /*5060*/  IMAD.HI.U32 R9, R3, R7, RZ ;  /* 0x0000000703097227 */ /* 0x000fc600078e00ff */
[----:B------:R0:W-:Y:S01]  /*5070*/  STL [R1+0xa8], R0 ;  /* 0x0000a80001007387 */ /* 0x0001e20000100800 */
[----:B------:R-:W-:Y:S02]  /*5080*/  IMAD R12, R2, R19, R12 ;  /* 0x00000013020c7224 */ /* 0x000fe400078e020c */
[----:B------:R-:W-:Y:S02]  /*5090*/  IMAD.MOV R9, RZ, RZ, -R9 ;  /* 0x000000ffff097224 */ /* 0x000fe400078e0a09 */
[----:B------:R-:W-:-:S04]  /*50a0*/  IMAD.HI.U32 R19, R3, R18, RZ ;  /* 0x0000001203137227 */ /* 0x000fc800078e00ff */
[----:B------:R-:W-:Y:S01]  /*50b0*/  @!P5 IMAD.IADD R8, R8, 0x1, -R2 ;  /* 0x000000010808d824 */ /* 0x000fe200078e0a02 */
[----:B------:R-:W-:Y:S01]  /*50c0*/  ISETP.GT.U32.AND P5, PT, R2, R12, PT ;  /* 0x0000000c0200720c */ /* 0x000fe20003fa4070 */
[----:B0-----:R-:W-:Y:S02]  /*50d0*/  IMAD.MOV.U32 R0, RZ, RZ, R20 ;  /* 0x000000ffff007224 */ /* 0x001fe400078e0014 */
[----:B------:R-:W-:-:S04]  /*50e0*/  IMAD.HI.U32 R20, R3, R11, RZ ;  /* 0x0000000b03147227 */ /* 0x000fc800078e00ff */
[----:B------:R-:W-:Y:S01]  /*50f0*/  @!P6 IMAD.MOV R0, RZ, RZ, -R0 ;  /* 0x000000ffff00e224 */ /* 0x000fe200078e0a00 */
[C---:B------:R-:W-:Y:S01]  /*5100*/  ISETP.GT.U32.AND P6, PT, R2.reuse, R8, PT ;  /* 0x000000080200720c */ /* 0x040fe20003fc4070 */
[----:B------:R-:W-:Y:S01]  /*5110*/  IMAD R7, R2, R9, R7 ;  /* 0x0000000902077224 */ /* 0x000fe200078e0207 */
[----:B------:R-:W-:Y:S01]  /*5120*/  LOP3.LUT R9, R10, 0x48, RZ, 0xfc, !PT ;  /* 0x000000480a097812 */ /* 0x000fe200078efcff */
[--C-:B------:R-:W-:Y:S01]  /*5130*/  @!P1 IMAD.IADD R13, R13, 0x1, -R2.reuse ;  /* 0x000000010d0d9824 */ /* 0x100fe200078e0a02 */
[----:B------:R0:W-:Y:S01]  /*5140*/  STL [R1+0x98], R0 ;  /* 0x0000980001007387 */ /* 0x0001e20000100800 */
[----:B------:R-:W-:Y:S01]  /*5150*/  IMAD.MOV R19, RZ, RZ, -R19 ;  /* 0x000000ffff137224 */ /* 0x000fe200078e0a13 */
[----:B------:R-:W-:Y:S01]  /*5160*/  ISETP.GT.U32.AND P1, PT, R2, R7, PT ;  /* 0x000000070200720c */ /* 0x000fe20003f24070 */
[----:B------:R-:W-:Y:S02]  /*5170*/  @!P5 IMAD.IADD R12, R12, 0x1, -R2 ;  /* 0x000000010c0cd824 */ /* 0x000fe400078e0a02 */
[----:B------:R-:W-:-:S03]  /*5180*/  IMAD R18, R2, R19, R18 ;  /* 0x0000001302127224 */ /* 0x000fc600078e0212 */
[----:B------:R-:W-:Y:S01]  /*5190*/  ISETP.GT.U32.AND P5, PT, R2, R12, PT ;  /* 0x0000000c0200720c */ /* 0x000fe20003fa4070 */
[----:B------:R-:W-:Y:S01]  /*51a0*/  @!P6 IMAD.IADD R8, R8, 0x1, -R2 ;  /* 0x000000010808e824 */ /* 0x000fe200078e0a02 */
[C---:B------:R-:W-:Y:S01]  /*51b0*/  ISETP.GT.U32.AND P6, PT, R2.reuse, R18, PT ;  /* 0x000000120200720c */ /* 0x040fe20003fc4070 */
[----:B0-----:R-:W-:Y:S02]  /*51c0*/  IMAD.MOV.U32 R0, RZ, RZ, R21 ;  /* 0x000000ffff007224 */ /* 0x001fe400078e0015 */
[----:B------:R-:W-:Y:S02]  /*51d0*/  IMAD.MOV.U32 R5, RZ, RZ, R8 ;  /* 0x000000ffff057224 */ /* 0x000fe400078e0008 */
[----:B------:R-:W-:Y:S01]  /*51e0*/  @!P2 IMAD.MOV R0, RZ, RZ, -R0 ;  /* 0x000000ffff00a224 */ /* 0x000fe200078e0a00 */
[----:B------:R-:W-:Y:S01]  /*51f0*/  ISETP.GE.AND P2, PT, R17, RZ, PT ;  /* 0x000000ff1100720c */ /* 0x000fe20003f46270 */
[----:B------:R-:W-:Y:S02]  /*5200*/  IMAD.MOV R17, RZ, RZ, -R20 ;  /* 0x000000ffff117224 */ /* 0x000fe400078e0a14 */
[--C-:B------:R-:W-:Y:S01]  /*5210*/  @!P1 IMAD.IADD R7, R7, 0x1, -R2.reuse ;  /* 0x0000000107079824 */ /* 0x100fe200078e0a02 */
[----:B------:R0:W-:Y:S01]  /*5220*/  STL [R1+0x80], R0 ;  /* 0x0000800001007387 */ /* 0x0001e20000100800 */
[C---:B------:R-:W-:Y:S01]  /*5230*/  IMAD R11, R2.reuse, R17, R11 ;  /* 0x00000011020b7224 */ /* 0x040fe200078e020b */
[----:B------:R-:W-:Y:S01]  /*5240*/  IABS R17, R9 ;  /* 0x0000000900117213 */ /* 0x000fe20000000000 */
[----:B------:R-:W-:Y:S01]  /*5250*/  @!P4 IMAD.MOV R5, RZ, RZ, -R5 ;  /* 0x000000ffff05c224 */ /* 0x000fe200078e0a05 */
[----:B------:R-:W-:Y:S01]  /*5260*/  ISETP.GT.U32.AND P1, PT, R2, R7, PT ;  /* 0x000000070200720c */ /* 0x000fe20003f24070 */
[--C-:B------:R-:W-:Y:S01]  /*5270*/  @!P6 IMAD.IADD R18, R18, 0x1, -R2.reuse ;  /* 0x000000011212e824 */ /* 0x100fe200078e0a02 */
[----:B------:R-:W-:Y:S01]  /*5280*/  ISETP.GE.AND P4, PT, R6, RZ, PT ;  /* 0x000000ff0600720c */ /* 0x000fe20003f86270 */
[----:B------:R-:W-:Y:S01]  /*5290*/  IMAD.MOV.U32 R8, RZ, RZ, R17 ;  /* 0x000000ffff087224 */ /* 0x000fe200078e0011 */
[----:B------:R-:W-:Y:S01]  /*52a0*/  STL [R1+0x84], R5 ;  /* 0x0000840501007387 */ /* 0x000fe20000100800 */
[----:B------:R-:W-:Y:S01]  /*52b0*/  @!P5 IMAD.IADD R12, R12, 0x1, -R2 ;  /* 0x000000010c0cd824 */ /* 0x000fe200078e0a02 */
[----:B------:R-:W-:Y:S01]  /*52c0*/  ISETP.GE.AND P5, PT, R4, RZ, PT ;  /* 0x000000ff0400720c */ /* 0x000fe20003fa6270 */
[----:B0-----:R-:W-:Y:S01]  /*52d0*/  IMAD.MOV.U32 R0, RZ, RZ, R13 ;  /* 0x000000ffff007224 */ /* 0x001fe200078e000d */
[----:B------:R-:W-:Y:S01]  /*52e0*/  LOP3.LUT R13, R10, 0x46, RZ, 0xfc, !PT ;  /* 0x000000460a0d7812 */ /* 0x000fe200078efcff */
[----:B------:R-:W-:Y:S01]  /*52f0*/  IMAD.HI.U32 R6, R3, R8, RZ ;  /* 0x0000000803067227 */ /* 0x000fe200078e00ff */
[----:B------:R-:W-:-:S02]  /*5300*/  ISETP.GT.U32.AND P6, PT, R2, R18, PT ;  /* 0x000000120200720c */ /* 0x000fc40003fc4070 */
[----:B------:R-:W-:Y:S01]  /*5310*/  IABS R17, R13 ;  /* 0x0000000d00117213 */ /* 0x000fe20000000000 */
[----:B------:R-:W-:Y:S01]  /*5320*/  @!P3 IMAD.MOV R0, RZ, RZ, -R0 ;  /* 0x000000ffff00b224 */ /* 0x000fe200078e0a00 */
[----:B------:R-:W-:Y:S01]  /*5330*/  ISETP.GT.U32.AND P3, PT, R2, R11, PT ;  /* 0x0000000b0200720c */ /* 0x000fe20003f64070 */
[----:B------:R-:W-:Y:S01]  /*5340*/  IMAD.MOV R4, RZ, RZ, -R6 ;  /* 0x000000ffff047224 */ /* 0x000fe200078e0a06 */
[----:B------:R-:W-:Y:S01]  /*5350*/  LOP3.LUT R6, R10, 0x44, RZ, 0xfc, !PT ;  /* 0x000000440a067812 */ /* 0x000fe200078efcff */
[----:B------:R-:W-:Y:S01]  /*5360*/  IMAD.HI.U32 R19, R3, R17, RZ ;  /* 0x0000001103137227 */ /* 0x000fe200078e00ff */
[----:B------:R0:W-:Y:S03]  /*5370*/  STL [R1+0x90], R0 ;  /* 0x0000900001007387 */ /* 0x0001e60000100800 */
[----:B------:R-:W-:Y:S02]  /*5380*/  IMAD.MOV R19, RZ, RZ, -R19 ;  /* 0x000000ffff137224 */ /* 0x000fe400078e0a13 */
[----:B------:R-:W-:Y:S01]  /*5390*/  @!P1 IMAD.IADD R7, R7, 0x1, -R2 ;  /* 0x0000000107079824 */ /* 0x000fe200078e0a02 */
[----:B------:R-:W-:Y:S01]  /*53a0*/  ISETP.GE.AND P1, PT, R13, RZ, PT ;  /* 0x000000ff0d00720c */ /* 0x000fe20003f26270 */
[----:B------:R-:W-:Y:S01]  /*53b0*/  IMAD R8, R2, R4, R8 ;  /* 0x0000000402087224 */ /* 0x000fe200078e0208 */
[----:B------:R-:W-:Y:S01]  /*53c0*/  IABS R4, R6 ;  /* 0x0000000600047213 */ /* 0x000fe20000000000 */
[----:B------:R-:W-:-:S02]  /*53d0*/  @!P3 IMAD.IADD R11, R11, 0x1, -R2 ;  /* 0x000000010b0bb824 */ /* 0x000fc400078e0a02 */
[----:B0-----:R-:W-:Y:S02]  /*53e0*/  IMAD.MOV.U32 R0, RZ, RZ, R12 ;  /* 0x000000ffff007224 */ /* 0x001fe400078e000c */
[C---:B------:R-:W-:Y:S01]  /*53f0*/  IMAD R13, R2.reuse, R19, R17 ;  /* 0x00000013020d7224 */ /* 0x040fe200078e0211 */
[C---:B------:R-:W-:Y:S01]  /*5400*/  ISETP.GT.U32.AND P3, PT, R2.reuse, R11, PT ;  /* 0x0000000b0200720c */ /* 0x040fe20003f64070 */
[----:B------:R-:W-:Y:S01]  /*5410*/  @!P0 IMAD.MOV R0, RZ, RZ, -R0 ;  /* 0x000000ffff008224 */ /* 0x000fe200078e0a00 */
[----:B------:R-:W-:Y:S01]  /*5420*/  ISETP.GT.U32.AND P0, PT, R2, R8, PT ;  /* 0x000000080200720c */ /* 0x000fe20003f04070 */
[----:B------:R-:W-:Y:S01]  /*5430*/  @!P6 IMAD.IADD R18, R18, 0x1, -R2 ;  /* 0x000000011212e824 */ /* 0x000fe200078e0a02 */
[----:B------:R-:W-:Y:S01]  /*5440*/  ISETP.GE.AND P6, PT, R9, RZ, PT ;  /* 0x000000ff0900720c */ /* 0x000fe20003fc6270 */
[----:B------:R-:W-:Y:S01]  /*5450*/  IMAD.HI.U32 R12, R3, R4, RZ ;  /* 0x00000004030c7227 */ /* 0x000fe200078e00ff */
[----:B------:R-:W-:Y:S01]  /*5460*/  LOP3.LUT R9, R10, 0x42, RZ, 0xfc, !PT ;  /* 0x000000420a097812 */ /* 0x000fe200078efcff */
[----:B------:R0:W-:Y:S02]  /*5470*/  STL [R1+0x94], R0 ;  /* 0x0000940001007387 */ /* 0x0001e40000100800 */
[----:B------:R-:W-:Y:S01]  /*5480*/  IMAD.MOV.U32 R5, RZ, RZ, R7 ;  /* 0x000000ffff057224 */ /* 0x000fe200078e0007 */
[----:B------:R-:W-:Y:S01]  /*5490*/  IABS R17, R9 ;  /* 0x0000000900117213 */ /* 0x000fe20000000000 */
[----:B------:R-:W-:-:S02]  /*54a0*/  IMAD.MOV R12, RZ, RZ, -R12 ;  /* 0x000000ffff0c7224 */ /* 0x000fc400078e0a0c */
[--C-:B------:R-:W-:Y:S01]  /*54b0*/  @!P3 IMAD.IADD R11, R11, 0x1, -R2.reuse ;  /* 0x000000010b0bb824 */ /* 0x100fe200078e0a02 */
[----:B------:R-:W-:Y:S01]  /*54c0*/  ISETP.GT.U32.AND P3, PT, R2, R13, PT ;  /* 0x0000000d0200720c */ /* 0x000fe20003f64070 */
[----:B------:R-:W-:Y:S01]  /*54d0*/  @!P0 IMAD.IADD R8, R8, 0x1, -R2 ;  /* 0x0000000108088824 */ /* 0x000fe200078e0a02 */
[----:B------:R-:W-:Y:S01]  /*54e0*/  ISETP.GE.AND P0, PT, R6, RZ, PT ;  /* 0x000000ff0600720c */ /* 0x000fe20003f06270 */
[----:B------:R-:W-:Y:S02]  /*54f0*/  IMAD.MOV.U32 R6, RZ, RZ, R17 ;  /* 0x000000ffff067224 */ /* 0x000fe400078e0011 */
[----:B------:R-:W-:Y:S01]  /*5500*/  IMAD R4, R2, R12, R4 ;  /* 0x0000000c02047224 */ /* 0x000fe200078e0204 */
[----:B------:R-:W-:Y:S01]  /*5510*/  LOP3.LUT R12, R10, 0x40, RZ, 0xfc, !PT ;  /* 0x000000400a0c7812 */ /* 0x000fe200078efcff */
[----:B------:R-:W-:-:S04]  /*5520*/  IMAD.HI.U32 R7, R3, R6, RZ ;  /* 0x0000000603077227 */ /* 0x000fc800078e00ff */
[----:B------:R-:W-:Y:S02]  /*5530*/  IMAD.MOV R7, RZ, RZ, -R7 ;  /* 0x000000ffff077224 */ /* 0x000fe400078e0a07 */
[----:B------:R-:W-:Y:S02]  /*5540*/  @!P3 IMAD.IADD R13, R13, 0x1, -R2 ;  /* 0x000000010d0db824 */ /* 0x000fe400078e0a02 */
[----:B0-----:R-:W-:Y:S01]  /*5550*/  IMAD.MOV.U32 R0, RZ, RZ, R18 ;  /* 0x000000ffff007224 */ /* 0x001fe200078e0012 */
[----:B------:R-:W-:Y:S01]  /*5560*/  LOP3.LUT R18, R10, 0x3a, RZ, 0xfc, !PT ;  /* 0x0000003a0a127812 */ /* 0x000fe200078efcff */
[----:B------:R-:W-:Y:S01]  /*5570*/  @!P4 IMAD.MOV R5, RZ, RZ, -R5 ;  /* 0x000000ffff05c224 */ /* 0x000fe200078e0a05 */
[C---:B------:R-:W-:Y:S01]  /*5580*/  ISETP.GT.U32.AND P3, PT, R2.reuse, R13, PT ;  /* 0x0000000d0200720c */ /* 0x040fe20003f64070 */
[C---:B------:R-:W-:Y:S01]  /*5590*/  IMAD R6, R2.reuse, R7, R6 ;  /* 0x0000000702067224 */ /* 0x040fe200078e0206 */
[C---:B------:R-:W-:Y:S01]  /*55a0*/  ISETP.GT.U32.AND P4, PT, R2.reuse, R4, PT ;  /* 0x000000040200720c */ /* 0x040fe20003f84070 */
[----:B------:R-:W-:Y:S01]  /*55b0*/  @!P2 IMAD.MOV R0, RZ, RZ, -R0 ;  /* 0x000000ffff00a224 */ /* 0x000fe200078e0a00 */
[----:B------:R-:W-:-:S02]  /*55c0*/  ISETP.GT.U32.AND P2, PT, R2, R8, PT ;  /* 0x000000080200720c */ /* 0x000fc40003f44070 */
[----:B------:R-:W-:Y:S02]  /*55d0*/  LOP3.LUT R7, R10, 0x3c, RZ, 0xfc, !PT ;  /* 0x0000003c0a077812 */ /* 0x000fe400078efcff */
[----:B------:R0:W-:Y:S02]  /*55e0*/  STL [R1+0x88], R0 ;  /* 0x0000880001007387 */ /* 0x0001e40000100800 */
[----:B------:R-:W-:Y:S02]  /*55f0*/  IABS R17, R7 ;  /* 0x0000000700117213 */ /* 0x000fe40000000000 */
[----:B------:R1:W-:Y:S01]  /*5600*/  STL [R1+0x8c], R5 ;  /* 0x00008c0501007387 */ /* 0x0003e20000100800 */
[--C-:B------:R-:W-:Y:S01]  /*5610*/  @!P3 IMAD.IADD R13, R13, 0x1, -R2.reuse ;  /* 0x000000010d0db824 */ /* 0x100fe200078e0a02 */
[----:B------:R-:W-:Y:S01]  /*5620*/  ISETP.GT.U32.AND P3, PT, R2, R6, PT ;  /* 0x000000060200720c */ /* 0x000fe20003f64070 */
[--C-:B------:R-:W-:Y:S02]  /*5630*/  @!P4 IMAD.IADD R4, R4, 0x1, -R2.reuse ;  /* 0x000000010404c824 */ /* 0x100fe400078e0a02 */
[----:B------:R-:W-:Y:S01]  /*5640*/  @!P2 IMAD.IADD R8, R8, 0x1, -R2 ;  /* 0x000000010808a824 */ /* 0x000fe200078e0a02 */
[----:B------:R-:W-:Y:S01]  /*5650*/  ISETP.GE.AND P2, PT, R12, RZ, PT ;  /* 0x000000ff0c00720c */ /* 0x000fe20003f46270 */
[----:B0-----:R-:W-:Y:S01]  /*5660*/  IMAD.MOV.U32 R0, RZ, RZ, R11 ;  /* 0x000000ffff007224 */ /* 0x001fe200078e000b */
[----:B------:R-:W-:-:S02]  /*5670*/  IABS R11, R12 ;  /* 0x0000000c000b7213 */ /* 0x000fc40000000000 */
[----:B------:R-:W-:Y:S01]  /*5680*/  ISETP.GT.U32.AND P4, PT, R2, R4, PT ;  /* 0x000000040200720c */ /* 0x000fe20003f84070 */
[----:B------:R-:W-:Y:S01]  /*5690*/  @!P5 IMAD.MOV R0, RZ, RZ, -R0 ;  /* 0x000000ffff00d224 */ /* 0x000fe200078e0a00 */
[----:B------:R-:W-:Y:S01]  /*56a0*/  ISETP.GE.AND P5, PT, R9, RZ, PT ;  /* 0x000000ff0900720c */ /* 0x000fe20003fa6270 */
[C---:B------:R-:W-:Y:S01]  /*56b0*/  IMAD.HI.U32 R12, R3.reuse, R11, RZ ;  /* 0x0000000b030c7227 */ /* 0x040fe200078e00ff */
[----:B------:R-:W-:Y:S02]  /*56c0*/  LOP3.LUT R9, R10, 0x3e, RZ, 0xfc, !PT ;  /* 0x0000003e0a097812 */ /* 0x000fe400078efcff */
[----:B------:R0:W-:Y:S01]  /*56d0*/  STL [R1+0xf0], R0 ;  /* 0x0000f00001007387 */ /* 0x0001e20000100800 */
[----:B------:R-:W-:Y:S01]  /*56e0*/  @!P3 IMAD.IADD R6, R6, 0x1, -R2 ;  /* 0x000000010606b824 */ /* 0x000fe200078e0a02 */
[----:B------:R-:W-:Y:S01]  /*56f0*/  IABS R19, R9 ;  /* 0x0000000900137213 */ /* 0x000fe20000000000 */
[----:B-1----:R-:W-:Y:S02]  /*5700*/  IMAD.MOV.U32 R5, RZ, RZ, R8 ;  /* 0x000000ffff057224 */ /* 0x002fe400078e0008 */
[----:B------:R-:W-:Y:S01]  /*5710*/  IMAD.MOV R12, RZ, RZ, -R12 ;  /* 0x000000ffff0c7224 */ /* 0x000fe200078e0a0c */
[----:B------:R-:W-:Y:S01]  /*5720*/  ISETP.GT.U32.AND P3, PT, R2, R6, PT ;  /* 0x000000060200720c */ /* 0x000fe20003f64070 */
[----:B------:R-:W-:-:S04]  /*5730*/  IMAD.HI.U32 R8, R3, R19, RZ ;  /* 0x0000001303087227 */ /* 0x000fc800078e00ff */
[----:B------:R-:W-:Y:S01]  /*5740*/  @!P6 IMAD.MOV R5, RZ, RZ, -R5 ;  /* 0x000000ffff05e224 */ /* 0x000fe200078e0a05 */
[----:B------:R-:W-:Y:S01]  /*5750*/  ISETP.GE.AND P6, PT, R9, RZ, PT ;  /* 0x000000ff0900720c */ /* 0x000fe20003fc6270 */
[----:B------:R-:W-:Y:S01]  /*5760*/  IMAD R9, R2, R12, R11 ;  /* 0x0000000c02097224 */ /* 0x000fe200078e020b */
[----:B------:R-:W-:Y:S01]  /*5770*/  LOP3.LUT R12, R10, 0x36, RZ, 0xfc, !PT ;  /* 0x000000360a0c7812 */ /* 0x000fe200078efcff */
[----:B------:R-:W-:Y:S01]  /*5780*/  IMAD.MOV R8, RZ, RZ, -R8 ;  /* 0x000000ffff087224 */ /* 0x000fe200078e0a08 */
[----:B------:R-:W-:Y:S01]  /*5790*/  STL [R1+0xe8], R5 ;  /* 0x0000e80501007387 */ /* 0x000fe20000100800 */
[--C-:B------:R-:W-:Y:S01]  /*57a0*/  @!P4 IMAD.IADD R4, R4, 0x1, -R2.reuse ;  /* 0x000000010404c824 */ /* 0x100fe200078e0a02 */
[C---:B------:R-:W-:Y:S01]  /*57b0*/  ISETP.GT.U32.AND P4, PT, R2.reuse, R9, PT ;  /* 0x000000090200720c */ /* 0x040fe20003f84070 */
[----:B------:R-:W-:Y:S01]  /*57c0*/  IMAD R19, R2, R8, R19 ;  /* 0x0000000802137224 */ /* 0x000fe200078e0213 */
[----:B------:R-:W-:Y:S01]  /*57d0*/  IABS R11, R12 ;  /* 0x0000000c000b7213 */ /* 0x000fe20000000000 */
[----:B------:R-:W-:Y:S01]  /*57e0*/  @!P3 IMAD.IADD R6, R6, 0x1, -R2 ;  /* 0x000000010606b824 */ /* 0x000fe200078e0a02 */
[----:B------:R-:W-:Y:S01]  /*57f0*/  LOP3.LUT R8, R10, 0x32, RZ, 0xfc, !PT ;  /* 0x000000320a087812 */ /* 0x000fe200078efcff */
[----:B0-----:R-:W-:Y:S01]  /*5800*/  IMAD.MOV.U32 R0, RZ, RZ, R13 ;  /* 0x000000ffff007224 */ /* 0x001fe200078e000d */
[----:B------:R-:W-:Y:S01]  /*5810*/  ISETP.GT.U32.AND P3, PT, R2, R19, PT ;  /* 0x000000130200720c */ /* 0x000fe20003f64070 */
[----:B------:R-:W-:-:S04]  /*5820*/  IMAD.HI.U32 R21, R3, R11, RZ ;  /* 0x0000000b03157227 */ /* 0x000fc800078e00ff */
[----:B------:R-:W-:Y:S01]  /*5830*/  @!P1 IMAD.MOV R0, RZ, RZ, -R0 ;  /* 0x000000ffff009224 */ /* 0x000fe200078e0a00 */
[----:B------:R-:W-:Y:S01]  /*5840*/  ISETP.GE.AND P1, PT, R7, RZ, PT ;  /* 0x000000ff0700720c */ /* 0x000fe20003f26270 */
[--C-:B------:R-:W-:Y:S02]  /*5850*/  @!P4 IMAD.IADD R9, R9, 0x1, -R2.reuse ;  /* 0x000000010909c824 */ /* 0x100fe400078e0a02 */
[----:B------:R-:W-:Y:S01]  /*5860*/  IMAD.HI.U32 R7, R3, R17, RZ ;  /* 0x0000001103077227 */ /* 0x000fe200078e00ff */
[----:B------:R0:W-:Y:S02]  /*5870*/  STL [R1+0xd0], R0 ;  /* 0x0000d00001007387 */ /* 0x0001e40000100800 */
[----:B------:R-:W-:Y:S01]  /*5880*/  ISETP.GT.U32.AND P4, PT, R2, R9, PT ;  /* 0x000000090200720c */ /* 0x000fe20003f84070 */
[----:B------:R-:W-:Y:S02]  /*5890*/  @!P3 IMAD.IADD R19, R19, 0x1, -R2 ;  /* 0x000000011313b824 */ /* 0x000fe400078e0a02 */
[----:B------:R-:W-:-:S02]  /*58a0*/  IMAD.MOV R7, RZ, RZ, -R7 ;  /* 0x000000ffff077224 */ /* 0x000fc400078e0a07 */
[----:B------:R-:W-:Y:S01]  /*58b0*/  IMAD.MOV R21, RZ, RZ, -R21 ;  /* 0x000000ffff157224 */ /* 0x000fe200078e0a15 */
[C---:B------:R-:W-:Y:S01]  /*58c0*/  ISETP.GT.U32.AND P3, PT, R2.reuse, R19, PT ;  /* 0x000000130200720c */ /* 0x040fe20003f64070 */
[----:B------:R-:W-:Y:S01]  /*58d0*/  IMAD R17, R2, R7, R17 ;  /* 0x0000000702117224 */ /* 0x000fe200078e0211 */
[C---:B------:R-:W-:Y:S01]  /*58e0*/  LOP3.LUT R7, R10.reuse, 0x34, RZ, 0xfc, !PT ;  /* 0x000000340a077812 */ /* 0x040fe200078efcff */
[----:B0-----:R-:W-:Y:S01]  /*58f0*/  IMAD.MOV.U32 R0, RZ, RZ, R4 ;  /* 0x000000ffff007224 */ /* 0x001fe200078e0004 */
[----:B------:R-:W-:Y:S01]  /*5900*/  LOP3.LUT R4, R10, 0x38, RZ, 0xfc, !PT ;  /* 0x000000380a047812 */ /* 0x000fe200078efcff */
[----:B------:R-:W-:Y:S01]  /*5910*/  IMAD R11, R2, R21, R11 ;  /* 0x00000015020b7224 */ /* 0x000fe200078e020b */
[----:B------:R-:W-:Y:S01]  /*5920*/  IABS R20, R7 ;  /* 0x0000000700147213 */ /* 0x000fe20000000000 */
[----:B------:R-:W-:Y:S01]  /*5930*/  @!P0 IMAD.MOV R0, RZ, RZ, -R0 ;  /* 0x000000ffff008224 */ /* 0x000fe200078e0a00 */
[----:B------:R-:W-:Y:S01]  /*5940*/  IABS R13, R4 ;  /* 0x00000004000d7213 */ /* 0x000fe20000000000 */
[----:B------:R-:W-:Y:S01]  /*5950*/  @!P4 IMAD.IADD R9, R9, 0x1, -R2 ;  /* 0x000000010909c824 */ /* 0x000fe200078e0a02 */
[----:B------:R-:W-:-:S02]  /*5960*/  ISETP.GE.AND P0, PT, R18, RZ, PT ;  /* 0x000000ff1200720c */ /* 0x000fc40003f06270 */
[----:B------:R-:W-:Y:S01]  /*5970*/  IABS R18, R18 ;  /* 0x0000001200127213 */ /* 0x000fe20000000000 */
[C---:B------:R-:W-:Y:S01]  /*5980*/  IMAD.HI.U32 R22, R3.reuse, R13, RZ ;  /* 0x0000000d03167227 */ /* 0x040fe200078e00ff */
[----:B------:R0:W-:Y:S01]  /*5990*/  STL [R1+0xd4], R0 ;  /* 0x0000d40001007387 */ /* 0x0001e20000100800 */
[----:B------:R-:W-:Y:S02]  /*59a0*/  ISETP.GT.U32.AND P4, PT, R2, R17, PT ;  /* 0x000000110200720c */ /* 0x000fe40003f84070 */
[----:B------:R-:W-:Y:S02]  /*59b0*/  IMAD.MOV R22, RZ, RZ, -R22 ;  /* 0x000000ffff167224 */ /* 0x000fe400078e0a16 */
[----:B------:R-:W-:-:S04]  /*59c0*/  IMAD.HI.U32 R23, R3, R18, RZ ;  /* 0x0000001203177227 */ /* 0x000fc800078e00ff */
[C---:B------:R-:W-:Y:S01]  /*59d0*/  IMAD R13, R2.reuse, R22, R13 ;  /* 0x00000016020d7224 */ /* 0x040fe200078e020d */
[----:B------:R-:W-:Y:S01]  /*59e0*/  IABS R22, R8 ;  /* 0x0000000800167213 */ /* 0x000fe20000000000 */
[----:B0-----:R-:W-:Y:S02]  /*59f0*/  IMAD.MOV.U32 R0, RZ, RZ, R6 ;  /* 0x000000ffff007224 */ /* 0x001fe400078e0006 */
[----:B------:R-:W-:Y:S01]  /*5a00*/  @!P3 IMAD.IADD R19, R19, 0x1, -R2 ;  /* 0x000000011313b824 */ /* 0x000fe200078e0a02 */
[C---:B------:R-:W-:Y:S01]  /*5a10*/  ISETP.GT.U32.AND P3, PT, R2.reuse, R13, PT ;  /* 0x0000000d0200720c */ /* 0x040fe20003f64070 */
[----:B------:R-:W-:Y:S02]  /*5a20*/  @!P5 IMAD.MOV R0, RZ, RZ, -R0 ;  /* 0x000000ffff00d224 */ /* 0x000fe400078e0a00 */
[----:B------:R-:W-:Y:S02]  /*5a30*/  IMAD.MOV R23, RZ, RZ, -R23 ;  /* 0x000000ffff177224 */ /* 0x000fe400078e0a17 */
[----:B------:R-:W-:Y:S01]  /*5a40*/  @!P4 IMAD.IADD R17, R17, 0x1, -R2 ;  /* 0x000000011111c824 */ /* 0x000fe200078e0a02 */
[----:B------:R0:W-:Y:S01]  /*5a50*/  STL [R1+0x7c], R0 ;  /* 0x00007c0001007387 */ /* 0x0001e20000100800 */
[----:B------:R-:W-:-:S02]  /*5a60*/  IMAD R18, R2, R23, R18 ;  /* 0x0000001702127224 */ /* 0x000fc400078e0212 */
[----:B------:R-:W-:Y:S01]  /*5a70*/  IMAD.HI.U32 R6, R3, R20, RZ ;  /* 0x0000001403067227 */ /* 0x000fe200078e00ff */
[C---:B------:R-:W-:Y:S02]  /*5a80*/  ISETP.GT.U32.AND P5, PT, R2.reuse, R17, PT ;  /* 0x000000110200720c */ /* 0x040fe40003fa4070 */
[----:B------:R-:W-:Y:S01]  /*5a90*/  ISETP.GT.U32.AND P4, PT, R2, R18, PT ;  /* 0x000000120200720c */ /* 0x000fe20003f84070 */
[----:B------:R-:W-:Y:S02]  /*5aa0*/  @!P3 IMAD.IADD R13, R13, 0x1, -R2 ;  /* 0x000000010d0db824 */ /* 0x000fe400078e0a02 */
[----:B------:R-:W-:Y:S02]  /*5ab0*/  IMAD.MOV.U32 R5, RZ, RZ, R9 ;  /* 0x000000ffff057224 */ /* 0x000fe400078e0009 */
[----:B0-----:R-:W-:Y:S02]  /*5ac0*/  IMAD.MOV.U32 R0, RZ, RZ, R19 ;  /* 0x000000ffff007224 */ /* 0x001fe400078e0013 */
[----:B------:R-:W-:-:S04]  /*5ad0*/  IMAD.HI.U32 R9, R3, R22, RZ ;  /* 0x0000001603097227 */ /* 0x000fc800078e00ff */
[----:B------:R-:W-:Y:S01]  /*5ae0*/  @!P6 IMAD.MOV R0, RZ, RZ, -R0 ;  /* 0x000000ffff00e224 */ /* 0x000fe200078e0a00 */
[----:B------:R-:W-:Y:S01]  /*5af0*/  ISETP.GT.U32.AND P6, PT, R2, R11, PT ;  /* 0x0000000b0200720c */ /* 0x000fe20003fc4070 */
[----:B------:R-:W-:Y:S01]  /*5b00*/  @!P4 IMAD.IADD R18, R18, 0x1, -R2 ;  /* 0x000000011212c824 */ /* 0x000fe200078e0a02 */
[----:B------:R-:W-:Y:S01]  /*5b10*/  ISETP.GE.AND P4, PT, R7, RZ, PT ;  /* 0x000000ff0700720c */ /* 0x000fe20003f86270 */
[----:B------:R-:W-:Y:S01]  /*5b20*/  IMAD.MOV R6, RZ, RZ, -R6 ;  /* 0x000000ffff067224 */ /* 0x000fe200078e0a06 */
[----:B------:R-:W-:Y:S01]  /*5b30*/  LOP3.LUT R7, R10, 0x30, RZ, 0xfc, !PT ;  /* 0x000000300a077812 */ /* 0x000fe200078efcff */
[----:B------:R-:W-:Y:S01]  /*5b40*/  IMAD.MOV R9, RZ, RZ, -R9 ;  /* 0x000000ffff097224 */ /* 0x000fe200078e0a09 */
[C---:B------:R-:W-:Y:S01]  /*5b50*/  ISETP.GT.U32.AND P3, PT, R2.reuse, R18, PT ;  /* 0x000000120200720c */ /* 0x040fe20003f64070 */
[----:B------:R-:W-:Y:S01]  /*5b60*/  @!P5 IMAD.IADD R17, R17, 0x1, -R2 ;  /* 0x000000011111d824 */ /* 0x000fe200078e0a02 */
[----:B------:R-:W-:Y:S01]  /*5b70*/  IABS R21, R7 ;  /* 0x0000000700157213 */ /* 0x000fe20000000000 */
[----:B------:R-:W-:Y:S01]  /*5b80*/  IMAD R19, R2, R6, R20 ;  /* 0x0000000602137224 */ /* 0x000fe200078e0214 */
[----:B------:R-:W-:Y:S01]  /*5b90*/  ISETP.GE.AND P5, PT, R12, RZ, PT ;  /* 0x000000ff0c00720c */ /* 0x000fe20003fa6270 */
[----:B------:R-:W-:Y:S01]  /*5ba0*/  IMAD R20, R2, R9, R22 ;  /* 0x0000000902147224 */ /* 0x000fe200078e0216 */
[----:B------:R-:W-:Y:S01]  /*5bb0*/  LOP3.LUT R9, R10, 0x2e, RZ, 0xfc, !PT ;  /* 0x0000002e0a097812 */ /* 0x000fe200078efcff */
[--C-:B------:R-:W-:Y:S01]  /*5bc0*/  @!P6 IMAD.IADD R11, R11, 0x1, -R2.reuse ;  /* 0x000000010b0be824 */ /* 0x100fe200078e0a02 */
[C---:B------:R-:W-:Y:S01]  /*5bd0*/  ISETP.GT.U32.AND P6, PT, R2.reuse, R13, PT ;  /* 0x0000000d0200720c */ /* 0x040fe20003fc4070 */
[----:B------:R-:W-:Y:S01]  /*5be0*/  @!P1 IMAD.MOV R17, RZ, RZ, -R17 ;  /* 0x000000ffff119224 */ /* 0x000fe200078e0a11 */
[----:B------:R-:W-:Y:S01]  /*5bf0*/  IABS R22, R9 ;  /* 0x0000000900167213 */ /* 0x000fe20000000000 */
[----:B------:R-:W-:Y:S01]  /*5c00*/  @!P2 IMAD.MOV R5, RZ, RZ, -R5 ;  /* 0x000000ffff05a224 */ /* 0x000fe200078e0a05 */
[----:B------:R-:W-:Y:S01]  /*5c10*/  ISETP.GT.U32.AND P1, PT, R2, R11, PT ;  /* 0x0000000b0200720c */ /* 0x000fe20003f24070 */
[--C-:B------:R-:W-:Y:S01]  /*5c20*/  @!P3 IMAD.IADD R18, R18, 0x1, -R2.reuse ;  /* 0x000000011212b824 */ /* 0x100fe200078e0a02 */
[----:B------:R-:W-:Y:S01]  /*5c30*/  ISETP.GE.AND P2, PT, R4, RZ, PT ;  /* 0x000000ff0400720c */ /* 0x000fe20003f46270 */
[C---:B------:R-:W-:Y:S01]  /*5c40*/  IMAD.HI.U32 R12, R3.reuse, R21, RZ ;  /* 0x00000015030c7227 */ /* 0x040fe200078e00ff */
[----:B------:R-:W-:Y:S01]  /*5c50*/  ISETP.GT.U32.AND P3, PT, R2, R19, PT ;  /* 0x000000130200720c */ /* 0x000fe20003f64070 */
[----:B------:R-:W-:Y:S01]  /*5c60*/  STL [R1+0x78], R5 ;  /* 0x0000780501007387 */ /* 0x000fe20000100800 */
[C---:B------:R-:W-:Y:S01]  /*5c70*/  LOP3.LUT R6, R10.reuse, 0x2c, RZ, 0xfc, !PT ;  /* 0x0000002c0a067812 */ /* 0x040fe200078efcff */
[----:B------:R-:W-:Y:S01]  /*5c80*/  IMAD.HI.U32 R25, R3, R22, RZ ;  /* 0x0000001603197227 */ /* 0x000fe200078e00ff */
[----:B------:R-:W-:Y:S01]  /*5c90*/  LOP3.LUT R4, R10, 0x2a, RZ, 0xfc, !PT ;  /* 0x0000002a0a047812 */ /* 0x000fe200078efcff */
[----:B------:R0:W-:Y:S01]  /*5ca0*/  STL [R1+0xb4], R0 ;  /* 0x0000b40001007387 */ /* 0x0001e20000100800 */
[----:B------:R-:W-:Y:S01]  /*5cb0*/  IABS R23, R6 ;  /* 0x0000000600177213 */ /* 0x000fe20000000000 */
[--C-:B------:R-:W-:Y:S01]  /*5cc0*/  @!P6 IMAD.IADD R13, R13, 0x1, -R2.reuse ;  /* 0x000000010d0de824 */ /* 0x100fe200078e0a02 */
[----:B------:R-:W-:Y:S01]  /*5cd0*/  ISETP.GT.U32.AND P6, PT, R2, R20, PT ;  /* 0x000000140200720c */ /* 0x000fe20003fc4070 */
[----:B------:R-:W-:Y:S01]  /*5ce0*/  @!P1 IMAD.IADD R11, R11, 0x1, -R2 ;  /* 0x000000010b0b9824 */ /* 0x000fe200078e0a02 */
[----:B------:R-:W-:Y:S01]  /*5cf0*/  ISETP.GE.AND P1, PT, R8, RZ, PT ;  /* 0x000000ff0800720c */ /* 0x000fe20003f26270 */
[----:B------:R-:W-:Y:S01]  /*5d00*/  @!P0 IMAD.MOV R18, RZ, RZ, -R18 ;  /* 0x000000ffff128224 */ /* 0x000fe200078e0a12 */
[----:B------:R-:W-:Y:S01]  /*5d10*/  IABS R8, R4 ;  /* 0x0000000400087213 */ /* 0x000fe20000000000 */
[----:B------:R-:W-:Y:S01]  /*5d20*/  IMAD.MOV R12, RZ, RZ, -R12 ;  /* 0x000000ffff0c7224 */ /* 0x000fe200078e0a0c */
[----:B------:R-:W-:Y:S01]  /*5d30*/  STL [R1+0x710], R17 ;  /* 0x0007101101007387 */ /* 0x000fe20000100800 */
[----:B0-----:R-:W-:Y:S01]  /*5d40*/  IMAD.MOV.U32 R0, RZ, RZ, R13 ;  /* 0x000000ffff007224 */ /* 0x001fe200078e000d */
[----:B------:R-:W-:Y:S01]  /*5d50*/  LOP3.LUT R5, R10, 0x14, RZ, 0xfc, !PT ;  /* 0x000000140a057812 */ /* 0x000fe200078efcff */
[----:B------:R-:W-:Y:S01]  /*5d60*/  IMAD.MOV R25, RZ, RZ, -R25 ;  /* 0x000000ffff197224 */ /* 0x000fe200078e0a19 */
[----:B------:R0:W-:Y:S01]  /*5d70*/  STL [R1+0x714], R18 ;  /* 0x0007141201007387 */ /* 0x0001e20000100800 */
[----:B------:R-:W-:-:S02]  /*5d80*/  @!P2 IMAD.MOV R0, RZ, RZ, -R0 ;  /* 0x000000ffff00a224 */ /* 0x000fc400078e0a00 */
[--C-:B------:R-:W-:Y:S01]  /*5d90*/  @!P6 IMAD.IADD R20, R20, 0x1, -R2.reuse ;  /* 0x000000011414e824 */ /* 0x100fe200078e0a02 */
[----:B------:R-:W-:Y:S01]  /*5da0*/  ISETP.GE.AND P6, PT, R7, RZ, PT ;  /* 0x000000ff0700720c */ /* 0x000fe20003fc6270 */
[C---:B------:R-:W-:Y:S01]  /*5db0*/  IMAD R21, R2.reuse, R12, R21 ;  /* 0x0000000c02157224 */ /* 0x040fe200078e0215 */
[----:B------:R1:W-:Y:S01]  /*5dc0*/  STL [R1+0x48], R0 ;  /* 0x0000480001007387 */ /* 0x0003e20000100800 */
[----:B------:R-:W-:Y:S01]  /*5dd0*/  IMAD.HI.U32 R24, R3, R23, RZ ;  /* 0x0000001703187227 */ /* 0x000fe200078e00ff */
[----:B------:R-:W-:Y:S02]  /*5de0*/  ISETP.GT.U32.AND P2, PT, R2, R20, PT ;  /* 0x000000140200720c */ /* 0x000fe40003f44070 */
[----:B------:R-:W-:Y:S01]  /*5df0*/  LOP3.LUT R12, R10, 0x28, RZ, 0xfc, !PT ;  /* 0x000000280a0c7812 */ /* 0x000fe200078efcff */
[----:B------:R-:W-:Y:S01]  /*5e00*/  @!P3 IMAD.IADD R19, R19, 0x1, -R2 ;  /* 0x000000011313b824 */ /* 0x000fe200078e0a02 */
[----:B------:R-:W-:Y:S01]  /*5e10*/  ISETP.GT.U32.AND P3, PT, R2, R21, PT ;  /* 0x000000150200720c */ /* 0x000fe20003f64070 */
[----:B------:R-:W-:Y:S01]  /*5e20*/  IMAD.HI.U32 R7, R3, R8, RZ ;  /* 0x0000000803077227 */ /* 0x000fe200078e00ff */
[----:B0-----:R-:W-:-:S02]  /*5e30*/  LOP3.LUT R18, R10, 0xa, RZ, 0xfc, !PT ;  /* 0x0000000a0a127812 */ /* 0x001fc400078efcff */
[C---:B------:R-:W-:Y:S01]  /*5e40*/  ISETP.GT.U32.AND P0, PT, R2.reuse, R19, PT ;  /* 0x000000130200720c */ /* 0x040fe20003f04070 */
[----:B------:R-:W-:Y:S01]  /*5e50*/  IMAD R22, R2, R25, R22 ;  /* 0x0000001902167224 */ /* 0x000fe200078e0216 */
[C---:B------:R-:W-:Y:S01]  /*5e60*/  LOP3.LUT R17, R10.reuse, 0x8, RZ, 0xfc, !PT ;  /* 0x000000080a117812 */ /* 0x040fe200078efcff */
[----:B-1----:R-:W-:Y:S01]  /*5e70*/  IMAD.MOV.U32 R0, RZ, RZ, R11 ;  /* 0x000000ffff007224 */ /* 0x002fe200078e000b */
[----:B------:R-:W-:Y:S01]  /*5e80*/  LOP3.LUT R11, R10, 0x26, RZ, 0xfc, !PT ;  /* 0x000000260a0b7812 */ /* 0x000fe200078efcff */
[----:B------:R-:W-:Y:S02]  /*5e90*/  IMAD.MOV R24, RZ, RZ, -R24 ;  /* 0x000000ffff187224 */ /* 0x000fe400078e0a18 */
[----:B------:R-:W-:Y:S01]  /*5ea0*/  IMAD.MOV R7, RZ, RZ, -R7 ;  /* 0x000000ffff077224 */ /* 0x000fe200078e0a07 */
[----:B------:R-:W-:Y:S01]  /*5eb0*/  IABS R13, R11 ;  /* 0x0000000b000d7213 */ /* 0x000fe20000000000 */
[----:B------:R-:W-:Y:S01]  /*5ec0*/  @!P5 IMAD.MOV R0, RZ, RZ, -R0 ;  /* 0x000000ffff00d224 */ /* 0x000fe200078e0a00 */
[C---:B------:R-:W-:Y:S01]  /*5ed0*/  ISETP.GT.U32.AND P5, PT, R2.reuse, R22, PT ;  /* 0x000000160200720c */ /* 0x040fe20003fa4070 */
[C---:B------:R-:W-:Y:S01]  /*5ee0*/  IMAD R23, R2.reuse, R24, R23 ;  /* 0x0000001802177224 */ /* 0x040fe200078e0217 */
[----:B------:R-:W-:Y:S01]  /*5ef0*/  IABS R24, R12 ;  /* 0x0000000c00187213 */ /* 0x000fe20000000000 */
[----:B------:R-:W-:Y:S01]  /*5f00*/  IMAD R8, R2, R7, R8 ;  /* 0x0000000702087224 */ /* 0x000fe200078e0208 */
[----:B------:R-:W-:Y:S01]  /*5f10*/  LOP3.LUT R7, R10, 0x24, RZ, 0xfc, !PT ;  /* 0x000000240a077812 */ /* 0x000fe200078efcff */
[----:B------:R-:W-:Y:S01]  /*5f20*/  @!P2 IMAD.IADD R20, R20, 0x1, -R2 ;  /* 0x000000011414a824 */ /* 0x000fe200078e0a02 */
[----:B------:R0:W-:Y:S01]  /*5f30*/  STL [R1+0x64], R0 ;  /* 0x0000640001007387 */ /* 0x0001e20000100800 */
[----:B------:R-:W-:Y:S01]  /*5f40*/  IMAD.HI.U32 R25, R3, R24, RZ ;  /* 0x0000001803197227 */ /* 0x000fe200078e00ff */
[----:B------:R-:W-:-:S03]  /*5f50*/  ISETP.GT.U32.AND P2, PT, R2, R8, PT ;  /* 0x000000080200720c */ /* 0x000fc60003f44070 */
[--C-:B------:R-:W-:Y:S02]  /*5f60*/  @!P3 IMAD.IADD R21, R21, 0x1, -R2.reuse ;  /* 0x000000011515b824 */ /* 0x100fe400078e0a02 */
[----:B------:R-:W-:Y:S02]  /*5f70*/  IMAD.MOV R25, RZ, RZ, -R25 ;  /* 0x000000ffff197224 */ /* 0x000fe400078e0a19 */
[--C-:B------:R-:W-:Y:S01]  /*5f80*/  @!P0 IMAD.IADD R19, R19, 0x1, -R2.reuse ;  /* 0x0000000113138824 */ /* 0x100fe200078e0a02 */
[----:B------:R-:W-:Y:S01]  /*5f90*/  ISETP.GT.U32.AND P0, PT, R2, R23, PT ;  /* 0x000000170200720c */ /* 0x000fe20003f04070 */
[----:B------:R-:W-:Y:S01]  /*5fa0*/  @!P5 IMAD.IADD R22, R22, 0x1, -R2 ;  /* 0x000000011616d824 */ /* 0x000fe200078e0a02 */
[----:B------:R-:W-:Y:S01]  /*5fb0*/  ISETP.GE.AND P5, PT, R6, RZ, PT ;  /* 0x000000ff0600720c */ /* 0x000fe20003fa6270 */
[C---:B------:R-:W-:Y:S01]  /*5fc0*/  IMAD R6, R2.reuse, R25, R24 ;  /* 0x0000001902067224 */ /* 0x040fe200078e0218 */
[----:B------:R-:W-:Y:S01]  /*5fd0*/  ISETP.GT.U32.AND P3, PT, R2, R21, PT ;  /* 0x000000150200720c */ /* 0x000fe20003f64070 */
[----:B------:R-:W-:-:S02]  /*5fe0*/  @!P1 IMAD.MOV R20, RZ, RZ, -R20 ;  /* 0x000000ffff149224 */ /* 0x000fc400078e0a14 */
[--C-:B------:R-:W-:Y:S01]  /*5ff0*/  @!P2 IMAD.IADD R8, R8, 0x1, -R2.reuse ;  /* 0x000000010808a824 */ /* 0x100fe200078e0a02 */
[C---:B------:R-:W-:Y:S01]  /*6000*/  ISETP.GT.U32.AND P1, PT, R2.reuse, R6, PT ;  /* 0x000000060200720c */ /* 0x040fe20003f24070 */
[----:B------:R-:W-:Y:S02]  /*6010*/  @!P4 IMAD.MOV R19, RZ, RZ, -R19 ;  /* 0x000000ffff13c224 */ /* 0x000fe400078e0a13 */
[----:B------:R-:W-:Y:S01]  /*6020*/  IMAD.HI.U32 R24, R3, R13, RZ ;  /* 0x0000000d03187227 */ /* 0x000fe200078e00ff */
[C---:B------:R-:W-:Y:S02]  /*6030*/  ISETP.GT.U32.AND P4, PT, R2.reuse, R8, PT ;  /* 0x000000080200720c */ /* 0x040fe40003f84070 */
[----:B------:R-:W-:Y:S01]  /*6040*/  STL [R1+0x718], R19 ;  /* 0x0007181301007387 */ /* 0x000fe20000100800 */
[--C-:B------:R-:W-:Y:S01]  /*6050*/  @!P0 IMAD.IADD R23, R23, 0x1, -R2.reuse ;  /* 0x0000000117178824 */ /* 0x100fe200078e0a02 */
[----:B------:R-:W-:Y:S01]  /*6060*/  ISETP.GT.U32.AND P0, PT, R2, R22, PT ;  /* 0x000000160200720c */ /* 0x000fe20003f04070 */
[----:B------:R-:W-:Y:S01]  /*6070*/  @!P3 IMAD.IADD R21, R21, 0x1, -R2 ;  /* 0x000000011515b824 */ /* 0x000fe200078e0a02 */
[----:B------:R-:W-:Y:S01]  /*6080*/  ISETP.GE.AND P3, PT, R9, RZ, PT ;  /* 0x000000ff0900720c */ /* 0x000fe20003f66270 */
[----:B------:R-:W-:Y:S01]  /*6090*/  IMAD.MOV R24, RZ, RZ, -R24 ;  /* 0x000000ffff187224 */ /* 0x000fe200078e0a18 */
[----:B------:R-:W-:Y:S01]  /*60a0*/  IABS R9, R7 ;  /* 0x0000000700097213 */ /* 0x000fe20000000000 */
[----:B------:R-:W-:Y:S01]  /*60b0*/  @!P6 IMAD.MOV R21, RZ, RZ, -R21 ;  /* 0x000000ffff15e224 */ /* 0x000fe200078e0a15 */
[----:B------:R-:W-:Y:S01]  /*60c0*/  ISETP.GE.AND P6, PT, R4, RZ, PT ;  /* 0x000000ff0400720c */ /* 0x000fe20003fc6270 */
[----:B------:R-:W-:Y:S01]  /*60d0*/  @!P1 IMAD.IADD R6, R6, 0x1, -R2 ;  /* 0x0000000106069824 */ /* 0x000fe200078e0a02 */
[C---:B------:R-:W-:Y:S01]  /*60e0*/  ISETP.GT.U32.AND P2, PT, R2.reuse, R23, PT ;  /* 0x000000170200720c */ /* 0x040fe20003f44070 */
[C---:B------:R-:W-:Y:S01]  /*60f0*/  IMAD R4, R2.reuse, R24, R13 ;  /* 0x0000001802047224 */ /* 0x040fe200078e020d */
[----:B------:R-:W-:Y:S01]  /*6100*/  STL [R1+0x71c], R20 ;  /* 0x00071c1401007387 */ /* 0x000fe20000100800 */
[----:B------:R-:W-:Y:S01]  /*6110*/  IMAD.HI.U32 R25, R3, R9, RZ ;  /* 0x0000000903197227 */ /* 0x000fe200078e00ff */
[----:B------:R-:W-:-:S02]  /*6120*/  ISETP.GT.U32.AND P1, PT, R2, R6, PT ;  /* 0x000000060200720c */ /* 0x000fc40003f24070 */
[----:B------:R-:W-:Y:S01]  /*6130*/  STL [R1+0x720], R21 ;  /* 0x0007201501007387 */ /* 0x000fe20000100800 */
[--C-:B------:R-:W-:Y:S01]  /*6140*/  @!P4 IMAD.IADD R8, R8, 0x1, -R2.reuse ;  /* 0x000000010808c824 */ /* 0x100fe200078e0a02 */
[----:B------:R-:W-:Y:S01]  /*6150*/  ISETP.GT.U32.AND P4, PT, R2, R4, PT ;  /* 0x000000040200720c */ /* 0x000fe20003f84070 */
[----:B------:R-:W-:Y:S01]  /*6160*/  @!P0 IMAD.IADD R22, R22, 0x1, -R2 ;  /* 0x0000000116168824 */ /* 0x000fe200078e0a02 */
[----:B------:R-:W-:Y:S01]  /*6170*/  ISETP.GE.AND P0, PT, R12, RZ, PT ;  /* 0x000000ff0c00720c */ /* 0x000fe20003f06270 */
[----:B------:R-:W-:Y:S01]  /*6180*/  IMAD.MOV R25, RZ, RZ, -R25 ;  /* 0x000000ffff197224 */ /* 0x000fe200078e0a19 */
[----:B------:R-:W-:Y:S01]  /*6190*/  LOP3.LUT R24, R10, 0x20, RZ, 0xfc, !PT ;  /* 0x000000200a187812 */ /* 0x000fe200078efcff */
[----:B------:R-:W-:Y:S01]  /*61a0*/  @!P3 IMAD.MOV R22, RZ, RZ, -R22 ;  /* 0x000000ffff16b224 */ /* 0x000fe200078e0a16 */
[----:B------:R-:W-:Y:S01]  /*61b0*/  ISETP.GE.AND P3, PT, R7, RZ, PT ;  /* 0x000000ff0700720c */ /* 0x000fe20003f66270 */
[----:B------:R-:W-:Y:S01]  /*61c0*/  IMAD R7, R2, R25, R9 ;  /* 0x0000001902077224 */ /* 0x000fe200078e0209 */
[----:B------:R-:W-:Y:S01]  /*61d0*/  LOP3.LUT R9, R10, 0x22, RZ, 0xfc, !PT ;  /* 0x000000220a097812 */ /* 0x000fe200078efcff */
[--C-:B------:R-:W-:Y:S01]  /*61e0*/  @!P1 IMAD.IADD R6, R6, 0x1, -R2.reuse ;  /* 0x0000000106069824 */ /* 0x100fe200078e0a02 */
[----:B------:R-:W-:Y:S01]  /*61f0*/  STL [R1+0x724], R22 ;  /* 0x0007241601007387 */ /* 0x000fe20000100800 */
[--C-:B------:R-:W-:Y:S01]  /*6200*/  @!P2 IMAD.IADD R23, R23, 0x1, -R2.reuse ;  /* 0x000000011717a824 */ /* 0x100fe200078e0a02 */
[----:B------:R-:W-:Y:S01]  /*6210*/  ISETP.GT.U32.AND P1, PT, R2, R7, PT ;  /* 0x000000070200720c */ /* 0x000fe20003f24070 */
[----:B------:R-:W-:Y:S01]  /*6220*/  @!P4 IMAD.IADD R4, R4, 0x1, -R2 ;  /* 0x000000010404c824 */ /* 0x000fe200078e0a02 */
[----:B------:R-:W-:Y:S01]  /*6230*/  ISETP.GE.AND P2, PT, R11, RZ, PT ;  /* 0x000000ff0b00720c */ /* 0x000fe20003f46270 */
[----:B0-----:R-:W-:Y:S01]  /*6240*/  IMAD.MOV.U32 R0, RZ, RZ, R8 ;  /* 0x000000ffff007224 */ /* 0x001fe200078e0008 */
[----:B------:R-:W-:Y:S01]  /*6250*/  LOP3.LUT R25, R10, 0x1e, RZ, 0xfc, !PT ;  /* 0x0000001e0a197812 */ /* 0x000fe200078efcff */
[----:B------:R-:W-:Y:S01]  /*6260*/  @!P5 IMAD.MOV R23, RZ, RZ, -R23 ;  /* 0x000000ffff17d224 */ /* 0x000fe200078e0a17 */
[----:B------:R-:W-:Y:S01]  /*6270*/  ISETP.GT.U32.AND P4, PT, R2, R4, PT ;  /* 0x000000040200720c */ /* 0x000fe20003f84070 */
[----:B------:R-:W-:Y:S01]  /*6280*/  @!P6 IMAD.MOV R0, RZ, RZ, -R0 ;  /* 0x000000ffff00e224 */ /* 0x000fe200078e0a00 */
[----:B------:R-:W-:-:S02]  /*6290*/  ISETP.GE.AND P5, PT, R9, RZ, PT ;  /* 0x000000ff0900720c */ /* 0x000fc40003fa6270 */
[----:B------:R-:W-:Y:S01]  /*62a0*/  IABS R9, R9 ;  /* 0x0000000900097213 */ /* 0x000fe20000000000 */
[----:B------:R-:W-:Y:S01]  /*62b0*/  STL [R1+0x728], R23 ;  /* 0x0007281701007387 */ /* 0x000fe20000100800 */
[----:B------:R-:W-:Y:S01]  /*62c0*/  ISETP.GE.AND P6, PT, R24, RZ, PT ;  /* 0x000000ff1800720c */ /* 0x000fe20003fc6270 */
[----:B------:R-:W-:Y:S01]  /*62d0*/  @!P1 IMAD.IADD R7, R7, 0x1, -R2 ;  /* 0x0000000107079824 */ /* 0x000fe200078e0a02 */
[----:B------:R-:W-:Y:S01]  /*62e0*/  IABS R24, R24 ;  /* 0x0000001800187213 */ /* 0x000fe20000000000 */
[----:B------:R0:W-:Y:S01]  /*62f0*/  STL [R1+0x30], R0 ;  /* 0x0000300001007387 */ /* 0x0001e20000100800 */
[C---:B------:R-:W-:Y:S01]  /*6300*/  IMAD.HI.U32 R8, R3.reuse, R9, RZ ;  /* 0x0000000903087227 */ /* 0x040fe200078e00ff */
[----:B------:R-:W-:Y:S02]  /*6310*/  LOP3.LUT R13, R10, 0x16, RZ, 0xfc, !PT ;  /* 0x000000160a0d7812 */ /* 0x000fe400078efcff */
[----:B------:R-:W-:Y:S01]  /*6320*/  ISETP.GT.U32.AND P1, PT, R2, R7, PT ;  /* 0x000000070200720c */ /* 0x000fe20003f24070 */
[----:B------:R-:W-:Y:S01]  /*6330*/  IMAD.MOV R8, RZ, RZ, -R8 ;  /* 0x000000ffff087224 */ /* 0x000fe200078e0a08 */
[----:B------:R-:W-:Y:S01]  /*6340*/  IABS R29, R13 ;  /* 0x0000000d001d7213 */ /* 0x000fe20000000000 */
[----:B------:R-:W-:Y:S01]  /*6350*/  @!P4 IMAD.IADD R4, R4, 0x1, -R2 ;  /* 0x000000010404c824 */ /* 0x000fe200078e0a02 */
[----:B------:R-:W-:Y:S01]  /*6360*/  ISETP.GE.AND P4, PT, R26, RZ, PT ;  /* 0x000000ff1a00720c */ /* 0x000fe20003f86270 */
[----:B------:R-:W-:Y:S01]  /*6370*/  IMAD R9, R2, R8, R9 ;  /* 0x0000000802097224 */ /* 0x000fe200078e0209 */
[----:B------:R-:W-:Y:S01]  /*6380*/  IABS R26, R26 ;  /* 0x0000001a001a7213 */ /* 0x000fe20000000000 */
[----:B0-----:R-:W-:Y:S01]  /*6390*/  IMAD.MOV.U32 R0, RZ, RZ, R6 ;  /* 0x000000ffff007224 */ /* 0x001fe200078e0006 */
[C---:B------:R-:W-:Y:S01]  /*63a0*/  LOP3.LUT R12, R10.reuse, 0x18, RZ, 0xfc, !PT ;  /* 0x000000180a0c7812 */ /* 0x040fe200078efcff */
[----:B------:R-:W-:Y:S01]  /*63b0*/  IMAD.HI.U32 R6, R3, R24, RZ ;  /* 0x0000001803067227 */ /* 0x000fe200078e00ff */
[----:B------:R-:W-:-:S02]  /*63c0*/  LOP3.LUT R23, R10, 0x12, RZ, 0xfc, !PT ;  /* 0x000000120a177812 */ /* 0x000fc400078efcff */
[----:B------:R-:W-:Y:S01]  /*63d0*/  IABS R28, R12 ;  /* 0x0000000c001c7213 */ /* 0x000fe20000000000 */
[----:B------:R-:W-:Y:S01]  /*63e0*/  @!P0 IMAD.MOV R0, RZ, RZ, -R0 ;  /* 0x000000ffff008224 */ /* 0x000fe200078e0a00 */
[----:B------:R-:W-:Y:S01]  /*63f0*/  ISETP.GE.AND P0, PT, R25, RZ, PT ;  /* 0x000000ff1900720c */ /* 0x000fe20003f06270 */
[----:B------:R-:W-:Y:S01]  /*6400*/  IMAD.MOV R6, RZ, RZ, -R6 ;  /* 0x000000ffff067224 */ /* 0x000fe200078e0a06 */
[----:B------:R-:W-:Y:S01]  /*6410*/  IABS R25, R25 ;  /* 0x0000001900197213 */ /* 0x000fe20000000000 */
[----:B------:R-:W-:Y:S01]  /*6420*/  @!P1 IMAD.IADD R7, R7, 0x1, -R2 ;  /* 0x0000000107079824 */ /* 0x000fe200078e0a02 */
[----:B------:R0:W-:Y:S01]  /*6430*/  STL [R1+0x34], R0 ;  /* 0x0000340001007387 */ /* 0x0001e20000100800 */
[----:B------:R-:W-:Y:S01]  /*6440*/  IMAD R24, R2, R6, R24 ;  /* 0x0000000602187224 */ /* 0x000fe200078e0218 */
[C---:B------:R-:W-:Y:S01]  /*6450*/  LOP3.LUT R6, R10.reuse, 0x1a, RZ, 0xfc, !PT ;  /* 0x0000001a0a067812 */ /* 0x040fe200078efcff */
[----:B------:R-:W-:Y:S01]  /*6460*/  IMAD.HI.U32 R8, R3, R25, RZ ;  /* 0x0000001903087227 */ /* 0x000fe200078e00ff */
[----:B------:R-:W-:-:S02]  /*6470*/  LOP3.LUT R21, R10, 0x10, RZ, 0xfc, !PT ;  /* 0x000000100a157812 */ /* 0x000fc400078efcff */
[----:B------:R-:W-:Y:S01]  /*6480*/  ISETP.GT.U32.AND P1, PT, R2, R24, PT ;  /* 0x000000180200720c */ /* 0x000fe20003f24070 */
[----:B------:R-:W-:Y:S01]  /*6490*/  IMAD.MOV R8, RZ, RZ, -R8 ;  /* 0x000000ffff087224 */ /* 0x000fe200078e0a08 */
[----:B------:R-:W-:Y:S01]  /*64a0*/  IABS R27, R6 ;  /* 0x00000006001b7213 */ /* 0x000fe20000000000 */
[C---:B------:R-:W-:Y:S01]  /*64b0*/  IMAD.HI.U32 R11, R3.reuse, R28, RZ ;  /* 0x0000001c030b7227 */ /* 0x040fe200078e00ff */
[C---:B------:R-:W-:Y:S02]  /*64c0*/  LOP3.LUT R20, R10.reuse, 0xe, RZ, 0xfc, !PT ;  /* 0x0000000e0a147812 */ /* 0x040fe400078efcff */
[----:B------:R-:W-:Y:S01]  /*64d0*/  LOP3.LUT R19, R10, 0xc, RZ, 0xfc, !PT ;  /* 0x0000000c0a137812 */ /* 0x000fe200078efcff */
[----:B0-----:R-:W-:Y:S01]  /*64e0*/  IMAD.MOV.U32 R0, RZ, RZ, R4 ;  /* 0x000000ffff007224 */ /* 0x001fe200078e0004 */
[----:B------:R-:W-:Y:S01]  /*64f0*/  IABS R22, R16 ;  /* 0x0000001000167213 */ /* 0x000fe20000000000 */
[----:B------:R-:W-:-:S04]  /*6500*/  IMAD.HI.U32 R4, R3, R26, RZ ;  /* 0x0000001a03047227 */ /* 0x000fc800078e00ff */
[----:B------:R-:W-:Y:S01]  /*6510*/  @!P2 IMAD.MOV R0, RZ, RZ, -R0 ;  /* 0x000000ffff00a224 */ /* 0x000fe200078e0a00 */
[----:B------:R-:W-:Y:S01]  /*6520*/  ISETP.GT.U32.AND P2, PT, R2, R9, PT ;  /* 0x000000090200720c */ /* 0x000fe20003f44070 */
[----:B------:R-:W-:Y:S02]  /*6530*/  @!P1 IMAD.IADD R24, R24, 0x1, -R2 ;  /* 0x0000000118189824 */ /* 0x000fe400078e0a02 */
[----:B------:R-:W-:Y:S01]  /*6540*/  IMAD.MOV R4, RZ, RZ, -R4 ;  /* 0x000000ffff047224 */ /* 0x000fe200078e0a04 */
[----:B------:R0:W-:Y:S01]  /*6550*/  STL [R1+0x38], R0 ;  /* 0x0000380001007387 */ /* 0x0001e20000100800 */
[C---:B------:R-:W-:Y:S02]  /*6560*/  IMAD R25, R2.reuse, R8, R25 ;  /* 0x0000000802197224 */ /* 0x040fe400078e0219 */
[----:B------:R-:W-:Y:S02]  /*6570*/  IMAD R26, R2, R4, R26 ;  /* 0x00000004021a7224 */ /* 0x000fe400078e021a */
[----:B------:R-:W-:-:S04]  /*6580*/  IMAD.HI.U32 R4, R3, R27, RZ ;  /* 0x0000001b03047227 */ /* 0x000fc800078e00ff */
[----:B------:R-:W-:Y:S01]  /*6590*/  @!P2 IMAD.IADD R9, R9, 0x1, -R2 ;  /* 0x000000010909a824 */ /* 0x000fe200078e0a02 */
[C---:B------:R-:W-:Y:S01]  /*65a0*/  ISETP.GT.U32.AND P2, PT, R2.reuse, R25, PT ;  /* 0x000000190200720c */ /* 0x040fe20003f44070 */
[----:B0-----:R-:W-:Y:S02]  /*65b0*/  IMAD.MOV.U32 R0, RZ, RZ, R7 ;  /* 0x000000ffff007224 */ /* 0x001fe400078e0007 */
[----:B------:R-:W-:Y:S01]  /*65c0*/  IMAD.HI.U32 R7, R3, R29, RZ ;  /* 0x0000001d03077227 */ /* 0x000fe200078e00ff */
[----:B------:R-:W-:-:S03]  /*65d0*/  ISETP.GT.U32.AND P1, PT, R2, R9, PT ;  /* 0x000000090200720c */ /* 0x000fc60003f24070 */
[----:B------:R-:W-:Y:S02]  /*65e0*/  IMAD.MOV R7, RZ, RZ, -R7 ;  /* 0x000000ffff077224 */ /* 0x000fe400078e0a07 */
[----:B------:R-:W-:Y:S02]  /*65f0*/  @!P3 IMAD.MOV R0, RZ, RZ, -R0 ;  /* 0x000000ffff00b224 */ /* 0x000fe400078e0a00 */
[C---:B------:R-:W-:Y:S01]  /*6600*/  IMAD R29, R2.reuse, R7, R29 ;  /* 0x00000007021d7224 */ /* 0x040fe200078e021d */
[----:B------:R-:W-:Y:S01]  /*6610*/  IABS R7, R21 ;  /* 0x0000001500077213 */ /* 0x000fe20000000000 */
[----:B------:R-:W-:Y:S01]  /*6620*/  IMAD.MOV R4, RZ, RZ, -R4 ;  /* 0x000000ffff047224 */ /* 0x000fe200078e0a04 */
[----:B------:R0:W-:Y:S01]  /*6630*/  STL [R1+0x2c], R0 ;  /* 0x00002c0001007387 */ /* 0x0001e20000100800 */
[--C-:B------:R-:W-:Y:S01]  /*6640*/  @!P2 IMAD.IADD R25, R25, 0x1, -R2.reuse ;  /* 0x000000011919a824 */ /* 0x100fe200078e0a02 */
[C---:B------:R-:W-:Y:S01]  /*6650*/  ISETP.GT.U32.AND P2, PT, R2.reuse, R24, PT ;  /* 0x000000180200720c */ /* 0x040fe20003f44070 */
[----:B------:R-:W-:Y:S01]  /*6660*/  @!P1 IMAD.IADD R9, R9, 0x1, -R2 ;  /* 0x0000000109099824 */ /* 0x000fe200078e0a02 */
[C---:B------:R-:W-:Y:S01]  /*6670*/  ISETP.GT.U32.AND P1, PT, R2.reuse, R26, PT ;  /* 0x0000001a0200720c */ /* 0x040fe20003f24070 */
[C---:B------:R-:W-:Y:S01]  /*6680*/  IMAD R27, R2.reuse, R4, R27 ;  /* 0x00000004021b7224 */ /* 0x040fe200078e021b */
[----:B------:R-:W-:Y:S01]  /*6690*/  ISETP.GT.U32.AND P3, PT, R2, R25, PT ;  /* 0x000000190200720c */ /* 0x000fe20003f64070 */
[----:B------:R-:W-:Y:S01]  /*66a0*/  IMAD.MOV R11, RZ, RZ, -R11 ;  /* 0x000000ffff0b7224 */ /* 0x000fe200078e0a0b */
[----:B------:R-:W-:Y:S01]  /*66b0*/  IABS R4, R5 ;  /* 0x0000000500047213 */ /* 0x000fe20000000000 */
[----:B0-----:R-:W-:-:S02]  /*66c0*/  IMAD.MOV.U32 R0, RZ, RZ, R9 ;  /* 0x000000ffff007224 */ /* 0x001fc400078e0009 */
[C---:B------:R-:W-:Y:S01]  /*66d0*/  IMAD R28, R2.reuse, R11, R28 ;  /* 0x0000000b021c7224 */ /* 0x040fe200078e021c */
[----:B------:R-:W-:Y:S01]  /*66e0*/  IABS R11, R23 ;  /* 0x00000017000b7213 */ /* 0x000fe20000000000 */
[----:B------:R-:W-:Y:S01]  /*66f0*/  @!P5 IMAD.MOV R0, RZ, RZ, -R0 ;  /* 0x000000ffff00d224 */ /* 0x000fe200078e0a00 */
[----:B------:R-:W-:Y:S01]  /*6700*/  ISETP.GT.U32.AND P5, PT, R2, R27, PT ;  /* 0x0000001b0200720c */ /* 0x000fe20003fa4070 */
[--C-:B------:R-:W-:Y:S01]  /*6710*/  @!P2 IMAD.IADD R24, R24, 0x1, -R2.reuse ;  /* 0x000000011818a824 */ /* 0x100fe200078e0a02 */
[----:B------:R-:W-:Y:S01]  /*6720*/  ISETP.GE.AND P2, PT, R6, RZ, PT ;  /* 0x000000ff0600720c */ /* 0x000fe20003f46270 */
[----:B------:R-:W-:Y:S01]  /*6730*/  @!P1 IMAD.IADD R26, R26, 0x1, -R2 ;  /* 0x000000011a1a9824 */ /* 0x000fe200078e0a02 */
[----:B------:R-:W-:Y:S01]  /*6740*/  ISETP.GT.U32.AND P1, PT, R2, R29, PT ;  /* 0x0000001d0200720c */ /* 0x000fe20003f24070 */
[----:B------:R-:W-:Y:S01]  /*6750*/  IMAD.HI.U32 R6, R3, R11, RZ ;  /* 0x0000000b03067227 */ /* 0x000fe200078e00ff */
[----:B------:R0:W-:Y:S03]  /*6760*/  STL [R1+0x72c], R0 ;  /* 0x00072c0001007387 */ /* 0x0001e60000100800 */
[----:B------:R-:W-:-:S02]  /*6770*/  @!P6 IMAD.MOV R24, RZ, RZ, -R24 ;  /* 0x000000ffff18e224 */ /* 0x000fc400078e0a18 */
[--C-:B------:R-:W-:Y:S01]  /*6780*/  @!P3 IMAD.IADD R25, R25, 0x1, -R2.reuse ;  /* 0x000000011919b824 */ /* 0x100fe200078e0a02 */
[C---:B------:R-:W-:Y:S01]  /*6790*/  ISETP.GT.U32.AND P3, PT, R2.reuse, R28, PT ;  /* 0x0000001c0200720c */ /* 0x040fe20003f64070 */
[----:B------:R-:W-:Y:S01]  /*67a0*/  @!P5 IMAD.IADD R27, R27, 0x1, -R2 ;  /* 0x000000011b1bd824 */ /* 0x000fe200078e0a02 */
[C---:B------:R-:W-:Y:S01]  /*67b0*/  ISETP.GT.U32.AND P5, PT, R2.reuse, R26, PT ;  /* 0x0000001a0200720c */ /* 0x040fe20003fa4070 */
[----:B------:R-:W-:Y:S01]  /*67c0*/  IMAD.MOV R6, RZ, RZ, -R6 ;  /* 0x000000ffff067224 */ /* 0x000fe200078e0a06 */
[----:B------:R1:W-:Y:S01]  /*67d0*/  STL [R1+0x730], R24 ;  /* 0x0007301801007387 */ /* 0x0003e20000100800 */
[----:B------:R-:W-:Y:S01]  /*67e0*/  @!P1 IMAD.IADD R29, R29, 0x1, -R2 ;  /* 0x000000011d1d9824 */ /* 0x000fe200078e0a02 */
[----:B------:R-:W-:Y:S01]  /*67f0*/  ISETP.GT.U32.AND P6, PT, R2, R27, PT ;  /* 0x0000001b0200720c */ /* 0x000fe20003fc4070 */
[----:B------:R-:W-:-:S03]  /*6800*/  IMAD.HI.U32 R8, R3, R4, RZ ;  /* 0x0000000403087227 */ /* 0x000fc600078e00ff */
[C---:B------:R-:W-:Y:S01]  /*6810*/  ISETP.GT.U32.AND P1, PT, R2.reuse, R29, PT ;  /* 0x0000001d0200720c */ /* 0x040fe20003f24070 */
[----:B------:R-:W-:Y:S02]  /*6820*/  IMAD R6, R2, R6, R11 ;  /* 0x0000000602067224 */ /* 0x000fe400078e020b */
[----:B------:R-:W-:Y:S02]  /*6830*/  IMAD.MOV R8, RZ, RZ, -R8 ;  /* 0x000000ffff087224 */ /* 0x000fe400078e0a08 */
[----:B------:R-:W-:-:S04]  /*6840*/  IMAD.HI.U32 R9, R3, R7, RZ ;  /* 0x0000000703097227 */ /* 0x000fc800078e00ff */
[----:B------:R-:W-:Y:S01]  /*6850*/  IMAD R4, R2, R8, R4 ;  /* 0x0000000802047224 */ /* 0x000fe200078e0204 */
[----:B------:R-:W-:Y:S01]  /*6860*/  IABS R8, R20 ;  /* 0x0000001400087213 */ /* 0x000fe20000000000 */
[--C-:B------:R-:W-:Y:S01]  /*6870*/  @!P6 IMAD.IADD R27, R27, 0x1, -R2.reuse ;  /* 0x000000011b1be824 */ /* 0x100fe200078e0a02 */
[----:B------:R-:W-:Y:S01]  /*6880*/  ISETP.GE.AND P6, PT, R12, RZ, PT ;  /* 0x000000ff0c00720c */ /* 0x000fe20003fc6270 */
[--C-:B------:R-:W-:Y:S01]  /*6890*/  @!P1 IMAD.IADD R29, R29, 0x1, -R2.reuse ;  /* 0x000000011d1d9824 */ /* 0x100fe200078e0a02 */
[----:B------:R-:W-:Y:S01]  /*68a0*/  ISETP.GT.U32.AND P1, PT, R2, R6, PT ;  /* 0x000000060200720c */ /* 0x000fe20003f24070 */
[----:B------:R-:W-:Y:S02]  /*68b0*/  @!P3 IMAD.IADD R28, R28, 0x1, -R2 ;  /* 0x000000011c1cb824 */ /* 0x000fe400078e0a02 */
[----:B------:R-:W-:Y:S02]  /*68c0*/  IMAD.MOV R11, RZ, RZ, -R9 ;  /* 0x000000ffff0b7224 */ /* 0x000fe400078e0a09 */
[----:B------:R-:W-:Y:S01]  /*68d0*/  IMAD.HI.U32 R12, R3, R8, RZ ;  /* 0x00000008030c7227 */ /* 0x000fe200078e00ff */
[----:B------:R-:W-:-:S03]  /*68e0*/  ISETP.GT.U32.AND P3, PT, R2, R28, PT ;  /* 0x0000001c0200720c */ /* 0x000fc60003f64070 */
[----:B------:R-:W-:Y:S01]  /*68f0*/  IMAD R7, R2, R11, R7 ;  /* 0x0000000b02077224 */ /* 0x000fe200078e0207 */
[----:B------:R-:W-:Y:S01]  /*6900*/  IABS R11, R19 ;  /* 0x00000013000b7213 */ /* 0x000fe20000000000 */
[----:B------:R-:W-:Y:S01]  /*6910*/  IMAD.MOV R9, RZ, RZ, -R12 ;  /* 0x000000ffff097224 */ /* 0x000fe200078e0a0c */
[----:B------:R-:W-:Y:S01]  /*6920*/  IABS R12, R18 ;  /* 0x00000012000c7213 */ /* 0x000fe20000000000 */
[----:B------:R-:W-:Y:S01]  /*6930*/  @!P1 IMAD.IADD R6, R6, 0x1, -R2 ;  /* 0x0000000106069824 */ /* 0x000fe200078e0a02 */
[C---:B------:R-:W-:Y:S01]  /*6940*/  ISETP.GT.U32.AND P1, PT, R2.reuse, R7, PT ;  /* 0x000000070200720c */ /* 0x040fe20003f24070 */
[----:B------:R-:W-:Y:S02]  /*6950*/  IMAD R8, R2, R9, R8 ;  /* 0x0000000902087224 */ /* 0x000fe400078e0208 */
[----:B------:R-:W-:Y:S02]  /*6960*/  IMAD.MOV.U32 R9, RZ, RZ, R11 ;  /* 0x000000ffff097224 */ /* 0x000fe400078e000b */
[----:B------:R-:W-:Y:S01]  /*6970*/  @!P3 IMAD.IADD R28, R28, 0x1, -R2 ;  /* 0x000000011c1cb824 */ /* 0x000fe200078e0a02 */
[----:B------:R-:W-:Y:S01]  /*6980*/  ISETP.GE.AND P3, PT, R13, RZ, PT ;  /* 0x000000ff0d00720c */ /* 0x000fe20003f66270 */
[----:B------:R-:W-:Y:S01]  /*6990*/  IMAD.HI.U32 R11, R3, R9, RZ ;  /* 0x00000009030b7227 */ /* 0x000fe200078e00ff */
[----:B------:R-:W-:-:S03]  /*69a0*/  IABS R13, R17 ;  /* 0x00000011000d7213 */ /* 0x000fc60000000000 */
[----:B0-----:R-:W-:Y:S02]  /*69b0*/  IMAD.MOV R0, RZ, RZ, -R11 ;  /* 0x000000ffff007224 */ /* 0x001fe400078e0a0b */
[----:B------:R-:W-:Y:S02]  /*69c0*/  IMAD.MOV.U32 R11, RZ, RZ, R12 ;  /* 0x000000ffff0b7224 */ /* 0x000fe400078e000c */
[--C-:B------:R-:W-:Y:S01]  /*69d0*/  @!P5 IMAD.IADD R26, R26, 0x1, -R2.reuse ;  /* 0x000000011a1ad824 */ /* 0x100fe200078e0a02 */
[C---:B------:R-:W-:Y:S01]  /*69e0*/  ISETP.GT.U32.AND P5, PT, R2.reuse, R4, PT ;  /* 0x000000040200720c */ /* 0x040fe20003fa4070 */
[C---:B------:R-:W-:Y:S02]  /*69f0*/  IMAD R9, R2.reuse, R0, R9 ;  /* 0x0000000002097224 */ /* 0x040fe400078e0209 */
[----:B------:R-:W-:Y:S01]  /*6a00*/  @!P1 IMAD.IADD R7, R7, 0x1, -R2 ;  /* 0x0000000107079824 */ /* 0x000fe200078e0a02 */
[----:B------:R-:W-:Y:S01]  /*6a10*/  ISETP.GT.U32.AND P1, PT, R2, R8, PT ;  /* 0x000000080200720c */ /* 0x000fe20003f24070 */
[----:B------:R-:W-:-:S04]  /*6a20*/  IMAD.HI.U32 R0, R3, R11, RZ ;  /* 0x0000000b03007227 */ /* 0x000fc800078e00ff */
[----:B------:R-:W-:Y:S02]  /*6a30*/  IMAD.MOV.U32 R12, RZ, RZ, R13 ;  /* 0x000000ffff0c7224 */ /* 0x000fe400078e000d */
[----:B------:R-:W-:Y:S02]  /*6a40*/  IMAD.MOV.U32 R13, RZ, RZ, R22 ;  /* 0x000000ffff0d7224 */ /* 0x000fe400078e0016 */
[----:B------:R-:W-:Y:S01]  /*6a50*/  IMAD.MOV R22, RZ, RZ, -R0 ;  /* 0x000000ffff167224 */ /* 0x000fe200078e0a00 */
[----:B------:R-:W-:Y:S01]  /*6a60*/  LOP3.LUT R0, R10, 0x2, RZ, 0xfc, !PT ;  /* 0x000000020a007812 */ /* 0x000fe200078efcff */
[----:B------:R-:W-:Y:S01]  /*6a70*/  @!P5 IMAD.IADD R4, R4, 0x1, -R2 ;  /* 0x000000010404d824 */ /* 0x000fe200078e0a02 */
[----:B------:R-:W-:Y:S01]  /*6a80*/  ISETP.GE.AND P5, PT, R5, RZ, PT ;  /* 0x000000ff0500720c */ /* 0x000fe20003fa6270 */
[----:B------:R-:W-:Y:S01]  /*6a90*/  IMAD R10, R2, R22, R11 ;  /* 0x00000016020a7224 */ /* 0x000fe200078e020b */
[----:B------:R-:W-:Y:S01]  /*6aa0*/  IABS R5, R15 ;  /* 0x0000000f00057213 */ /* 0x000fe20000000000 */
[----:B------:R-:W-:Y:S01]  /*6ab0*/  IMAD.HI.U32 R11, R3, R12, RZ ;  /* 0x0000000c030b7227 */ /* 0x000fe200078e00ff */
[----:B------:R-:W-:-:S03]  /*6ac0*/  IABS R22, R0 ;  /* 0x0000000000167213 */ /* 0x000fc60000000000 */
[----:B------:R-:W-:Y:S02]  /*6ad0*/  IMAD.MOV R11, RZ, RZ, -R11 ;  /* 0x000000ffff0b7224 */ /* 0x000fe400078e0a0b */
[----:B------:R-:W-:Y:S02]  /*6ae0*/  @!P1 IMAD.IADD R8, R8, 0x1, -R2 ;  /* 0x0000000108089824 */ /* 0x000fe400078e0a02 */
[C---:B------:R-:W-:Y:S02]  /*6af0*/  IMAD R11, R2.reuse, R11, R12 ;  /* 0x0000000b020b7224 */ /* 0x040fe400078e020c */
[----:B------:R-:W-:Y:S01]  /*6b00*/  @!P2 IMAD.MOV R27, RZ, RZ, -R27 ;  /* 0x000000ffff1ba224 */ /* 0x000fe200078e0a1b */
[----:B------:R-:W-:Y:S01]  /*6b10*/  ISETP.GT.U32.AND P2, PT, R2, R8, PT ;  /* 0x000000080200720c */ /* 0x000fe20003f44070 */
[----:B------:R-:W-:-:S04]  /*6b20*/  IMAD.HI.U32 R12, R3, R13, RZ ;  /* 0x0000000d030c7227 */ /* 0x000fc800078e00ff */
[----:B-1----:R-:W-:-:S04]  /*6b30*/  IMAD.HI.U32 R24, R3, R5, RZ ;  /* 0x0000000503187227 */ /* 0x002fc800078e00ff */
[----:B------:R-:W-:Y:S01]  /*6b40*/  @!P6 IMAD.MOV R28, RZ, RZ, -R28 ;  /* 0x000000ffff1ce224 */ /* 0x000fe200078e0a1c */
[C---:B------:R-:W-:Y:S01]  /*6b50*/  ISETP.GT.U32.AND P6, PT, R2.reuse, R9, PT ;  /* 0x000000090200720c */ /* 0x040fe20003fc4070 */
[----:B------:R-:W-:Y:S02]  /*6b60*/  IMAD.MOV R12, RZ, RZ, -R12 ;  /* 0x000000ffff0c7224 */ /* 0x000fe400078e0a0c */
[----:B------:R-:W-:Y:S02]  /*6b70*/  IMAD.MOV R24, RZ, RZ, -R24 ;  /* 0x000000ffff187224 */ /* 0x000fe400078e0a18 */
[C---:B------:R-:W-:Y:S02]  /*6b80*/  IMAD R12, R2.reuse, R12, R13 ;  /* 0x0000000c020c7224 */ /* 0x040fe400078e020d */
[----:B------:R-:W-:Y:S01]  /*6b90*/  @!P0 IMAD.MOV R25, RZ, RZ, -R25 ;  /* 0x000000ffff198224 */ /* 0x000fe200078e0a19 */
[C---:B------:R-:W-:Y:S01]  /*6ba0*/  ISETP.GT.U32.AND P0, PT, R2.reuse, R4, PT ;  /* 0x000000040200720c */ /* 0x040fe20003f04070 */
[----:B------:R-:W-:-:S02]  /*6bb0*/  IMAD R13, R2, R24, R5 ;  /* 0x00000018020d7224 */ /* 0x000fc400078e0205 */
[----:B------:R-:W-:Y:S01]  /*6bc0*/  @!P4 IMAD.MOV R26, RZ, RZ, -R26 ;  /* 0x000000ffff1ac224 */ /* 0x000fe200078e0a1a */
[C---:B------:R-:W-:Y:S01]  /*6bd0*/  ISETP.GT.U32.AND P4, PT, R2.reuse, R7, PT ;  /* 0x000000070200720c */ /* 0x040fe20003f84070 */
[----:B------:R-:W-:Y:S01]  /*6be0*/  @!P3 IMAD.MOV R29, RZ, RZ, -R29 ;  /* 0x000000ffff1db224 */ /* 0x000fe200078e0a1d */
[----:B------:R-:W-:Y:S01]  /*6bf0*/  ISETP.GT.U32.AND P3, PT, R2, R10, PT ;  /* 0x0000000a0200720c */ /* 0x000fe20003f64070 */
[--C-:B------:R-:W-:Y:S01]  /*6c00*/  @!P2 IMAD.IADD R8, R8, 0x1, -R2.reuse ;  /* 0x000000010808a824 */ /* 0x100fe200078e0a02 */
[C---:B------:R-:W-:Y:S01]  /*6c10*/  ISETP.GT.U32.AND P2, PT, R2.reuse, R13, PT ;  /* 0x0000000d0200720c */ /* 0x040fe20003f44070 */
[--C-:B------:R-:W-:Y:S01]  /*6c20*/  @!P6 IMAD.IADD R9, R9, 0x1, -R2.reuse ;  /* 0x000000010909e824 */ /* 0x100fe200078e0a02 */
[----:B------:R-:W-:Y:S02]  /*6c30*/  ISETP.GE.AND P6, PT, R21, RZ, PT ;  /* 0x000000ff1500720c */ /* 0x000fe40003fc6270 */
[----:B------:R-:W-:Y:S01]  /*6c40*/  ISETP.GT.U32.AND P1, PT, R2, R6, PT ;  /* 0x000000060200720c */ /* 0x000fe20003f24070 */
[----:B------:R-:W-:Y:S01]  /*6c50*/  @!P0 IMAD.IADD R4, R4, 0x1, -R2 ;  /* 0x0000000104048824 */ /* 0x000fe200078e0a02 */
[----:B------:R-:W-:Y:S01]  /*6c60*/  ISETP.GT.U32.AND P0, PT, R2, R11, PT ;  /* 0x0000000b0200720c */ /* 0x000fe20003f04070 */
[----:B------:R-:W-:Y:S01]  /*6c70*/  IMAD.HI.U32 R3, R3, R22, RZ ;  /* 0x0000001603037227 */ /* 0x000fe200078e00ff */
[----:B------:R-:W2:Y:S01]  /*6c80*/  LDL.LU R5, [R1+0x764] ;  /* 0x0007640001057983 */ /* 0x000ea20000300800 */
[----:B------:R-:W-:-:S02]  /*6c90*/  USHF.R.S32.HI UR5, URZ, 0x1f, UR4 ;  /* 0x0000001fff057899 */ /* 0x000fc40008011404 */
[--C-:B------:R-:W-:Y:S01]  /*6ca0*/  @!P4 IMAD.IADD R7, R7, 0x1, -R2.reuse ;  /* 0x000000010707c824 */ /* 0x100fe200078e0a02 */
[----:B------:R-:W-:Y:S01]  /*6cb0*/  ISETP.GE.AND P4, PT, R23, RZ, PT ;  /* 0x000000ff1700720c */ /* 0x000fe20003f86270 */
[--C-:B------:R-:W-:Y:S01]  /*6cc0*/  @!P3 IMAD.IADD R10, R10, 0x1, -R2.reuse ;  /* 0x000000010a0ab824 */ /* 0x100fe200078e0a02 */
[----:B------:R-:W-:Y:S01]  /*6cd0*/  ISETP.GE.AND P3, PT, R20, RZ, PT ;  /* 0x000000ff1400720c */ /* 0x000fe20003f66270 */
[--C-:B------:R-:W-:Y:S01]  /*6ce0*/  @!P2 IMAD.IADD R13, R13, 0x1, -R2.reuse ;  /* 0x000000010d0da824 */ /* 0x100fe200078e0a02 */
[----:B------:R0:W-:Y:S01]  /*6cf0*/  STL [R1+0x734], R25 ;  /* 0x0007341901007387 */ /* 0x0001e20000100800 */
[----:B------:R-:W-:Y:S01]  /*6d00*/  IMAD.MOV R3, RZ, RZ, -R3 ;  /* 0x000000ffff037224 */ /* 0x000fe200078e0a03 */
[C---:B------:R-:W-:Y:S01]  /*6d10*/  ISETP.GT.U32.AND P2, PT, R2.reuse, R9, PT ;  /* 0x000000090200720c */ /* 0x040fe20003f44070 */
[----:B------:R-:W-:Y:S01]  /*6d20*/  @!P6 IMAD.MOV R7, RZ, RZ, -R7 ;  /* 0x000000ffff07e224 */ /* 0x000fe200078e0a07 */
[----:B------:R-:W-:Y:S01]  /*6d30*/  ISETP.GT.U32.AND P6, PT, R2, R13, PT ;  /* 0x0000000d0200720c */ /* 0x000fe20003fc4070 */
[----:B------:R-:W-:Y:S01]  /*6d40*/  @!P1 IMAD.IADD R6, R6, 0x1, -R2 ;  /* 0x0000000106069824 */ /* 0x000fe200078e0a02 */
[C---:B------:R-:W-:Y:S01]  /*6d50*/  ISETP.GT.U32.AND P1, PT, R2.reuse, R12, PT ;  /* 0x0000000c0200720c */ /* 0x040fe20003f24070 */
[----:B------:R-:W-:Y:S01]  /*6d60*/  IMAD R3, R2, R3, R22 ;  /* 0x0000000302037224 */ /* 0x000fe200078e0216 */
[----:B------:R-:W-:Y:S01]  /*6d70*/  STL [R1+0x738], R26 ;  /* 0x0007381a01007387 */ /* 0x000fe20000100800 */
[----:B------:R-:W-:-:S02]  /*6d80*/  @!P0 IMAD.IADD R11, R11, 0x1, -R2 ;  /* 0x000000010b0b8824 */ /* 0x000fc400078e0a02 */
[----:B------:R-:W-:Y:S01]  /*6d90*/  @!P5 IMAD.MOV R4, RZ, RZ, -R4 ;  /* 0x000000ffff04d224 */ /* 0x000fe200078e0a04 */
[----:B------:R-:W-:Y:S01]  /*6da0*/  STL [R1+0x73c], R27 ;  /* 0x00073c1b01007387 */ /* 0x000fe20000100800 */
[----:B------:R-:W-:Y:S01]  /*6db0*/  @!P4 IMAD.MOV R6, RZ, RZ, -R6 ;  /* 0x000000ffff06c224 */ /* 0x000fe200078e0a06 */
[C---:B------:R-:W-:Y:S01]  /*6dc0*/  ISETP.GT.U32.AND P4, PT, R2.reuse, R10, PT ;  /* 0x0000000a0200720c */ /* 0x040fe20003f84070 */
[----:B------:R-:W-:Y:S01]  /*6dd0*/  @!P3 IMAD.MOV R8, RZ, RZ, -R8 ;  /* 0x000000ffff08b224 */ /* 0x000fe200078e0a08 */
[----:B------:R-:W-:Y:S01]  /*6de0*/  STL [R1+0x740], R28 ;  /* 0x0007401c01007387 */ /* 0x000fe20000100800 */
[C---:B------:R-:W-:Y:S01]  /*6df0*/  ISETP.GT.U32.AND P0, PT, R2.reuse, R3, PT ;  /* 0x000000030200720c */ /* 0x040fe20003f04070 */
[--C-:B------:R-:W-:Y:S01]  /*6e00*/  @!P6 IMAD.IADD R13, R13, 0x1, -R2.reuse ;  /* 0x000000010d0de824 */ /* 0x100fe200078e0a02 */
[----:B------:R-:W-:Y:S01]  /*6e10*/  ISETP.GT.U32.AND P5, PT, R2, R11, PT ;  /* 0x0000000b0200720c */ /* 0x000fe20003fa4070 */
[----:B------:R-:W-:Y:S01]  /*6e20*/  STL [R1+0x744], R29 ;  /* 0x0007441d01007387 */ /* 0x000fe20000100800 */
[----:B------:R-:W-:Y:S01]  /*6e30*/  ISETP.GE.AND P6, PT, R0, RZ, PT ;  /* 0x000000ff0000720c */ /* 0x000fe20003fc6270 */
[--C-:B------:R-:W-:Y:S01]  /*6e40*/  @!P1 IMAD.IADD R12, R12, 0x1, -R2.reuse ;  /* 0x000000010c0c9824 */ /* 0x100fe200078e0a02 */
[----:B------:R-:W-:Y:S01]  /*6e50*/  ISETP.GE.AND P1, PT, R19, RZ, PT ;  /* 0x000000ff1300720c */ /* 0x000fe20003f26270 */
[----:B------:R-:W-:Y:S01]  /*6e60*/  STL [R1+0x748], R4 ;  /* 0x0007480401007387 */ /* 0x000fe20000100800 */
[--C-:B------:R-:W-:Y:S01]  /*6e70*/  @!P2 IMAD.IADD R9, R9, 0x1, -R2.reuse ;  /* 0x000000010909a824 */ /* 0x100fe200078e0a02 */
[----:B------:R-:W-:Y:S01]  /*6e80*/  ISETP.GE.AND P2, PT, R18, RZ, PT ;  /* 0x000000ff1200720c */ /* 0x000fe20003f46270 */
[--C-:B------:R-:W-:Y:S01]  /*6e90*/  @!P4 IMAD.IADD R10, R10, 0x1, -R2.reuse ;  /* 0x000000010a0ac824 */ /* 0x100fe200078e0a02 */
[----:B------:R1:W-:Y:S01]  /*6ea0*/  STL [R1+0x74c], R6 ;  /* 0x00074c0601007387 */ /* 0x0003e20000100800 */
[----:B------:R-:W-:Y:S01]  /*6eb0*/  ISETP.GE.AND P4, PT, R17, RZ, PT ;  /* 0x000000ff1100720c */ /* 0x000fe20003f86270 */
[--C-:B------:R-:W-:Y:S01]  /*6ec0*/  @!P0 IMAD.IADD R3, R3, 0x1, -R2.reuse ;  /* 0x0000000103038824 */ /* 0x100fe200078e0a02 */
[----:B------:R-:W-:Y:S01]  /*6ed0*/  ISETP.GT.U32.AND P0, PT, R2, R12, PT ;  /* 0x0000000c0200720c */ /* 0x000fe20003f04070 */
[----:B------:R-:W-:Y:S01]  /*6ee0*/  STL [R1+0x750], R7 ;  /* 0x0007500701007387 */ /* 0x000fe20000100800 */
[----:B------:R-:W-:Y:S01]  /*6ef0*/  @!P5 IMAD.IADD R11, R11, 0x1, -R2 ;  /* 0x000000010b0bd824 */ /* 0x000fe200078e0a02 */
[----:B------:R-:W-:-:S02]  /*6f00*/  ISETP.GE.AND P5, PT, R16, RZ, PT ;  /* 0x000000ff1000720c */ /* 0x000fc40003fa6270 */
[----:B------:R-:W-:Y:S01]  /*6f10*/  STL [R1+0x75c], R8 ;  /* 0x00075c0801007387 */ /* 0x000fe20000100800 */
[----:B------:R-:W-:-:S03]  /*6f20*/  ISETP.GT.U32.AND P3, PT, R2, R3, PT ;  /* 0x000000030200720c */ /* 0x000fc60003f64070 */
[----:B------:R-:W1:Y:S04]  /*6f30*/  LDL.LU R24, [R1+0x20] ;  /* 0x0000200001187983 */ /* 0x000e680000300800 */
[----:B------:R-:W4:Y:S01]  /*6f40*/  LDL.LU R0, [R1+0x14] ;  /* 0x0000140001007983 */ /* 0x000f220000300800 */
[--C-:B------:R-:W-:Y:S01]  /*6f50*/  @!P0 IMAD.IADD R12, R12, 0x1, -R2.reuse ;  /* 0x000000010c0c8824 */ /* 0x100fe200078e0a02 */
[----:B------:R-:W-:Y:S02]  /*6f60*/  ISETP.GE.AND P0, PT, R15, RZ, PT ;  /* 0x000000ff0f00720c */ /* 0x000fe40003f06270 */
[----:B------:R-:W3:Y:S04]  /*6f70*/  LDL.LU R17, [R1+0x4] ;  /* 0x0000040001117983 */ /* 0x000ee80000300800 */
[----:B------:R-:W5:Y:S04]  /*6f80*/  LDL.LU R16, [R1+0x68] ;  /* 0x0000680001107983 */ /* 0x000f680000300800 */
[----:B------:R-:W5:Y:S04]  /*6f90*/  LDL.LU R15, [R1+0x70] ;  /* 0x00007000010f7983 */ /* 0x000f680000300800 */
[----:B------:R-:W5:Y:S04]  /*6fa0*/  LDL.LU R23, [R1+0xb0] ;  /* 0x0000b00001177983 */ /* 0x000f680000300800 */
[----:B------:R-:W5:Y:S04]  /*6fb0*/  LDL.LU R22, [R1+0xb8] ;  /* 0x0000b80001167983 */ /* 0x000f680000300800 */
[----:B------:R-:W5:Y:S01]  /*6fc0*/  LDL.LU R21, [R1+0xbc] ;  /* 0x0000bc0001157983 */ /* 0x000f620000300800 */
[----:B------:R-:W-:-:S02]  /*6fd0*/  @!P3 IMAD.IADD R3, R3, 0x1, -R2 ;  /* 0x000000010303b824 */ /* 0x000fc400078e0a02 */
[----:B------:R-:W-:-:S05]  /*6fe0*/  @!P1 IMAD.MOV R9, RZ, RZ, -R9 ;  /* 0x000000ffff099224 */ /* 0x000fca00078e0a09 */
[----:B------:R-:W-:Y:S04]  /*6ff0*/  STL [R1+0x760], R9 ;  /* 0x0007600901007387 */ /* 0x000fe80000100800 */
[----:B0-----:R-:W5:Y:S04]  /*7000*/  LDL.LU R25, [R1+0xc4] ;  /* 0x0000c40001197983 */ /* 0x001f680000300800 */
[----:B------:R-:W5:Y:S01]  /*7010*/  LDL.LU R20, [R1+0x1c4] ;  /* 0x0001c40001147983 */ /* 0x000f620000300800 */
[----:B--2---:R-:W-:Y:S02]  /*7020*/  ISETP.NE.AND P3, PT, R5, RZ, PT ;  /* 0x000000ff0500720c */ /* 0x004fe40003f65270 */
[----:B------:R-:W-:-:S04]  /*7030*/  LOP3.LUT R5, RZ, R5, RZ, 0x33, !PT ;  /* 0x00000005ff057212 */ /* 0x000fc800078e33ff */
[----:B------:R-:W-:-:S05]  /*7040*/  SEL R2, R5, R14, !P3 ;  /* 0x0000000e05027207 */ /* 0x000fca0005800000 */
[----:B------:R3:W-:Y:S04]  /*7050*/  STL [R1+0xc], R2 ;  /* 0x00000c0201007387 */ /* 0x0007e80000100800 */
[----:B------:R-:W2:Y:S04]  /*7060*/  LDL.LU R19, [R1+0x1c8] ;  /* 0x0001c80001137983 */ /* 0x000ea80000300800 */
[----:B------:R-:W2:Y:S01]  /*7070*/  LDL.LU R18, [R1+0x1d0] ;  /* 0x0001d00001127983 */ /* 0x000ea20000300800 */
[C---:B-1----:R-:W-:Y:S02]  /*7080*/  SEL R6, R5.reuse, R24, !P3 ;  /* 0x0000001805067207 */ /* 0x042fe40005800000 */
[----:B----4-:R-:W-:-:S03]  /*7090*/  SEL R4, R5, R0, !P3 ;  /* 0x0000000005047207 */ /* 0x010fc60005800000 */
[----:B------:R-:W-:Y:S01]  /*70a0*/  STL [R1+0x18], R6 ;  /* 0x0000180601007387 */ /* 0x000fe20000100800 */
[----:B---3--:R-:W-:-:S03]  /*70b0*/  SEL R2, R5, R17, !P3 ;  /* 0x0000001105027207 */ /* 0x008fc60005800000 */
[----:B------:R-:W-:Y:S04]  /*70c0*/  STL [R1+0x10], R4 ;  /* 0x0000100401007387 */ /* 0x000fe80000100800 */
[----:B------:R-:W3:Y:S01]  /*70d0*/  LDL.LU R14, [R1+0x1cc] ;  /* 0x0001cc00010e7983 */ /* 0x000ee20000300800 */
[----:B-----5:R-:W-:-:S03]  /*70e0*/  SEL R0, R5, R16, !P3 ;  /* 0x0000001005007207 */ /* 0x020fc60005800000 */
[----:B------:R-:W-:Y:S04]  /*70f0*/  STL [R1+0x4], R2 ;  /* 0x0000040201007387 */ /* 0x000fe80000100800 */
[----:B------:R-:W4:Y:S04]  /*7100*/  LDL.LU R9, [R1+0xc8] ;  /* 0x0000c80001097983 */ /* 0x000f280000300800 */
[----:B------:R0:W-:Y:S04]  /*7110*/  STL [R1+0x14], R0 ;  /* 0x0000140001007387 */ /* 0x0001e80000100800 */
[----:B------:R-:W5:Y:S04]  /*7120*/  LDL.LU R24, [R1+0x1bc] ;  /* 0x0001bc0001187983 */ /* 0x000f680000300800 */
[----:B------:R-:W5:Y:S04]  /*7130*/  LDL.LU R17, [R1+0x1c0] ;  /* 0x0001c00001117983 */ /* 0x000f680000300800 */
[----:B------:R-:W5:Y:S01]  /*7140*/  LDL.LU R16, [R1+0xcc] ;  /* 0x0000cc0001107983 */ /* 0x000f620000300800 */
[----:B0-----:R-:W-:-:S03]  /*7150*/  SEL R0, R5, R15, !P3 ;  /* 0x0000000f05007207 */ /* 0x001fc60005800000 */
[----:B------:R-:W5:Y:S01]  /*7160*/  LDL.LU R15, [R1+0x11c] ;  /* 0x00011c00010f7983 */ /* 0x000f620000300800 */
[C---:B------:R-:W-:Y:S02]  /*7170*/  SEL R2, R5.reuse, R23, !P3 ;  /* 0x0000001705027207 */ /* 0x040fe40005800000 */
[C---:B------:R-:W-:Y:S01]  /*7180*/  SEL R4, R5.reuse, R22, !P3 ;  /* 0x0000001605047207 */ /* 0x040fe20005800000 */
[----:B------:R0:W-:Y:S04]  /*7190*/  STL [R1+0x20], R0 ;  /* 0x0000200001007387 */ /* 0x0001e80000100800 */
[----:B------:R1:W-:Y:S01]  /*71a0*/  STL [R1+0x24], R2 ;  /* 0x0000240201007387 */ /* 0x0003e20000100800 */
[----:B0-----:R-:W-:-:S03]  /*71b0*/  SEL R0, R5, R21, !P3 ;  /* 0x0000001505007207 */ /* 0x001fc60005800000 */
[----:B-1----:R-:W5:Y:S04]  /*71c0*/  LDL.LU R2, [R1+0x1b4] ;  /* 0x0001b40001027983 */ /* 0x002f680000300800 */
[----:B------:R0:W-:Y:S04]  /*71d0*/  STL [R1+0x40], R4 ;  /* 0x0000400401007387 */ /* 0x0001e80000100800 */
[----:B------:R-:W5:Y:S04]  /*71e0*/  LDL.LU R8, [R1+0x1b8] ;  /* 0x0001b80001087983 */ /* 0x000f680000300800 */
[----:B------:R1:W-:Y:S04]  /*71f0*/  STL [R1+0x44], R0 ;  /* 0x0000440001007387 */ /* 0x0003e80000100800 */
[----:B------:R-:W5:Y:S04]  /*7200*/  LDL.LU R7, [R1+0xe4] ;  /* 0x0000e40001077983 */ /* 0x000f680000300800 */
[----:B------:R-:W5:Y:S04]  /*7210*/  LDL.LU R6, [R1+0xfc] ;  /* 0x0000fc0001067983 */ /* 0x000f680000300800 */
[----:B0-----:R-:W5:Y:S04]  /*7220*/  LDL.LU R4, [R1+0x100] ;  /* 0x0001000001047983 */ /* 0x001f680000300800 */
[----:B------:R-:W5:Y:S04]  /*7230*/  LDL.LU R29, [R1+0x104] ;  /* 0x00010400011d7983 */ /* 0x000f680000300800 */
[----:B------:R-:W5:Y:S04]  /*7240*/  LDL.LU R28, [R1+0x108] ;  /* 0x00010800011c7983 */ /* 0x000f680000300800 */
[----:B------:R-:W5:Y:S04]  /*7250*/  LDL.LU R27, [R1+0x10c] ;  /* 0x00010c00011b7983 */ /* 0x000f680000300800 */
[----:B------:R-:W5:Y:S04]  /*7260*/  LDL.LU R26, [R1+0x110] ;  /* 0x00011000011a7983 */ /* 0x000f680000300800 */
[----:B-1----:R-:W5:Y:S04]  /*7270*/  LDL.LU R0, [R1+0x114] ;  /* 0x0001140001007983 */ /* 0x002f680000300800 */
[----:B------:R-:W5:Y:S01]  /*7280*/  LDL.LU R23, [R1+0x118] ;  /* 0x0001180001177983 */ /* 0x000f620000300800 */
[----:B------:R-:W-:-:S02]  /*7290*/  SEL R25, R5, R25, !P3 ;  /* 0x0000001905197207 */ /* 0x000fc40005800000 */
[C---:B------:R-:W-:Y:S01]  /*72a0*/  SEL R20, R5.reuse, R20, !P3 ;  /* 0x0000001405147207 */ /* 0x040fe20005800000 */
[----:B------:R-:W5:Y:S04]  /*72b0*/  LDL.LU R22, [R1+0xf4] ;  /* 0x0000f40001167983 */ /* 0x000f680000300800 */
[----:B------:R-:W5:Y:S04]  /*72c0*/  LDL.LU R21, [R1+0x120] ;  /* 0x0001200001157983 */ /* 0x000f680000300800 */
[----:B------:R0:W-:Y:S04]  /*72d0*/  STL [R1+0x50], R25 ;  /* 0x0000501901007387 */ /* 0x0001e80000100800 */
[----:B------:R1:W-:Y:S04]  /*72e0*/  STL [R1+0x58], R20 ;  /* 0x0000581401007387 */ /* 0x0003e80000100800 */
[----:B0-----:R-:W5:Y:S01]  /*72f0*/  LDL.LU R25, [R1+0x124] ;  /* 0x0001240001197983 */ /* 0x001f620000300800 */
[----:B--2---:R-:W-:-:S02]  /*7300*/  SEL R19, R5, R19, !P3 ;  /* 0x0000001305137207 */ /* 0x004fc40005800000 */
[----:B------:R-:W-:-:S03]  /*7310*/  SEL R18, R5, R18, !P3 ;  /* 0x0000001205127207 */ /* 0x000fc60005800000 */
[----:B------:R0:W-:Y:S04]  /*7320*/  STL [R1+0x5c], R19 ;  /* 0x00005c1301007387 */ /* 0x0001e80000100800 */
[----:B-1----:R-:W2:Y:S04]  /*7330*/  LDL.LU R20, [R1+0x12c] ;  /* 0x00012c0001147983 */ /* 0x002ea80000300800 */
[----:B------:R1:W-:Y:S04]  /*7340*/  STL [R1+0x60], R18 ;  /* 0x0000601201007387 */ /* 0x0003e80000100800 */
[----:B0-----:R-:W2:Y:S04]  /*7350*/  LDL.LU R19, [R1+0x130] ;  /* 0x0001300001137983 */ /* 0x001ea80000300800 */
[----:B-1----:R-:W2:Y:S01]  /*7360*/  LDL.LU R18, [R1+0x134] ;  /* 0x0001340001127983 */ /* 0x002ea20000300800 */
[----:B---3--:R-:W-:-:S05]  /*7370*/  SEL R14, R5, R14, !P3 ;  /* 0x0000000e050e7207 */ /* 0x008fca0005800000 */
[----:B------:R4:W-:Y:S02]  /*7380*/  STL [R1+0x68], R14 ;  /* 0x0000680e01007387 */ /* 0x0009e40000100800 */
[C---:B----4-:R-:W-:Y:S02]  /*7390*/  SEL R14, R5.reuse, R9, !P3 ;  /* 0x00000009050e7207 */ /* 0x050fe40005800000 */
[C---:B-----5:R-:W-:Y:S02]  /*73a0*/  SEL R24, R5.reuse, R24, !P3 ;  /* 0x0000001805187207 */ /* 0x060fe40005800000 */
[C---:B------:R-:W-:Y:S01]  /*73b0*/  SEL R9, R5.reuse, R17, !P3 ;  /* 0x0000001105097207 */ /* 0x040fe20005800000 */
[----:B------:R0:W-:Y:S04]  /*73c0*/  STL [R1+0x70], R14 ;  /* 0x0000700e01007387 */ /* 0x0001e80000100800 */
[----:B------:R1:W-:Y:S04]  /*73d0*/  STL [R1+0xb0], R24 ;  /* 0x0000b01801007387 */ /* 0x0003e80000100800 */
[----:B------:R-:W3:Y:S01]  /*73e0*/  LDL.LU R17, [R1+0x138] ;  /* 0x0001380001117983 */ /* 0x000ee20000300800 */
[----:B0-----:R-:W-:-:S03]  /*73f0*/  SEL R14, R5, R16, !P3 ;  /* 0x00000010050e7207 */ /* 0x001fc60005800000 */
[----:B------:R0:W-:Y:S04]  /*7400*/  STL [R1+0xb8], R9 ;  /* 0x0000b80901007387 */ /* 0x0001e80000100800 */
[----:B------:R-:W-:Y:S04]  /*7410*/  STL [R1+0xbc], R14 ;  /* 0x0000bc0e01007387 */ /* 0x000fe80000100800 */
[----:B-1----:R-:W4:Y:S01]  /*7420*/  LDL.LU R24, [R1+0x140] ;  /* 0x0001400001187983 */ /* 0x002f220000300800 */
[----:B0-----:R-:W-:-:S03]  /*7430*/  SEL R9, R5, R15, !P3 ;  /* 0x0000000f05097207 */ /* 0x001fc60005800000 */
[----:B------:R-:W5:Y:S04]  /*7440*/  LDL.LU R16, [R1+0x144] ;  /* 0x0001440001107983 */ /* 0x000f680000300800 */
[----:B------:R-:W-:Y:S04]  /*7450*/  STL [R1+0xc4], R9 ;  /* 0x0000c40901007387 */ /* 0x000fe80000100800 */
[----:B------:R-:W5:Y:S01]  /*7460*/  LDL.LU R15, [R1+0x148] ;  /* 0x00014800010f7983 */ /* 0x000f620000300800 */
[C---:B------:R-:W-:Y:S02]  /*7470*/  SEL R2, R5.reuse, R2, !P3 ;  /* 0x0000000205027207 */ /* 0x040fe40005800000 */
[----:B------:R-:W-:-:S03]  /*7480*/  SEL R8, R5, R8, !P3 ;  /* 0x0000000805087207 */ /* 0x000fc60005800000 */
[----:B------:R0:W-:Y:S01]  /*7490*/  STL [R1+0xc8], R2 ;  /* 0x0000c80201007387 */ /* 0x0001e20000100800 */
[----:B------:R-:W-:-:S03]  /*74a0*/  SEL R7, R5, R7, !P3 ;  /* 0x0000000705077207 */ /* 0x000fc60005800000 */
[----:B------:R-:W-:Y:S01]  /*74b0*/  STL [R1+0xcc], R8 ;  /* 0x0000cc0801007387 */ /* 0x000fe20000100800 */
[----:B0-----:R-:W-:-:S03]  /*74c0*/  SEL R2, R5, R6, !P3 ;  /* 0x0000000605027207 */ /* 0x001fc60005800000 */
[----:B------:R-:W-:Y:S01]  /*74d0*/  STL [R1+0xe4], R7 ;  /* 0x0000e40701007387 */ /* 0x000fe20000100800 */
[C---:B------:R-:W-:Y:S02]  /*74e0*/  SEL R6, R5.reuse, R4, !P3 ;  /* 0x0000000405067207 */ /* 0x040fe40005800000 */
[C---:B------:R-:W-:Y:S01]  /*74f0*/  SEL R4, R5.reuse, R29, !P3 ;  /* 0x0000001d05047207 */ /* 0x040fe20005800000 */
[----:B------:R0:W-:Y:S04]  /*7500*/  STL [R1+0xfc], R2 ;  /* 0x0000fc0201007387 */ /* 0x0001e80000100800 */
[----:B------:R1:W-:Y:S01]  /*7510*/  STL [R1+0x100], R6 ;  /* 0x0001000601007387 */ /* 0x0003e20000100800 */
[----:B0-----:R-:W-:-:S03]  /*7520*/  SEL R2, R5, R28, !P3 ;  /* 0x0000001c05027207 */ /* 0x001fc60005800000 */
[----:B------:R0:W-:Y:S01]  /*7530*/  STL [R1+0x104], R4 ;  /* 0x0001040401007387 */ /* 0x0001e20000100800 */
[----:B-1----:R-:W-:-:S03]  /*7540*/  SEL R6, R5, R27, !P3 ;  /* 0x0000001b05067207 */ /* 0x002fc60005800000 */
[----:B------:R1:W-:Y:S01]  /*7550*/  STL [R1+0x108], R2 ;  /* 0x0001080201007387 */ /* 0x0003e20000100800 */
[----:B0-----:R-:W-:-:S03]  /*7560*/  SEL R4, R5, R26, !P3 ;  /* 0x0000001a05047207 */ /* 0x001fc60005800000 */
[----:B------:R-:W-:Y:S01]  /*7570*/  STL [R1+0x10c], R6 ;  /* 0x00010c0601007387 */ /* 0x000fe20000100800 */
[C---:B-1----:R-:W-:Y:S02]  /*7580*/  SEL R2, R5.reuse, R0, !P3 ;  /* 0x0000000005027207 */ /* 0x042fe40005800000 */
[C---:B------:R-:W-:Y:S01]  /*7590*/  SEL R0, R5.reuse, R23, !P3 ;  /* 0x0000001705007207 */ /* 0x040fe20005800000 */
[----:B------:R0:W-:Y:S04]  /*75a0*/  STL [R1+0x110], R4 ;  /* 0x0001100401007387 */ /* 0x0001e80000100800 */
[----:B------:R1:W-:Y:S04]  /*75b0*/  STL [R1+0x114], R2 ;  /* 0x0001140201007387 */ /* 0x0003e80000100800 */
[----:B------:R1:W-:Y:S01]  /*75c0*/  STL [R1+0x118], R0 ;  /* 0x0001180001007387 */ /* 0x0003e20000100800 */
[----:B0-----:R-:W-:-:S02]  /*75d0*/  SEL R4, R5, R22, !P3 ;  /* 0x0000001605047207 */ /* 0x001fc40005800000 */
[C---:B-1----:R-:W-:Y:S01]  /*75e0*/  SEL R2, R5.reuse, R21, !P3 ;  /* 0x0000001505027207 */ /* 0x042fe20005800000 */
[----:B------:R-:W5:Y:S04]  /*75f0*/  LDL.LU R0, [R1+0x150] ;  /* 0x0001500001007983 */ /* 0x000f680000300800 */
[----:B------:R-:W-:Y:S04]  /*7600*/  STL [R1+0x11c], R4 ;  /* 0x00011c0401007387 */ /* 0x000fe80000100800 */
[----:B------:R-:W5:Y:S04]  /*7610*/  LDL.LU R23, [R1+0x154] ;  /* 0x0001540001177983 */ /* 0x000f680000300800 */
[----:B------:R0:W-:Y:S04]  /*7620*/  STL [R1+0x120], R2 ;  /* 0x0001200201007387 */ /* 0x0001e80000100800 */
[----:B------:R-:W5:Y:S04]  /*7630*/  LDL.LU R22, [R1+0x164] ;  /* 0x0001640001167983 */ /* 0x000f680000300800 */
[----:B------:R-:W5:Y:S01]  /*7640*/  LDL.LU R21, [R1+0x168] ;  /* 0x0001680001157983 */ /* 0x000f620000300800 */
[----:B0-----:R-:W-:-:S05]  /*7650*/  SEL R2, R5, R25, !P3 ;  /* 0x0000001905027207 */ /* 0x001fca0005800000 */
[----:B------:R0:W-:Y:S01]  /*7660*/  STL [R1+0x124], R2 ;  /* 0x0001240201007387 */ /* 0x0001e20000100800 */
[----:B--2---:R-:W-:-:S05]  /*7670*/  SEL R6, R5, R20, !P3 ;  /* 0x0000001405067207 */ /* 0x004fca0005800000 */
[----:B------:R-:W-:Y:S01]  /*7680*/  STL [R1+0x12c], R6 ;  /* 0x00012c0601007387 */ /* 0x000fe20000100800 */
[----:B------:R-:W-:-:S03]  /*7690*/  SEL R4, R5, R19, !P3 ;  /* 0x0000001305047207 */ /* 0x000fc60005800000 */
[----:B------:R-:W2:Y:S01]  /*76a0*/  LDL.LU R14, [R1+0x16c] ;  /* 0x00016c00010e7983 */ /* 0x000ea20000300800 */
[----:B0-----:R-:W-:-:S03]  /*76b0*/  SEL R2, R5, R18, !P3 ;  /* 0x0000001205027207 */ /* 0x001fc60005800000 */
[----:B------:R3:W-:Y:S04]  /*76c0*/  STL [R1+0x130], R4 ;  /* 0x0001300401007387 */ /* 0x0007e80000100800 */
[----:B------:R-:W2:Y:S04]  /*76d0*/  LDL.LU R9, [R1+0x174] ;  /* 0x0001740001097983 */ /* 0x000ea80000300800 */
[----:B------:R4:W-:Y:S04]  /*76e0*/  STL [R1+0x134], R2 ;  /* 0x0001340201007387 */ /* 0x0009e80000100800 */
[----:B------:R-:W2:Y:S04]  /*76f0*/  LDL.LU R20, [R1+0x178] ;  /* 0x0001780001147983 */ /* 0x000ea80000300800 */
[----:B------:R-:W2:Y:S04]  /*7700*/  LDL.LU R19, [R1+0x180] ;  /* 0x0001800001137983 */ /* 0x000ea80000300800 */
[----:B------:R-:W2:Y:S01]  /*7710*/  LDL.LU R18, [R1+0x184] ;  /* 0x0001840001127983 */ /* 0x000ea20000300800 */
[----:B---3--:R-:W-:-:S03]  /*7720*/  SEL R4, R5, R17, !P3 ;  /* 0x0000001105047207 */ /* 0x008fc60005800000 */
[----:B------:R-:W3:Y:S04]  /*7730*/  LDL.LU R17, [R1+0x194] ;  /* 0x0001940001117983 */ /* 0x000ee80000300800 */
[----:B------:R0:W-:Y:S01]  /*7740*/  STL [R1+0x138], R4 ;  /* 0x0001380401007387 */ /* 0x0001e20000100800 */
[C---:B----4-:R-:W-:Y:S02]  /*7750*/  SEL R2, R5.reuse, R24, !P3 ;  /* 0x0000001805027207 */ /* 0x050fe40005800000 */
[----:B-----5:R-:W-:-:S03]  /*7760*/  SEL R6, R5, R16, !P3 ;  /* 0x0000001005067207 */ /* 0x020fc60005800000 */
[----:B------:R1:W-:Y:S01]  /*7770*/  STL [R1+0x140], R2 ;  /* 0x0001400201007387 */ /* 0x0003e20000100800 */
[----:B0-----:R-:W-:-:S03]  /*7780*/  SEL R4, R5, R15, !P3 ;  /* 0x0000000f05047207 */ /* 0x001fc60005800000 */
[----:B-1----:R-:W4:Y:S04]  /*7790*/  LDL.LU R2, [R1+0x15c] ;  /* 0x00015c0001027983 */ /* 0x002f280000300800 */
[----:B------:R0:W-:Y:S04]  /*77a0*/  STL [R1+0x144], R6 ;  /* 0x0001440601007387 */ /* 0x0001e80000100800 */
[----:B------:R-:W5:Y:S04]  /*77b0*/  LDL.LU R8, [R1+0x158] ;  /* 0x0001580001087983 */ /* 0x000f680000300800 */
[----:B------:R1:W-:Y:S04]  /*77c0*/  STL [R1+0x148], R4 ;  /* 0x0001480401007387 */ /* 0x0003e80000100800 */
[----:B------:R-:W5:Y:S04]  /*77d0*/  LDL.LU R7, [R1+0x1a8] ;  /* 0x0001a80001077983 */ /* 0x000f680000300800 */
[----:B0-----:R-:W5:Y:S04]  /*77e0*/  LDL.LU R6, [R1+0x1b0] ;  /* 0x0001b00001067983 */ /* 0x001f680000300800 */
[----:B-1----:R-:W5:Y:S04]  /*77f0*/  LDL.LU R4, [R1+0x1ac] ;  /* 0x0001ac0001047983 */ /* 0x002f680000300800 */
[----:B------:R-:W5:Y:S04]  /*7800*/  LDL.LU R29, [R1+0x198] ;  /* 0x00019800011d7983 */ /* 0x000f680000300800 */
[----:B------:R-:W5:Y:S04]  /*7810*/  LDL.LU R28, [R1+0x1a0] ;  /* 0x0001a000011c7983 */ /* 0x000f680000300800 */
[----:B------:R-:W5:Y:S04]  /*7820*/  LDL.LU R27, [R1+0x1a4] ;  /* 0x0001a400011b7983 */ /* 0x000f680000300800 */
[----:B------:R-:W5:Y:S04]  /*7830*/  LDL.LU R26, [R1+0x19c] ;  /* 0x00019c00011a7983 */ /* 0x000f680000300800 */
[----:B------:R-:W5:Y:S04]  /*7840*/  LDL.LU R25, [R1+0x160] ;  /* 0x0001600001197983 */ /* 0x000f680000300800 */
[----:B------:R-:W5:Y:S04]  /*7850*/  LDL.LU R24, [R1+0x170] ;  /* 0x0001700001187983 */ /* 0x000f680000300800 */
[----:B------:R-:W5:Y:S04]  /*7860*/  LDL.LU R16, [R1+0x18c] ;  /* 0x00018c0001107983 */ /* 0x000f680000300800 */
[----:B------:R-:W5:Y:S01]  /*7870*/  LDL.LU R15, [R1+0x190] ;  /* 0x00019000010f7983 */ /* 0x000f620000300800 */
[----:B------:R-:W-:-:S05]  /*7880*/  SEL R0, R5, R0, !P3 ;  /* 0x0000000005007207 */ /* 0x000fca0005800000 */
[----:B------:R0:W-:Y:S02]  /*7890*/  STL [R1+0x150], R0 ;  /* 0x0001500001007387 */ /* 0x0001e40000100800 */
[C---:B0-----:R-:W-:Y:S02]  /*78a0*/  SEL R0, R5.reuse, R23, !P3 ;  /* 0x0000001705007207 */ /* 0x041fe40005800000 */
[C---:B------:R-:W-:Y:S02]  /*78b0*/  SEL R22, R5.reuse, R22, !P3 ;  /* 0x0000001605167207 */ /* 0x040fe40005800000 */
[C---:B------:R-:W-:Y:S01]  /*78c0*/  SEL R21, R5.reuse, R21, !P3 ;  /* 0x0000001505157207 */ /* 0x040fe20005800000 */
[----:B------:R0:W-:Y:S04]  /*78d0*/  STL [R1+0x154], R0 ;  /* 0x0001540001007387 */ /* 0x0001e80000100800 */
[----:B0-----:R-:W5:Y:S04]  /*78e0*/  LDL.LU R0, [R1+0x17c] ;  /* 0x00017c0001007983 */ /* 0x001f680000300800 */
[----:B------:R0:W-:Y:S04]  /*78f0*/  STL [R1+0x164], R22 ;  /* 0x0001641601007387 */ /* 0x0001e80000100800 */
[----:B------:R-:W5:Y:S04]  /*7900*/  LDL.LU R23, [R1+0x188] ;  /* 0x0001880001177983 */ /* 0x000f680000300800 */
[----:B------:R1:W-:Y:S04]  /*7910*/  STL [R1+0x168], R21 ;  /* 0x0001681501007387 */ /* 0x0003e80000100800 */
[----:B0-----:R-:W5:Y:S04]  /*7920*/  LDL.LU R22, [R1+0x14c] ;  /* 0x00014c0001167983 */ /* 0x001f680000300800 */
[----:B-1----:R-:W5:Y:S01]  /*7930*/  LDL.LU R21, [R1+0x13c] ;  /* 0x00013c0001157983 */ /* 0x002f620000300800 */
[----:B--2---:R-:W-:-:S05]  /*7940*/  SEL R14, R5, R14, !P3 ;  /* 0x0000000e050e7207 */ /* 0x004fca0005800000 */
[----:B------:R0:W-:Y:S02]  /*7950*/  STL [R1+0x16c], R14 ;  /* 0x00016c0e01007387 */ /* 0x0001e40000100800 */
[C---:B0-----:R-:W-:Y:S02]  /*7960*/  SEL R14, R5.reuse, R9, !P3 ;  /* 0x00000009050e7207 */ /* 0x041fe40005800000 */
[----:B------:R-:W-:-:S03]  /*7970*/  SEL R20, R5, R20, !P3 ;  /* 0x0000001405147207 */ /* 0x000fc60005800000 */
[----:B------:R0:W-:Y:S01]  /*7980*/  STL [R1+0x174], R14 ;  /* 0x0001740e01007387 */ /* 0x0001e20000100800 */
[----:B------:R-:W-:-:S03]  /*7990*/  SEL R9, R5, R19, !P3 ;  /* 0x0000001305097207 */ /* 0x000fc60005800000 */
[----:B------:R1:W-:Y:S01]  /*79a0*/  STL [R1+0x178], R20 ;  /* 0x0001781401007387 */ /* 0x0003e20000100800 */
[----:B0-----:R-:W-:-:S03]  /*79b0*/  SEL R14, R5, R18, !P3 ;  /* 0x00000012050e7207 */ /* 0x001fc60005800000 */
[----:B-1----:R-:W2:Y:S04]  /*79c0*/  LDL.LU R20, [R1+0x128] ;  /* 0x0001280001147983 */ /* 0x002ea80000300800 */
[----:B------:R3:W-:Y:S04]  /*79d0*/  STL [R1+0x180], R9 ;  /* 0x0001800901007387 */ /* 0x0007e80000100800 */
[----:B------:R-:W-:Y:S04]  /*79e0*/  STL [R1+0x184], R14 ;  /* 0x0001840e01007387 */ /* 0x000fe80000100800 */
[----:B------:R-:W2:Y:S04]  /*79f0*/  LDL.LU R19, [R1+0xf8] ;  /* 0x0000f80001137983 */ /* 0x000ea80000300800 */
[----:B------:R-:W2:Y:S01]  /*7a00*/  LDL.LU R18, [R1+0xdc] ;  /* 0x0000dc0001127983 */ /* 0x000ea20000300800 */
[----:B---3--:R-:W-:-:S05]  /*7a10*/  SEL R9, R5, R17, !P3 ;  /* 0x0000001105097207 */ /* 0x008fca0005800000 */
[----:B------:R-:W-:Y:S04]  /*7a20*/  STL [R1+0x1c8], R9 ;  /* 0x0001c80901007387 */ /* 0x000fe80000100800 */
[----:B------:R-:W3:Y:S01]  /*7a30*/  LDL.LU R17, [R1+0x74] ;  /* 0x0000740001117983 */ /* 0x000ee20000300800 */
[----:B----4-:R-:W-:-:S05]  /*7a40*/  SEL R2, R5, R2, !P3 ;  /* 0x0000000205027207 */ /* 0x010fca0005800000 */
[----:B------:R0:W-:Y:S01]  /*7a50*/  STL [R1+0x1c4], R2 ;  /* 0x0001c40201007387 */ /* 0x0001e20000100800 */
[C---:B-----5:R-:W-:Y:S02]  /*7a60*/  SEL R8, R5.reuse, R8, !P3 ;  /* 0x0000000805087207 */ /* 0x060fe40005800000 */
[----:B------:R-:W-:-:S03]  /*7a70*/  SEL R7, R5, R7, !P3 ;  /* 0x0000000705077207 */ /* 0x000fc60005800000 */
[----:B------:R-:W-:Y:S01]  /*7a80*/  STL [R1+0x1c0], R8 ;  /* 0x0001c00801007387 */ /* 0x000fe20000100800 */
[----:B0-----:R-:W-:-:S03]  /*7a90*/  SEL R2, R5, R6, !P3 ;  /* 0x0000000605027207 */ /* 0x001fc60005800000 */
[----:B------:R-:W-:Y:S01]  /*7aa0*/  STL [R1+0x1bc], R7 ;  /* 0x0001bc0701007387 */ /* 0x000fe20000100800 */
[----:B------:R-:W-:-:S03]  /*7ab0*/  SEL R6, R5, R4, !P3 ;  /* 0x0000000405067207 */ /* 0x000fc60005800000 */
[----:B------:R0:W-:Y:S01]  /*7ac0*/  STL [R1+0x1b8], R2 ;  /* 0x0001b80201007387 */ /* 0x0001e20000100800 */
[----:B------:R-:W-:-:S03]  /*7ad0*/  SEL R4, R5, R29, !P3 ;  /* 0x0000001d05047207 */ /* 0x000fc60005800000 */
[----:B------:R1:W-:Y:S01]  /*7ae0*/  STL [R1+0x1b4], R6 ;  /* 0x0001b40601007387 */ /* 0x0003e20000100800 */
[----:B0-----:R-:W-:-:S03]  /*7af0*/  SEL R2, R5, R28, !P3 ;  /* 0x0000001c05027207 */ /* 0x001fc60005800000 */
[----:B------:R0:W-:Y:S01]  /*7b00*/  STL [R1+0x1d0], R4 ;  /* 0x0001d00401007387 */ /* 0x0001e20000100800 */
[----:B-1----:R-:W-:-:S03]  /*7b10*/  SEL R6, R5, R27, !P3 ;  /* 0x0000001b05067207 */ /* 0x002fc60005800000 */
        /* <DEDUP_REMOVED lines=8> */
[----:B------:R-:W-:Y:S04]  /*7ba0*/  STL [R1+0x1a4], R6 ;  /* 0x0001a40601007387 */ /* 0x000fe80000100800 */
[----:B------:R-:W4:Y:S01]  /*7bb0*/  LDL.LU R9, [R1+0xe0] ;  /* 0x0000e00001097983 */ /* 0x000f220000300800 */
[----:B0-----:R-:W-:-:S03]  /*7bc0*/  SEL R2, R5, R15, !P3 ;  /* 0x0000000f05027207 */ /* 0x001fc60005800000 */
[----:B------:R0:W-:Y:S04]  /*7bd0*/  STL [R1+0x1a0], R4 ;  /* 0x0001a00401007387 */ /* 0x0001e80000100800 */
[----:B------:R-:W5:Y:S04]  /*7be0*/  LDL.LU R8, [R1+0xec] ;  /* 0x0000ec0001087983 */ /* 0x000f680000300800 */
[----:B------:R1:W-:Y:S04]  /*7bf0*/  STL [R1+0x19c], R2 ;  /* 0x00019c0201007387 */ /* 0x0003e80000100800 */
[----:B------:R-:W5:Y:S04]  /*7c00*/  LDL.LU R16, [R1+0x6c] ;  /* 0x00006c0001107983 */ /* 0x000f680000300800 */
[----:B------:R-:W5:Y:S01]  /*7c10*/  LDL.LU R15, [R1] ;  /* 0x00000000010f7983 */ /* 0x000f620000300800 */
[----:B------:R-:W-:-:S05]  /*7c20*/  SEL R0, R5, R0, !P3 ;  /* 0x0000000005007207 */ /* 0x000fca0005800000 */
[----:B------:R1:W-:Y:S01]  /*7c30*/  STL [R1+0x198], R0 ;  /* 0x0001980001007387 */ /* 0x0003e20000100800 */
[----:B0-----:R-:W-:-:S05]  /*7c40*/  SEL R4, R5, R23, !P3 ;  /* 0x0000001705047207 */ /* 0x001fca0005800000 */
[----:B------:R0:W-:Y:S01]  /*7c50*/  STL [R1+0x194], R4 ;  /* 0x0001940401007387 */ /* 0x0001e20000100800 */
[----:B-1----:R-:W-:-:S03]  /*7c60*/  SEL R2, R5, R22, !P3 ;  /* 0x0000001605027207 */ /* 0x002fc60005800000 */
[----:B------:R-:W5:Y:S01]  /*7c70*/  LDL.LU R7, [R1+0x9c] ;  /* 0x00009c0001077983 */ /* 0x000f620000300800 */
[----:B------:R-:W-:-:S03]  /*7c80*/  SEL R0, R5, R21, !P3 ;  /* 0x0000001505007207 */ /* 0x000fc60005800000 */
[----:B------:R1:W-:Y:S04]  /*7c90*/  STL [R1+0x190], R2 ;  /* 0x0001900201007387 */ /* 0x0003e80000100800 */
[----:B------:R-:W5:Y:S04]  /*7ca0*/  LDL.LU R6, [R1+0xd8] ;  /* 0x0000d80001067983 */ /* 0x000f680000300800 */
[----:B------:R2:W-:Y:S04]  /*7cb0*/  STL [R1+0x18c], R0 ;  /* 0x00018c0001007387 */ /* 0x0005e80000100800 */
[----:B0-----:R-:W5:Y:S04]  /*7cc0*/  LDL.LU R4, [R1+0xc0] ;  /* 0x0000c00001047983 */ /* 0x001f680000300800 */
[----:B------:R-:W5:Y:S04]  /*7cd0*/  LDL.LU R29, [R1+0xa0] ;  /* 0x0000a000011d7983 */ /* 0x000f680000300800 */
[----:B-1----:R-:W5:Y:S04]  /*7ce0*/  LDL.LU R2, [R1+0xa4] ;  /* 0x0000a40001027983 */ /* 0x002f680000300800 */
[----:B------:R-:W5:Y:S01]  /*7cf0*/  LDL.LU R14, [R1+0xac] ;  /* 0x0000ac00010e7983 */ /* 0x000f620000300800 */
[----:B--2---:R-:W-:-:S05]  /*7d00*/  SEL R0, R5, R20, !P3 ;  /* 0x0000001405007207 */ /* 0x004fca0005800000 */
[----:B------:R3:W-:Y:S01]  /*7d10*/  STL [R1+0x188], R0 ;  /* 0x0001880001007387 */ /* 0x0007e20000100800 */
[C---:B------:R-:W-:Y:S02]  /*7d20*/  SEL R19, R5.reuse, R19, !P3 ;  /* 0x0000001305137207 */ /* 0x040fe40005800000 */
[----:B------:R-:W-:-:S03]  /*7d30*/  SEL R18, R5, R18, !P3 ;  /* 0x0000001205127207 */ /* 0x000fc60005800000 */
[----:B------:R-:W-:Y:S04]  /*7d40*/  STL [R1+0x17c], R19 ;  /* 0x00017c1301007387 */ /* 0x000fe80000100800 */
[----:B------:R-:W2:Y:S04]  /*7d50*/  LDL.LU R28, [R1+0x80] ;  /* 0x00008000011c7983 */ /* 0x000ea80000300800 */
[----:B------:R-:W-:Y:S04]  /*7d60*/  STL [R1+0x170], R18 ;  /* 0x0001701201007387 */ /* 0x000fe80000100800 */
[----:B------:R-:W2:Y:S01]  /*7d70*/  LDL.LU R27, [R1+0x84] ;  /* 0x00008400011b7983 */ /* 0x000ea20000300800 */
[----:B---3--:R-:W-:-:S05]  /*7d80*/  SEL R0, R5, R17, !P3 ;  /* 0x0000001105007207 */ /* 0x008fca0005800000 */
[----:B------:R0:W-:Y:S04]  /*7d90*/  STL [R1+0x160], R0 ;  /* 0x0001600001007387 */ /* 0x0001e80000100800 */
[----:B------:R-:W3:Y:S04]  /*7da0*/  LDL.LU R26, [R1+0x90] ;  /* 0x00009000011a7983 */ /* 0x000ee80000300800 */
[----:B------:R-:W2:Y:S04]  /*7db0*/  LDL.LU R25, [R1+0x94] ;  /* 0x0000940001197983 */ /* 0x000ea80000300800 */
[----:B------:R-:W2:Y:S04]  /*7dc0*/  LDL.LU R24, [R1+0x88] ;  /* 0x0000880001187983 */ /* 0x000ea80000300800 */
[----:B0-----:R-:W2:Y:S04]  /*7dd0*/  LDL.LU R0, [R1+0x8c] ;  /* 0x00008c0001007983 */ /* 0x001ea80000300800 */
[----:B------:R-:W2:Y:S04]  /*7de0*/  LDL.LU R23, [R1+0xf0] ;  /* 0x0000f00001177983 */ /* 0x000ea80000300800 */
[----:B------:R-:W2:Y:S04]  /*7df0*/  LDL.LU R22, [R1+0xe8] ;  /* 0x0000e80001167983 */ /* 0x000ea80000300800 */
[----:B------:R-:W2:Y:S04]  /*7e00*/  LDL.LU R21, [R1+0xd0] ;  /* 0x0000d00001157983 */ /* 0x000ea80000300800 */
[----:B------:R-:W2:Y:S04]  /*7e10*/  LDL.LU R20, [R1+0xd4] ;  /* 0x0000d40001147983 */ /* 0x000ea80000300800 */
[----:B------:R-:W2:Y:S04]  /*7e20*/  LDL.LU R19, [R1+0x7c] ;  /* 0x00007c0001137983 */ /* 0x000ea80000300800 */
[----:B------:R-:W2:Y:S04]  /*7e30*/  LDL.LU R18, [R1+0x78] ;  /* 0x0000780001127983 */ /* 0x000ea80000300800 */
[----:B------:R-:W2:Y:S01]  /*7e40*/  LDL.LU R17, [R1+0xb4] ;  /* 0x0000b40001117983 */ /* 0x000ea20000300800 */
[----:B----4-:R-:W-:-:S05]  /*7e50*/  SEL R9, R5, R9, !P3 ;  /* 0x0000000905097207 */ /* 0x010fca0005800000 */
[----:B------:R0:W-:Y:S01]  /*7e60*/  STL [R1+0x15c], R9 ;  /* 0x00015c0901007387 */ /* 0x0001e20000100800 */
[----:B-----5:R-:W-:-:S03]  /*7e70*/  SEL R8, R5, R8, !P3 ;  /* 0x0000000805087207 */ /* 0x020fc60005800000 */
[----:B0-----:R-:W4:Y:S01]  /*7e80*/  LDL.LU R9, [R1+0x760] ;  /* 0x0007600001097983 */ /* 0x001f220000300800 */
[----:B------:R-:W-:-:S03]  /*7e90*/  SEL R16, R5, R16, !P3 ;  /* 0x0000001005107207 */ /* 0x000fc60005800000 */
[----:B------:R0:W-:Y:S01]  /*7ea0*/  STL [R1+0x158], R8 ;  /* 0x0001580801007387 */ /* 0x0001e20000100800 */
[----:B------:R-:W-:-:S03]  /*7eb0*/  SEL R15, R5, R15, !P3 ;  /* 0x0000000f050f7207 */ /* 0x000fc60005800000 */
[----:B0-----:R-:W5:Y:S04]  /*7ec0*/  LDL.LU R8, [R1+0x75c] ;  /* 0x00075c0001087983 */ /* 0x001f680000300800 */
[----:B------:R0:W-:Y:S04]  /*7ed0*/  STL [R1+0x14c], R16 ;  /* 0x00014c1001007387 */ /* 0x0001e80000100800 */
[----:B0-----:R-:W2:Y:S04]  /*7ee0*/  LDL.LU R16, [R1+0x758] ;  /* 0x0007580001107983 */ /* 0x001ea80000300800 */
[----:B------:R0:W-:Y:S04]  /*7ef0*/  STL [R1+0x13c], R15 ;  /* 0x00013c0f01007387 */ /* 0x0001e80000100800 */
[----:B0-----:R-:W3:Y:S01]  /*7f00*/  LDL.LU R15, [R1+0x754] ;  /* 0x00075400010f7983 */ /* 0x001ee20000300800 */
[----:B--2---:R-:W-:-:S02]  /*7f10*/  SEL R16, R5, R16, !P3 ;  /* 0x0000001005107207 */ /* 0x004fc40005800000 */
[----:B---3--:R-:W-:-:S05]  /*7f20*/  SEL R15, R5, R15, !P3 ;  /* 0x0000000f050f7207 */ /* 0x008fca0005800000 */
[----:B------:R0:W-:Y:S04]  /*7f30*/  STL [R1+0x128], R15 ;  /* 0x0001280f01007387 */ /* 0x0001e80000100800 */
[----:B0-----:R-:W2:Y:S04]  /*7f40*/  LDL.LU R15, [R1+0xa8] ;  /* 0x0000a800010f7983 */ /* 0x001ea80000300800 */
[----:B------:R0:W-:Y:S04]  /*7f50*/  STL [R1+0xf8], R16 ;  /* 0x0000f81001007387 */ /* 0x0001e80000100800 */
[----:B0-----:R-:W3:Y:S01]  /*7f60*/  LDL.LU R16, [R1+0x98] ;  /* 0x0000980001107983 */ /* 0x001ee20000300800 */
[----:B------:R-:W-:-:S02]  /*7f70*/  SEL R7, R5, R7, !P3 ;  /* 0x0000000705077207 */ /* 0x000fc40005800000 */
[C---:B------:R-:W-:Y:S02]  /*7f80*/  SEL R6, R5.reuse, R6, !P3 ;  /* 0x0000000605067207 */ /* 0x040fe40005800000 */
[C---:B------:R-:W-:Y:S01]  /*7f90*/  SEL R4, R5.reuse, R4, !P3 ;  /* 0x0000000405047207 */ /* 0x040fe20005800000 */
[----:B------:R0:W-:Y:S01]  /*7fa0*/  STL [R1+0xf4], R7 ;  /* 0x0000f40701007387 */ /* 0x0001e20000100800 */
[C---:B------:R-:W-:Y:S02]  /*7fb0*/  SEL R29, R5.reuse, R29, !P3 ;  /* 0x0000001d051d7207 */ /* 0x040fe40005800000 */
[C---:B------:R-:W-:Y:S02]  /*7fc0*/  SEL R2, R5.reuse, R2, !P3 ;  /* 0x0000000205027207 */ /* 0x040fe40005800000 */
[C---:B------:R-:W-:Y:S01]  /*7fd0*/  SEL R14, R5.reuse, R14, !P3 ;  /* 0x0000000e050e7207 */ /* 0x040fe20005800000 */
[----:B0-----:R-:W4:Y:S04]  /*7fe0*/  LDL.LU R7, [R1+0x750] ;  /* 0x0007500001077983 */ /* 0x001f280000300800 */
[----:B------:R0:W-:Y:S01]  /*7ff0*/  STL [R1+0xec], R6 ;  /* 0x0000ec0601007387 */ /* 0x0001e20000100800 */
[----:B------:R-:W-:-:S03]  /*8000*/  SEL R28, R5, R28, !P3 ;  /* 0x0000001c051c7207 */ /* 0x000fc60005800000 */
        /* <DEDUP_REMOVED lines=12> */
[----:B0-----:R-:W4:Y:S01]  /*80d0*/  LDL.LU R14, [R1+0x34] ;  /* 0x00003400010e7983 */ /* 0x001f220000300800 */
[C---:B------:R-:W-:Y:S02]  /*80e0*/  SEL R0, R5.reuse, R0, !P3 ;  /* 0x0000000005007207 */ /* 0x040fe40005800000 */
[C---:B------:R-:W-:Y:S02]  /*80f0*/  SEL R23, R5.reuse, R23, !P3 ;  /* 0x0000001705177207 */ /* 0x040fe40005800000 */
[C---:B------:R-:W-:Y:S02]  /*8100*/  SEL R22, R5.reuse, R22, !P3 ;  /* 0x0000001605167207 */ /* 0x040fe40005800000 */
[C---:B------:R-:W-:Y:S02]  /*8110*/  SEL R21, R5.reuse, R21, !P3 ;  /* 0x0000001505157207 */ /* 0x040fe40005800000 */
[C---:B------:R-:W-:Y:S02]  /*8120*/  SEL R20, R5.reuse, R20, !P3 ;  /* 0x0000001405147207 */ /* 0x040fe40005800000 */
[----:B------:R-:W-:-:S02]  /*8130*/  SEL R19, R5, R19, !P3 ;  /* 0x0000001305137207 */ /* 0x000fc40005800000 */
[C---:B------:R-:W-:Y:S02]  /*8140*/  SEL R18, R5.reuse, R18, !P3 ;  /* 0x0000001205127207 */ /* 0x040fe40005800000 */
[C---:B------:R-:W-:Y:S02]  /*8150*/  SEL R17, R5.reuse, R17, !P3 ;  /* 0x0000001105117207 */ /* 0x040fe40005800000 */
[----:B--2---:R-:W-:-:S05]  /*8160*/  SEL R15, R5, R15, !P3 ;  /* 0x0000000f050f7207 */ /* 0x004fca0005800000 */
[----:B------:R0:W-:Y:S01]  /*8170*/  STL [R1+0xac], R15 ;  /* 0x0000ac0f01007387 */ /* 0x0001e20000100800 */
[----:B---3--:R-:W-:-:S03]  /*8180*/  SEL R16, R5, R16, !P3 ;  /* 0x0000001005107207 */ /* 0x008fc60005800000 */
[----:B0-----:R-:W2:Y:S04]  /*8190*/  LDL.LU R15, [R1+0x38] ;  /* 0x00003800010f7983 */ /* 0x001ea80000300800 */
[----:B------:R0:W-:Y:S04]  /*81a0*/  STL [R1+0xa8], R16 ;  /* 0x0000a81001007387 */ /* 0x0001e80000100800 */
[----:B0-----:R-:W3:Y:S04]  /*81b0*/  LDL.LU R16, [R1+0x2c] ;  /* 0x00002c0001107983 */ /* 0x001ee80000300800 */
[----:B------:R0:W-:Y:S04]  /*81c0*/  STL [R1+0xa4], R28 ;  /* 0x0000a41c01007387 */ /* 0x0001e80000100800 */
[----:B0-----:R-:W2:Y:S04]  /*81d0*/  LDL.LU R28, [R1+0x740] ;  /* 0x00074000011c7983 */ /* 0x001ea80000300800 */
        /* <DEDUP_REMOVED lines=32> */
[C---:B------:R-:W-:Y:S02]  /*83e0*/  SEL R23, R5.reuse, R23, !P3 ;  /* 0x0000001705177207 */ /* 0x040fe40005800000 */
[C---:B----4-:R-:W-:Y:S02]  /*83f0*/  SEL R2, R5.reuse, R2, !P3 ;  /* 0x0000000205027207 */ /* 0x050fe40005800000 */
[C---:B------:R-:W-:Y:S02]  /*8400*/  SEL R14, R5.reuse, R14, !P3 ;  /* 0x0000000e050e7207 */ /* 0x040fe40005800000 */
[C---:B------:R-:W-:Y:S02]  /*8410*/  SEL R15, R5.reuse, R15, !P3 ;  /* 0x0000000f050f7207 */ /* 0x040fe40005800000 */
[----:B------:R-:W-:-:S02]  /*8420*/  SEL R16, R5, R16, !P3 ;  /* 0x0000001005107207 */ /* 0x000fc40005800000 */
[C---:B------:R-:W-:Y:S02]  /*8430*/  SEL R24, R5.reuse, R24, !P3 ;  /* 0x0000001805187207 */ /* 0x040fe40005800000 */
[C---:B------:R-:W-:Y:S02]  /*8440*/  SEL R25, R5.reuse, R25, !P3 ;  /* 0x0000001905197207 */ /* 0x040fe40005800000 */
[C---:B------:R-:W-:Y:S02]  /*8450*/  SEL R26, R5.reuse, R26, !P3 ;  /* 0x0000001a051a7207 */ /* 0x040fe40005800000 */
[C---:B------:R-:W-:Y:S02]  /*8460*/  SEL R27, R5.reuse, R27, !P3 ;  /* 0x0000001b051b7207 */ /* 0x040fe40005800000 */
[C---:B------:R-:W-:Y:S02]  /*8470*/  SEL R28, R5.reuse, R28, !P3 ;  /* 0x0000001c051c7207 */ /* 0x040fe40005800000 */
[----:B--2---:R-:W-:-:S02]  /*8480*/  SEL R17, R5, R17, !P3 ;  /* 0x0000001105117207 */ /* 0x004fc40005800000 */
[----:B---3--:R-:W-:-:S05]  /*8490*/  SEL R18, R5, R18, !P3 ;  /* 0x0000001205127207 */ /* 0x008fca0005800000 */
[----:B------:R0:W-:Y:S04]  /*84a0*/  STL [R1+0x4c], R18 ;  /* 0x00004c1201007387 */ /* 0x0001e80000100800 */
[----:B------:R1:W-:Y:S01]  /*84b0*/  STL [R1+0x48], R17 ;  /* 0x0000481101007387 */ /* 0x0003e20000100800 */
[----:B0-----:R-:W-:-:S03]  /*84c0*/  SEL R18, R5, R20, !P3 ;  /* 0x0000001405127207 */ /* 0x001fc60005800000 */
[----:B------:R-:W-:Y:S01]  /*84d0*/  STL [R1+0x3c], R19 ;  /* 0x00003c1301007387 */ /* 0x000fe20000100800 */
[----:B-1----:R-:W-:-:S03]  /*84e0*/  SEL R17, R5, R21, !P3 ;  /* 0x0000001505117207 */ /* 0x002fc60005800000 */
[----:B------:R-:W-:Y:S04]  /*84f0*/  STL [R1+0x1c], R18 ;  /* 0x00001c1201007387 */ /* 0x000fe80000100800 */
[----:B------:R-:W-:Y:S04]  /*8500*/  STL [R1+0x680], R22 ;  /* 0x0006801601007387 */ /* 0x000fe80000100800 */
[----:B------:R0:W-:Y:S04]  /*8510*/  STL [R1+0x8], R17 ;  /* 0x0000081101007387 */ /* 0x0001e80000100800 */
[----:B------:R-:W-:Y:S04]  /*8520*/  STL [R1+0x684], R23 ;  /* 0x0006841701007387 */ /* 0x000fe80000100800 */
[----:B------:R-:W-:Y:S01]  /*8530*/  STL [R1+0x688], R2 ;  /* 0x0006880201007387 */ /* 0x000fe20000100800 */
[----:B0-----:R-:W-:-:S03]  /*8540*/  SEL R17, R5, R0, !P3 ;  /* 0x0000000005117207 */ /* 0x001fc60005800000 */
[----:B------:R-:W-:Y:S04]  /*8550*/  STL [R1+0x68c], R14 ;  /* 0x00068c0e01007387 */ /* 0x000fe80000100800 */
[----:B------:R-:W-:Y:S04]  /*8560*/  STL [R1+0x690], R15 ;  /* 0x0006900f01007387 */ /* 0x000fe80000100800 */
[----:B------:R0:W-:Y:S04]  /*8570*/  STL [R1+0x694], R16 ;  /* 0x0006941001007387 */ /* 0x0001e80000100800 */
[----:B------:R-:W2:Y:S04]  /*8580*/  LDL.LU R0, [R1+0x70c] ;  /* 0x00070c0001007983 */ /* 0x000ea80000300800 */
[----:B0-----:R-:W3:Y:S04]  /*8590*/  LDL.LU R16, [R1+0x24] ;  /* 0x0000240001107983 */ /* 0x001ee80000300800 */
[----:B------:R-:W4:Y:S04]  /*85a0*/  LDL.LU R15, [R1+0x40] ;  /* 0x00004000010f7983 */ /* 0x000f280000300800 */
[----:B------:R-:W3:Y:S04]  /*85b0*/  LDL.LU R14, [R1+0x44] ;  /* 0x00004400010e7983 */ /* 0x000ee80000300800 */
[----:B------:R-:W4:Y:S04]  /*85c0*/  LDL.LU R2, [R1+0x50] ;  /* 0x0000500001027983 */ /* 0x000f280000300800 */
[----:B------:R-:W4:Y:S04]  /*85d0*/  LDL.LU R23, [R1+0x58] ;  /* 0x0000580001177983 */ /* 0x000f280000300800 */
[----:B------:R-:W4:Y:S04]  /*85e0*/  LDL.LU R22, [R1+0x5c] ;  /* 0x00005c0001167983 */ /* 0x000f280000300800 */
[----:B------:R0:W-:Y:S04]  /*85f0*/  STL [R1+0x698], R17 ;  /* 0x0006981101007387 */ /* 0x0001e80000100800 */
[----:B0-----:R-:W4:Y:S04]  /*8600*/  LDL.LU R17, [R1+0x20] ;  /* 0x0000200001117983 */ /* 0x001f280000300800 */
        /* <DEDUP_REMOVED lines=9> */
[----:B0-----:R-:W4:Y:S01]  /*86a0*/  LDL.LU R28, [R1+0xc] ;  /* 0x00000c00011c7983 */ /* 0x001f220000300800 */
[C---:B------:R-:W-:Y:S01]  /*86b0*/  SEL R29, R5.reuse, R29, !P3 ;  /* 0x0000001d051d7207 */ /* 0x040fe20005800000 */
[----:B------:R-:W-:Y:S01]  /*86c0*/  @!P2 IMAD.MOV R10, RZ, RZ, -R10 ;  /* 0x000000ffff0aa224 */ /* 0x000fe200078e0a0a */
[C---:B------:R-:W-:Y:S01]  /*86d0*/  SEL R4, R5.reuse, R4, !P3 ;  /* 0x0000000405047207 */ /* 0x040fe20005800000 */
[----:B------:R-:W-:Y:S01]  /*86e0*/  @!P4 IMAD.MOV R11, RZ, RZ, -R11 ;  /* 0x000000ffff0bc224 */ /* 0x000fe200078e0a0b */
[C---:B------:R-:W-:Y:S01]  /*86f0*/  SEL R6, R5.reuse, R6, !P3 ;  /* 0x0000000605067207 */ /* 0x040fe20005800000 */
[----:B------:R-:W-:Y:S01]  /*8700*/  @!P5 IMAD.MOV R12, RZ, RZ, -R12 ;  /* 0x000000ffff0cd224 */ /* 0x000fe200078e0a0c */
[C---:B------:R-:W-:Y:S01]  /*8710*/  SEL R7, R5.reuse, R7, !P3 ;  /* 0x0000000705077207 */ /* 0x040fe20005800000 */
[----:B------:R-:W-:Y:S01]  /*8720*/  @!P0 IMAD.MOV R13, RZ, RZ, -R13 ;  /* 0x000000ffff0d8224 */ /* 0x000fe200078e0a0d */
[C---:B-----5:R-:W-:Y:S01]  /*8730*/  SEL R8, R5.reuse, R8, !P3 ;  /* 0x0000000805087207 */ /* 0x060fe20005800000 */
[----:B------:R-:W-:Y:S01]  /*8740*/  @!P6 IMAD.MOV R3, RZ, RZ, -R3 ;  /* 0x000000ffff03e224 */ /* 0x000fe200078e0a03 */
[----:B------:R-:W-:Y:S01]  /*8750*/  STL [R1+0x6b0], R29 ;  /* 0x0006b01d01007387 */ /* 0x000fe20000100800 */
[----:B------:R-:W-:-:S02]  /*8760*/  SEL R18, R5, R9, !P3 ;  /* 0x0000000905127207 */ /* 0x000fc40005800000 */
[C---:B------:R-:W-:Y:S01]  /*8770*/  SEL R10, R5.reuse, R10, !P3 ;  /* 0x0000000a050a7207 */ /* 0x040fe20005800000 */
[----:B------:R3:W-:Y:S01]  /*8780*/  STL [R1+0x6b4], R4 ;  /* 0x0006b40401007387 */ /* 0x0007e20000100800 */
[C---:B------:R-:W-:Y:S02]  /*8790*/  SEL R19, R5.reuse, R11, !P3 ;  /* 0x0000000b05137207 */ /* 0x040fe40005800000 */
[C---:B------:R-:W-:Y:S01]  /*87a0*/  SEL R12, R5.reuse, R12, !P3 ;  /* 0x0000000c050c7207 */ /* 0x040fe20005800000 */
[----:B------:R-:W-:Y:S01]  /*87b0*/  STL [R1+0x6b8], R6 ;  /* 0x0006b80601007387 */ /* 0x000fe20000100800 */
[----:B------:R-:W-:-:S03]  /*87c0*/  SEL R20, R5, R13, !P3 ;  /* 0x0000000d05147207 */ /* 0x000fc60005800000 */
[----:B------:R-:W-:Y:S01]  /*87d0*/  STL [R1+0x6bc], R7 ;  /* 0x0006bc0701007387 */ /* 0x000fe20000100800 */
[----:B------:R-:W-:-:S03]  /*87e0*/  SEL R21, R5, R3, !P3 ;  /* 0x0000000305157207 */ /* 0x000fc60005800000 */
[----:B------:R-:W-:Y:S04]  /*87f0*/  STL [R1+0x6c0], R8 ;  /* 0x0006c00801007387 */ /* 0x000fe80000100800 */
[----:B------:R-:W-:Y:S04]  /*8800*/  STL [R1+0x6c4], R18 ;  /* 0x0006c41201007387 */ /* 0x000fe80000100800 */
[----:B------:R-:W-:Y:S04]  /*8810*/  STL [R1+0x6c8], R10 ;  /* 0x0006c80a01007387 */ /* 0x000fe80000100800 */
[----:B------:R-:W-:Y:S04]  /*8820*/  STL [R1+0x6cc], R19 ;  /* 0x0006cc1301007387 */ /* 0x000fe80000100800 */
[----:B------:R-:W-:Y:S04]  /*8830*/  STL [R1+0x6d0], R12 ;  /* 0x0006d00c01007387 */ /* 0x000fe80000100800 */
[----:B------:R-:W-:Y:S04]  /*8840*/  STL [R1+0x6d4], R20 ;  /* 0x0006d41401007387 */ /* 0x000fe80000100800 */
[----:B------:R-:W-:Y:S01]  /*8850*/  STL [R1+0x6d8], R21 ;  /* 0x0006d81501007387 */ /* 0x000fe20000100800 */
[----:B--2---:R-:W-:-:S05]  /*8860*/  IMAD R5, R0, UR12, RZ ;  /* 0x0000000c00057c24 */ /* 0x004fca000f8e02ff */
[----:B------:R-:W-:Y:S01]  /*8870*/  STL [R1+0x6dc], R5 ;  /* 0x0006dc0501007387 */ /* 0x000fe20000100800 */
[----:B---3--:R-:W-:Y:S02]  /*8880*/  IMAD R4, R14, UR10, RZ ;  /* 0x0000000a0e047c24 */ /* 0x008fe4000f8e02ff */
[----:B----4-:R-:W-:Y:S02]  /*8890*/  IMAD R0, R17, UR10, RZ ;  /* 0x0000000a11007c24 */ /* 0x010fe4000f8e02ff */
[----:B------:R-:W-:Y:S02]  /*88a0*/  IMAD R9, R25, UR10, RZ ;  /* 0x0000000a19097c24 */ /* 0x000fe4000f8e02ff */
[----:B------:R-:W-:Y:S02]  /*88b0*/  IMAD R11, R26, UR10, RZ ;  /* 0x0000000a1a0b7c24 */ /* 0x000fe4000f8e02ff */
[----:B------:R-:W-:Y:S02]  /*88c0*/  IMAD R13, R27, UR10, RZ ;  /* 0x0000000a1b0d7c24 */ /* 0x000fe4000f8e02ff */
[----:B------:R-:W-:-:S05]  /*88d0*/  IMAD R3, R28, UR10, RZ ;  /* 0x0000000a1c037c24 */ /* 0x000fca000f8e02ff */
[----:B------:R0:W-:Y:S04]  /*88e0*/  STL [R1+0x39c], R3 ;  /* 0x00039c0301007387 */ /* 0x0001e80000100800 */
[----:B------:R-:W-:Y:S01]  /*88f0*/  STL [R1+0x6e0], R13 ;  /* 0x0006e00d01007387 */ /* 0x000fe20000100800 */
[----:B0-----:R-:W-:-:S03]  /*8900*/  IMAD R3, R24, UR10, RZ ;  /* 0x0000000a18037c24 */ /* 0x001fc6000f8e02ff */
[----:B------:R-:W-:Y:S04]  /*8910*/  STL [R1+0x6e4], R11 ;  /* 0x0006e40b01007387 */ /* 0x000fe80000100800 */
[----:B------:R-:W-:Y:S04]  /*8920*/  STL [R1+0x6e8], R9 ;  /* 0x0006e80901007387 */ /* 0x000fe80000100800 */
[----:B------:R0:W-:Y:S04]  /*8930*/  STL [R1+0x6ec], R3 ;  /* 0x0006ec0301007387 */ /* 0x0001e80000100800 */
[----:B------:R1:W-:Y:S01]  /*8940*/  STL [R1+0x6f0], R0 ;  /* 0x0006f00001007387 */ /* 0x0003e20000100800 */
[----:B0-----:R-:W-:-:S02]  /*8950*/  IMAD R3, R15, UR10, RZ ;  /* 0x0000000a0f037c24 */ /* 0x001fc4000f8e02ff */
[----:B-1----:R-:W-:-:S05]  /*8960*/  IMAD R0, R16, UR10, RZ ;  /* 0x0000000a10007c24 */ /* 0x002fca000f8e02ff */
[----:B------:R0:W-:Y:S04]  /*8970*/  STL [R1], R0 ;  /* 0x0000000001007387 */ /* 0x0001e80000100800 */
[----:B------:R-:W-:Y:S01]  /*8980*/  STL [R1+0x4], R3 ;  /* 0x0000040301007387 */ /* 0x000fe20000100800 */
[----:B0-----:R-:W-:-:S03]  /*8990*/  IMAD R0, R2, UR10, RZ ;  /* 0x0000000a02007c24 */ /* 0x001fc6000f8e02ff */
[----:B------:R-:W-:Y:S04]  /*89a0*/  STL [R1+0xc], R4 ;  /* 0x00000c0401007387 */ /* 0x000fe80000100800 */
[----:B------:R0:W-:Y:S04]  /*89b0*/  STL [R1+0x10], R0 ;  /* 0x0000100001007387 */ /* 0x0001e80000100800 */
[----:B0-----:R-:W2:Y:S01]  /*89c0*/  LDL.LU R0, [R1+0x70] ;  /* 0x0000700001007983 */ /* 0x001ea20000300800 */
[----:B------:R-:W-:Y:S02]  /*89d0*/  IMAD R3, R23, UR10, RZ ;  /* 0x0000000a17037c24 */ /* 0x000fe4000f8e02ff */
[----:B------:R-:W-:-:S03]  /*89e0*/  IMAD R2, R22, UR10, RZ ;  /* 0x0000000a16027c24 */ /* 0x000fc6000f8e02ff */
[----:B------:R-:W-:Y:S04]  /*89f0*/  STL [R1+0x14], R3 ;  /* 0x0000140301007387 */ /* 0x000fe80000100800 */
[----:B--2---:R0:W-:Y:S04]  /*8a00*/  STL [R1+0x704], R0 ;  /* 0x0007040001007387 */ /* 0x0041e80000100800 */
[----:B------:R-:W-:Y:S04]  /*8a10*/  STL [R1+0x18], R2 ;  /* 0x0000180201007387 */ /* 0x000fe80000100800 */
[----:B0-----:R-:W2:Y:S04]  /*8a20*/  LDL.LU R0, [R1+0x68] ;  /* 0x0000680001007983 */ /* 0x001ea80000300800 */
[----:B--2---:R0:W-:Y:S04]  /*8a30*/  STL [R1+0x708], R0 ;  /* 0x0007080001007387 */ /* 0x0041e80000100800 */
[----:B0-----:R-:W2:Y:S04]  /*8a40*/  LDL.LU R0, [R1+0x60] ;  /* 0x0000600001007983 */ /* 0x001ea80000300800 */
[----:B------:R-:W3:Y:S04]  /*8a50*/  LDL.LU R3, [R1+0xb0] ;  /* 0x0000b00001037983 */ /* 0x000ee80000300800 */
[----:B------:R-:W4:Y:S04]  /*8a60*/  LDL.LU R9, [R1+0xb8] ;  /* 0x0000b80001097983 */ /* 0x000f280000300800 */
[----:B------:R-:W5:Y:S04]  /*8a70*/  LDL.LU R11, [R1+0xbc] ;  /* 0x0000bc00010b7983 */ /* 0x000f680000300800 */
[----:B------:R-:W3:Y:S04]  /*8a80*/  LDL.LU R13, [R1+0xc4] ;  /* 0x0000c400010d7983 */ /* 0x000ee80000300800 */
        /* <DEDUP_REMOVED lines=23> */
[----:B------:R-:W3:Y:S01]  /*8c00*/  LDL.LU R22, [R1+0x164] ;  /* 0x0001640001167983 */ /* 0x000ee20000300800 */
[----:B--2---:R-:W-:-:S05]  /*8c10*/  IMAD R0, R0, UR10, RZ ;  /* 0x0000000a00007c24 */ /* 0x004fca000f8e02ff */
[----:B------:R0:W-:Y:S04]  /*8c20*/  STL [R1+0x20], R0 ;  /* 0x0000200001007387 */ /* 0x0001e80000100800 */
[----:B0-----:R-:W2:Y:S02]  /*8c30*/  LDL.LU R0, [R1+0x708] ;  /* 0x0007080001007983 */ /* 0x001ea40000300800 */
[----:B--2---:R-:W-:-:S05]  /*8c40*/  IMAD R0, R0, UR10, RZ ;  /* 0x0000000a00007c24 */ /* 0x004fca000f8e02ff */
[----:B------:R0:W-:Y:S04]  /*8c50*/  STL [R1+0x24], R0 ;  /* 0x0000240001007387 */ /* 0x0001e80000100800 */
[----:B0-----:R-:W2:Y:S01]  /*8c60*/  LDL.LU R0, [R1+0x704] ;  /* 0x0007040001007983 */ /* 0x001ea20000300800 */
[----:B---3--:R-:W-:Y:S02]  /*8c70*/  IMAD R3, R3, UR10, RZ ;  /* 0x0000000a03037c24 */ /* 0x008fe4000f8e02ff */
[----:B--2---:R-:W-:-:S05]  /*8c80*/  IMAD R0, R0, UR10, RZ ;  /* 0x0000000a00007c24 */ /* 0x004fca000f8e02ff */
[----:B------:R4:W-:Y:S04]  /*8c90*/  STL [R1+0x28], R0 ;  /* 0x0000280001007387 */ /* 0x0009e80000100800 */
[----:B------:R5:W-:Y:S01]  /*8ca0*/  STL [R1+0x2c], R3 ;  /* 0x00002c0301007387 */ /* 0x000be20000100800 */
[----:B----4-:R-:W-:Y:S02]  /*8cb0*/  IMAD R0, R9, UR10, RZ ;  /* 0x0000000a09007c24 */ /* 0x010fe4000f8e02ff */
[----:B------:R-:W-:Y:S02]  /*8cc0*/  IMAD R9, R13, UR10, RZ ;  /* 0x0000000a0d097c24 */ /* 0x000fe4000f8e02ff */
[----:B-----5:R-:W-:Y:S01]  /*8cd0*/  IMAD R3, R11, UR10, RZ ;  /* 0x0000000a0b037c24 */ /* 0x020fe2000f8e02ff */
[----:B------:R0:W-:Y:S04]  /*8ce0*/  STL [R1+0x30], R0 ;  /* 0x0000300001007387 */ /* 0x0001e80000100800 */
[----:B------:R1:W-:Y:S01]  /*8cf0*/  STL [R1+0x34], R3 ;  /* 0x0000340301007387 */ /* 0x0003e20000100800 */
[----:B0-----:R-:W-:-:S03]  /*8d00*/  IMAD R0, R5, UR10, RZ ;  /* 0x0000000a05007c24 */ /* 0x001fc6000f8e02ff */
[----:B------:R-:W-:Y:S01]  /*8d10*/  STL [R1+0x38], R9 ;  /* 0x0000380901007387 */ /* 0x000fe20000100800 */
[----:B------:R-:W-:Y:S02]  /*8d20*/  IMAD R5, R20, UR10, RZ ;  /* 0x0000000a14057c24 */ /* 0x000fe4000f8e02ff */
[----:B-1----:R-:W-:Y:S01]  /*8d30*/  IMAD R3, R21, UR10, RZ ;  /* 0x0000000a15037c24 */ /* 0x002fe2000f8e02ff */
[----:B------:R0:W-:Y:S04]  /*8d40*/  STL [R1+0x40], R0 ;  /* 0x0000400001007387 */ /* 0x0001e80000100800 */
[----:B------:R1:W-:Y:S01]  /*8d50*/  STL [R1+0x44], R3 ;  /* 0x0000440301007387 */ /* 0x0003e20000100800 */
[----:B0-----:R-:W-:-:S03]  /*8d60*/  IMAD R0, R12, UR10, RZ ;  /* 0x0000000a0c007c24 */ /* 0x001fc6000f8e02ff */
[----:B------:R0:W-:Y:S01]  /*8d70*/  STL [R1+0x50], R5 ;  /* 0x0000500501007387 */ /* 0x0001e20000100800 */
[----:B-1----:R-:W-:-:S03]  /*8d80*/  IMAD R3, R19, UR10, RZ ;  /* 0x0000000a13037c24 */ /* 0x002fc6000f8e02ff */
[----:B------:R1:W-:Y:S01]  /*8d90*/  STL [R1+0x58], R0 ;  /* 0x0000580001007387 */ /* 0x0003e20000100800 */
[----:B0-----:R-:W-:-:S03]  /*8da0*/  IMAD R5, R10, UR10, RZ ;  /* 0x0000000a0a057c24 */ /* 0x001fc6000f8e02ff */
[----:B------:R0:W-:Y:S01]  /*8db0*/  STL [R1+0x5c], R3 ;  /* 0x00005c0301007387 */ /* 0x0001e20000100800 */
[----:B-1----:R-:W-:-:S03]  /*8dc0*/  IMAD R0, R18, UR10, RZ ;  /* 0x0000000a12007c24 */ /* 0x002fc6000f8e02ff */
[----:B------:R1:W-:Y:S04]  /*8dd0*/  STL [R1+0x60], R5 ;  /* 0x0000600501007387 */ /* 0x0003e80000100800 */
[----:B------:R2:W-:Y:S01]  /*8de0*/  STL [R1+0x64], R0 ;  /* 0x0000640001007387 */ /* 0x0005e20000100800 */
[----:B0-----:R-:W-:Y:S02]  /*8df0*/  IMAD R3, R8, UR10, RZ ;  /* 0x0000000a08037c24 */ /* 0x001fe4000f8e02ff */
[----:B-1----:R-:W-:-:S03]  /*8e00*/  IMAD R5, R7, UR10, RZ ;  /* 0x0000000a07057c24 */ /* 0x002fc6000f8e02ff */
[----:B------:R0:W-:Y:S01]  /*8e10*/  STL [R1+0x68], R3 ;  /* 0x0000680301007387 */ /* 0x0001e20000100800 */
[----:B--2---:R-:W-:-:S03]  /*8e20*/  IMAD R0, R6, UR10, RZ ;  /* 0x0000000a06007c24 */ /* 0x004fc6000f8e02ff */
[----:B------:R-:W-:Y:S04]  /*8e30*/  STL [R1+0x70], R5 ;  /* 0x0000700501007387 */ /* 0x000fe80000100800 */
[----:B------:R1:W-:Y:S01]  /*8e40*/  STL [R1+0xb0], R0 ;  /* 0x0000b00001007387 */ /* 0x0003e20000100800 */
[----:B0-----:R-:W-:Y:S02]  /*8e50*/  IMAD R3, R4, UR10, RZ ;  /* 0x0000000a04037c24 */ /* 0x001fe4000f8e02ff */
[----:B------:R-:W-:-:S03]  /*8e60*/  IMAD R4, R29, UR10, RZ ;  /* 0x0000000a1d047c24 */ /* 0x000fc6000f8e02ff */
        /* <DEDUP_REMOVED lines=18> */
[----:B------:R-:W-:Y:S01]  /*8f90*/  STL [R1+0xe8], R3 ;  /* 0x0000e80301007387 */ /* 0x000fe20000100800 */
[----:B--2---:R-:W-:-:S03]  /*8fa0*/  IMAD R0, R2, UR10, RZ ;  /* 0x0000000a02007c24 */ /* 0x004fc6000f8e02ff */
        /* <DEDUP_REMOVED lines=143> */
[----:B----4-:R-:W-:Y:S02]  /*98a0*/  IMAD R9, R9, UR10, RZ ;  /* 0x0000000a09097c24 */ /* 0x010fe4000f8e02ff */
[----:B-----5:R-:W-:Y:S02]  /*98b0*/  IMAD R11, R11, UR10, RZ ;  /* 0x0000000a0b0b7c24 */ /* 0x020fe4000f8e02ff */
[----:B------:R-:W-:-:S02]  /*98c0*/  IMAD R13, R13, UR10, RZ ;  /* 0x0000000a0d0d7c24 */ /* 0x000fc4000f8e02ff */
[----:B------:R-:W-:Y:S02]  /*98d0*/  IMAD R5, R5, UR10, RZ ;  /* 0x0000000a05057c24 */ /* 0x000fe4000f8e02ff */
[----:B------:R-:W-:Y:S02]  /*98e0*/  IMAD R21, R21, UR10, RZ ;  /* 0x0000000a15157c24 */ /* 0x000fe4000f8e02ff */
[----:B------:R-:W-:Y:S02]  /*98f0*/  IMAD R20, R20, UR10, RZ ;  /* 0x0000000a14147c24 */ /* 0x000fe4000f8e02ff */
[----:B------:R-:W-:Y:S02]  /*9900*/  IMAD R12, R12, UR10, RZ ;  /* 0x0000000a0c0c7c24 */ /* 0x000fe4000f8e02ff */
[----:B------:R-:W-:Y:S02]  /*9910*/  IMAD R19, R19, UR10, RZ ;  /* 0x0000000a13137c24 */ /* 0x000fe4000f8e02ff */
        /* <DEDUP_REMOVED lines=19> */
[----:B--2---:R-:W-:-:S05]  /*9a50*/  IMAD R0, R0, UR10, RZ ;  /* 0x0000000a00007c24 */ /* 0x004fca000f8e02ff */
[----:B------:R0:W-:Y:S04]  /*9a60*/  STL [R1+0xf8], R0 ;  /* 0x0000f80001007387 */ /* 0x0001e80000100800 */
[----:B0-----:R-:W2:Y:S04]  /*9a70*/  LDL.LU R0, [R1+0x6f0] ;  /* 0x0006f00001007983 */ /* 0x001ea80000300800 */
[----:B------:R0:W-:Y:S04]  /*9a80*/  STL [R1+0xf4], R3 ;  /* 0x0000f40301007387 */ /* 0x0001e80000100800 */
[----:B0-----:R-:W3:Y:S04]  /*9a90*/  LDL.LU R3, [R1+0x6ec] ;  /* 0x0006ec0001037983 */ /* 0x001ee80000300800 */
[----:B------:R0:W-:Y:S04]  /*9aa0*/  STL [R1+0xec], R9 ;  /* 0x0000ec0901007387 */ /* 0x0001e80000100800 */
[----:B0-----:R-:W4:Y:S04]  /*9ab0*/  LDL.LU R9, [R1+0x6e8] ;  /* 0x0006e80001097983 */ /* 0x001f280000300800 */
[----:B------:R0:W-:Y:S04]  /*9ac0*/  STL [R1+0xe0], R11 ;  /* 0x0000e00b01007387 */ /* 0x0001e80000100800 */
[----:B0-----:R-:W5:Y:S04]  /*9ad0*/  LDL.LU R11, [R1+0x6e4] ;  /* 0x0006e400010b7983 */ /* 0x001f680000300800 */
        /* <DEDUP_REMOVED lines=49> */
[----:B0-----:R-:W5:Y:S01]  /*9df0*/  LDL.LU R22, [R1+0x680] ;  /* 0x0006800001167983 */ /* 0x001f620000300800 */
[----:B--2---:R-:W-:-:S02]  /*9e00*/  IMAD R15, R15, UR10, RZ ;  /* 0x0000000a0f0f7c24 */ /* 0x004fc4000f8e02ff */
[----:B---3--:R-:W-:Y:S02]  /*9e10*/  IMAD R14, R14, UR10, RZ ;  /* 0x0000000a0e0e7c24 */ /* 0x008fe4000f8e02ff */
[----:B----4-:R-:W-:Y:S02]  /*9e20*/  IMAD R2, R2, UR10, RZ ;  /* 0x0000000a02027c24 */ /* 0x010fe4000f8e02ff */
[----:B-----5:R-:W-:Y:S02]  /*9e30*/  IMAD R23, R23, UR10, RZ ;  /* 0x0000000a17177c24 */ /* 0x020fe4000f8e02ff */
[----:B------:R-:W-:-:S05]  /*9e40*/  IMAD R22, R22, UR10, RZ ;  /* 0x0000000a16167c24 */ /* 0x000fca000f8e02ff */
[----:B------:R-:W-:Y:S04]  /*9e50*/  STL [R1+0x648], R22 ;  /* 0x0006481601007387 */ /* 0x000fe80000100800 */
[----:B------:R-:W-:Y:S04]  /*9e60*/  STL [R1+0x644], R23 ;  /* 0x0006441701007387 */ /* 0x000fe80000100800 */
[----:B------:R-:W-:Y:S04]  /*9e70*/  STL [R1+0x640], R2 ;  /* 0x0006400201007387 */ /* 0x000fe80000100800 */
[----:B------:R-:W-:Y:S04]  /*9e80*/  STL [R1+0x63c], R14 ;  /* 0x00063c0e01007387 */ /* 0x000fe80000100800 */
[----:B------:R0:W-:Y:S04]  /*9e90*/  STL [R1+0x64c], R15 ;  /* 0x00064c0f01007387 */ /* 0x0001e80000100800 */
[----:B0-----:R-:W2:Y:S01]  /*9ea0*/  LDL.LU R15, [R1] ;  /* 0x00000000010f7983 */ /* 0x001ea20000300800 */
[----:B------:R-:W-:-:S02]  /*9eb0*/  IMAD R16, R16, UR10, RZ ;  /* 0x0000000a10107c24 */ /* 0x000fc4000f8e02ff */
[----:B------:R-:W-:Y:S02]  /*9ec0*/  IMAD R17, R17, UR10, RZ ;  /* 0x0000000a11117c24 */ /* 0x000fe4000f8e02ff */
[----:B------:R-:W-:Y:S02]  /*9ed0*/  IMAD R24, R24, UR10, RZ ;  /* 0x0000000a18187c24 */ /* 0x000fe4000f8e02ff */
[----:B------:R-:W-:Y:S01]  /*9ee0*/  IMAD R25, R25, UR10, RZ ;  /* 0x0000000a19197c24 */ /* 0x000fe2000f8e02ff */
[----:B------:R-:W-:Y:S01]  /*9ef0*/  STL [R1+0x650], R16 ;  /* 0x0006501001007387 */ /* 0x000fe20000100800 */
[----:B------:R-:W-:Y:S02]  /*9f00*/  IMAD R26, R26, UR10, RZ ;  /* 0x0000000a1a1a7c24 */ /* 0x000fe4000f8e02ff */
[----:B------:R-:W-:Y:S01]  /*9f10*/  IMAD R27, R27, UR10, RZ ;  /* 0x0000000a1b1b7c24 */ /* 0x000fe2000f8e02ff */
[----:B------:R-:W-:Y:S01]  /*9f20*/  STL [R1+0x654], R17 ;  /* 0x0006541101007387 */ /* 0x000fe20000100800 */
[----:B------:R-:W-:-:S02]  /*9f30*/  IMAD R28, R28, UR10, RZ ;  /* 0x0000000a1c1c7c24 */ /* 0x000fc4000f8e02ff */
[----:B------:R-:W-:Y:S01]  /*9f40*/  IMAD R29, R29, UR10, RZ ;  /* 0x0000000a1d1d7c24 */ /* 0x000fe2000f8e02ff */
[----:B------:R-:W-:Y:S04]  /*9f50*/  STL [R1+0x658], R24 ;  /* 0x0006581801007387 */ /* 0x000fe80000100800 */
[----:B------:R-:W-:Y:S04]  /*9f60*/  STL [R1+0x65c], R25 ;  /* 0x00065c1901007387 */ /* 0x000fe80000100800 */
[----:B------:R-:W-:Y:S04]  /*9f70*/  STL [R1+0x660], R26 ;  /* 0x0006601a01007387 */ /* 0x000fe80000100800 */
[----:B------:R-:W-:Y:S04]  /*9f80*/  STL [R1+0x664], R27 ;  /* 0x0006641b01007387 */ /* 0x000fe80000100800 */
[----:B------:R-:W-:Y:S04]  /*9f90*/  STL [R1+0x668], R28 ;  /* 0x0006681c01007387 */ /* 0x000fe80000100800 */
[----:B------:R-:W-:Y:S04]  /*9fa0*/  STL [R1+0x66c], R29 ;  /* 0x00066c1d01007387 */ /* 0x000fe80000100800 */
[----:B------:R-:W3:Y:S01]  /*9fb0*/  LDL.LU R2, [R1+0x4] ;  /* 0x0000040001027983 */ /* 0x000ee20000300800 */
[----:B------:R-:W-:-:S03]  /*9fc0*/  IMAD R4, R4, UR10, RZ ;  /* 0x0000000a04047c24 */ /* 0x000fc6000f8e02ff */
[----:B------:R-:W4:Y:S01]  /*9fd0*/  LDL.LU R22, [R1+0xc] ;  /* 0x00000c0001167983 */ /* 0x000f220000300800 */
[----:B------:R-:W-:-:S03]  /*9fe0*/  IMAD R6, R6, UR10, RZ ;  /* 0x0000000a06067c24 */ /* 0x000fc6000f8e02ff */
[----:B------:R-:W-:Y:S01]  /*9ff0*/  STL [R1+0x18c], R4 ;  /* 0x00018c0401007387 */ /* 0x000fe20000100800 */
[----:B------:R-:W-:-:S03]  /*a000*/  IMAD R7, R7, UR10, RZ ;  /* 0x0000000a07077c24 */ /* 0x000fc6000f8e02ff */
[----:B------:R-:W5:Y:S01]  /*a010*/  LDL.LU R23, [R1+0x10] ;  /* 0x0000100001177983 */ /* 0x000f620000300800 */
[----:B------:R-:W-:Y:S02]  /*a020*/  IMAD R8, R8, UR10, RZ ;  /* 0x0000000a08087c24 */ /* 0x000fe4000f8e02ff */
[----:B------:R-:W-:Y:S01]  /*a030*/  IMAD R18, R18, UR10, RZ ;  /* 0x0000000a12127c24 */ /* 0x000fe2000f8e02ff */
[----:B------:R-:W5:Y:S04]  /*a040*/  LDL.LU R14, [R1+0x18] ;  /* 0x00001800010e7983 */ /* 0x000f680000300800 */
[----:B------:R-:W-:Y:S04]  /*a050*/  STL [R1+0x670], R6 ;  /* 0x0006700601007387 */ /* 0x000fe80000100800 */
[----:B------:R0:W-:Y:S04]  /*a060*/  STL [R1+0x674], R7 ;  /* 0x0006740701007387 */ /* 0x0001e80000100800 */
[----:B0-----:R-:W5:Y:S04]  /*a070*/  LDL.LU R7, [R1+0x24] ;  /* 0x0000240001077983 */ /* 0x001f680000300800 */
[----:B------:R0:W-:Y:S04]  /*a080*/  STL [R1+0x678], R8 ;  /* 0x0006780801007387 */ /* 0x0001e80000100800 */
[----:B0-----:R-:W5:Y:S04]  /*a090*/  LDL.LU R8, [R1+0x20] ;  /* 0x0000200001087983 */ /* 0x001f680000300800 */
[----:B------:R0:W-:Y:S04]  /*a0a0*/  STL [R1+0x67c], R18 ;  /* 0x00067c1201007387 */ /* 0x0001e80000100800 */
[----:B0-----:R-:W5:Y:S04]  /*a0b0*/  LDL.LU R18, [R1+0x14] ;  /* 0x0000140001127983 */ /* 0x001f680000300800 */
[----:B------:R-:W5:Y:S01]  /*a0c0*/  LDL.LU R6, [R1+0x28] ;  /* 0x0000280001067983 */ /* 0x000f620000300800 */
[----:B------:R-:W-:-:S05]  /*a0d0*/  LEA R17, P3, R13, UR18, 0x1 ;  /* 0x000000120d117c11 */ /* 0x000fca000f8608ff */
[----:B------:R0:W-:Y:S04]  /*a0e0*/  STL [R1+0x3a0], R17 ;  /* 0x0003a01101007387 */ /* 0x0001e80000100800 */
[----:B------:R-:W5:Y:S01]  /*a0f0*/  LDL.LU R29, [R1+0x2c] ;  /* 0x00002c00011d7983 */ /* 0x000f620000300800 */
[----:B------:R-:W-:Y:S02]  /*a100*/  LEA R16, P4, R11, UR18, 0x1 ;  /* 0x000000120b107c11 */ /* 0x000fe4000f8808ff */
[----:B0-----:R-:W-:-:S03]  /*a110*/  LEA R17, P5, R9, UR18, 0x1 ;  /* 0x0000001209117c11 */ /* 0x001fc6000f8a08ff */
[----:B------:R0:W-:Y:S04]  /*a120*/  STL [R1+0x57c], R16 ;  /* 0x00057c1001007387 */ /* 0x0001e80000100800 */
[----:B------:R1:W-:Y:S04]  /*a130*/  STL [R1+0x584], R17 ;  /* 0x0005841101007387 */ /* 0x0003e80000100800 */
[----:B------:R-:W5:Y:S01]  /*a140*/  LDL.LU R28, [R1+0x30] ;  /* 0x00003000011c7983 */ /* 0x000f620000300800 */
[----:B0-----:R-:W-:Y:S02]  /*a150*/  LEA R16, P6, R3, UR18, 0x1 ;  /* 0x0000001203107c11 */ /* 0x001fe4000f8c08ff */
[----:B-1----:R-:W-:-:S03]  /*a160*/  LEA R17, P0, R0, UR18, 0x1 ;  /* 0x0000001200117c11 */ /* 0x002fc6000f8008ff */
[----:B------:R2:W-:Y:S04]  /*a170*/  STL [R1+0x58c], R16 ;  /* 0x00058c1001007387 */ /* 0x0005e80000100800 */
[----:B------:R-:W-:Y:S04]  /*a180*/  STL [R1+0x5a4], R17 ;  /* 0x0005a41101007387 */ /* 0x000fe80000100800 */
[----:B------:R-:W5:Y:S01]  /*a190*/  LDL.LU R27, [R1+0x34] ;  /* 0x00003400011b7983 */ /* 0x000f620000300800 */
[----:B--2---:R-:W-:-:S05]  /*a1a0*/  LEA R16, P1, R15, UR18, 0x1 ;  /* 0x000000120f107c11 */ /* 0x004fca000f8208ff */
[----:B------:R0:W-:Y:S04]  /*a1b0*/  STL [R1+0x5ac], R16 ;  /* 0x0005ac1001007387 */ /* 0x0001e80000100800 */
[----:B------:R-:W2:Y:S01]  /*a1c0*/  LDL.LU R26, [R1+0x38] ;  /* 0x00003800011a7983 */ /* 0x000ea20000300800 */
[----:B------:R-:W-:-:S04]  /*a1d0*/  LEA R4, P2, R5, UR16, 0x1 ;  /* 0x0000001005047c11 */ /* 0x000fc8000f8408ff */
[----:B------:R-:W-:Y:S02]  /*a1e0*/  LEA.HI.X.SX32 R5, R5, UR17, 0x1, P2 ;  /* 0x0000001105057c11 */ /* 0x000fe400090f0eff */
[----:B0-----:R-:W-:Y:S02]  /*a1f0*/  LEA.HI.X.SX32 R16, R13, UR19, 0x1, P3 ;  /* 0x000000130d107c11 */ /* 0x001fe400098f0eff */
[----:B------:R-:W-:Y:S02]  /*a200*/  LEA.HI.X.SX32 R11, R11, UR19, 0x1, P4 ;  /* 0x000000130b0b7c11 */ /* 0x000fe4000a0f0eff */
[----:B---3--:R-:W-:-:S05]  /*a210*/  LEA R17, P2, R2, UR18, 0x1 ;  /* 0x0000001202117c11 */ /* 0x008fca000f8408ff */
[----:B------:R-:W-:Y:S01]  /*a220*/  STL [R1+0x3a4], R17 ;  /* 0x0003a41101007387 */ /* 0x000fe20000100800 */
[----:B----4-:R-:W-:-:S03]  /*a230*/  LEA R13, P3, R22, UR18, 0x1 ;  /* 0x00000012160d7c11 */ /* 0x010fc6000f8608ff */
[----:B------:R-:W-:Y:S04]  /*a240*/  STL [R1+0x398], R16 ;  /* 0x0003981001007387 */ /* 0x000fe80000100800 */
[----:B------:R-:W3:Y:S04]  /*a250*/  LDL.LU R25, [R1+0x40] ;  /* 0x0000400001197983 */ /* 0x000ee80000300800 */
[----:B------:R5:W-:Y:S04]  /*a260*/  STL [R1+0x3a8], R13 ;  /* 0x0003a80d01007387 */ /* 0x000be80000100800 */
[----:B------:R0:W-:Y:S04]  /*a270*/  STL [R1+0x390], R11 ;  /* 0x0003900b01007387 */ /* 0x0001e80000100800 */
[----:B------:R-:W4:Y:S01]  /*a280*/  LDL.LU R24, [R1+0x44] ;  /* 0x0000440001187983 */ /* 0x000f220000300800 */
[----:B-----5:R-:W-:-:S02]  /*a290*/  LEA R13, P4, R23, UR18, 0x1 ;  /* 0x00000012170d7c11 */ /* 0x020fc4000f8808ff */
[----:B0-----:R-:W-:-:S03]  /*a2a0*/  LEA.HI.X.SX32 R11, R9, UR19, 0x1, P5 ;  /* 0x00000013090b7c11 */ /* 0x001fc6000a8f0eff */
[----:B------:R-:W-:Y:S04]  /*a2b0*/  STL [R1+0x3ac], R13 ;  /* 0x0003ac0d01007387 */ /* 0x000fe80000100800 */
[----:B------:R-:W-:Y:S04]  /*a2c0*/  STL [R1+0x388], R11 ;  /* 0x0003880b01007387 */ /* 0x000fe80000100800 */
[----:B------:R-:W5:Y:S01]  /*a2d0*/  LDL.LU R17, [R1+0x50] ;  /* 0x0000500001117983 */ /* 0x000f620000300800 */
[----:B------:R-:W-:Y:S02]  /*a2e0*/  LEA.HI.X.SX32 R3, R3, UR19, 0x1, P6 ;  /* 0x0000001303037c11 */ /* 0x000fe4000b0f0eff */
[----:B------:R-:W-:-:S05]  /*a2f0*/  LEA R9, P5, R18, UR18, 0x1 ;  /* 0x0000001212097c11 */ /* 0x000fca000f8a08ff */
[----:B------:R0:W-:Y:S04]  /*a300*/  STL [R1+0x3b0], R9 ;  /* 0x0003b00901007387 */ /* 0x0001e80000100800 */
[----:B------:R1:W-:Y:S04]  /*a310*/  STL [R1+0x380], R3 ;  /* 0x0003800301007387 */ /* 0x0003e80000100800 */
[----:B------:R-:W5:Y:S01]  /*a320*/  LDL.LU R16, [R1+0x58] ;  /* 0x0000580001107983 */ /* 0x000f620000300800 */
[----:B0-----:R-:W-:Y:S02]  /*a330*/  LEA R9, P6, R14, UR18, 0x1 ;  /* 0x000000120e097c11 */ /* 0x001fe4000f8c08ff */
[----:B-1----:R-:W-:-:S03]  /*a340*/  LEA.HI.X.SX32 R3, R0, UR19, 0x1, P0 ;  /* 0x0000001300037c11 */ /* 0x002fc600080f0eff */
[----:B------:R-:W-:Y:S01]  /*a350*/  STL [R1+0x3b4], R9 ;  /* 0x0003b40901007387 */ /* 0x000fe20000100800 */
[----:B------:R-:W-:-:S03]  /*a360*/  LEA R0, P0, R8, UR18, 0x1 ;  /* 0x0000001208007c11 */ /* 0x000fc6000f8008ff */
[----:B------:R0:W-:Y:S02]  /*a370*/  STL [R1+0x378], R3 ;  /* 0x0003780301007387 */ /* 0x0001e40000100800 */
[----:B0-----:R-:W-:Y:S02]  /*a380*/  LEA.HI.X.SX32 R3, R15, UR19, 0x1, P1 ;  /* 0x000000130f037c11 */ /* 0x001fe400088f0eff */
[----:B------:R-:W5:Y:S04]  /*a390*/  LDL.LU R15, [R1+0x5c] ;  /* 0x00005c00010f7983 */ /* 0x000f680000300800 */
[----:B------:R-:W-:Y:S04]  /*a3a0*/  STL [R1+0x3b8], R0 ;  /* 0x0003b80001007387 */ /* 0x000fe80000100800 */
[----:B------:R0:W-:Y:S02]  /*a3b0*/  STL [R1+0x370], R3 ;  /* 0x0003700301007387 */ /* 0x0001e40000100800 */
[----:B0-----:R-:W-:-:S02]  /*a3c0*/  LEA.HI.X.SX32 R3, R2, UR19, 0x1, P2 ;  /* 0x0000001302037c11 */ /* 0x001fc400090f0eff */
[----:B------:R-:W5:Y:S01]  /*a3d0*/  LDL.LU R2, [R1+0x60] ;  /* 0x0000600001027983 */ /* 0x000f620000300800 */
[----:B------:R-:W-:-:S05]  /*a3e0*/  LEA R0, P1, R7, UR18, 0x1 ;  /* 0x0000001207007c11 */ /* 0x000fca000f8208ff */
[----:B------:R-:W-:Y:S04]  /*a3f0*/  STL [R1+0x3bc], R0 ;  /* 0x0003bc0001007387 */ /* 0x000fe80000100800 */
[----:B------:R0:W-:Y:S02]  /*a400*/  STL [R1+0x368], R3 ;  /* 0x0003680301007387 */ /* 0x0001e40000100800 */
[----:B0-----:R-:W-:Y:S02]  /*a410*/  LEA.HI.X.SX32 R3, R22, UR19, 0x1, P3 ;  /* 0x0000001316037c11 */ /* 0x001fe400098f0eff */
        /* <DEDUP_REMOVED lines=12> */
[----:B------:R0:W-:Y:S04]  /*a4e0*/  STL [R1+0x3c8], R0 ;  /* 0x0003c80001007387 */ /* 0x0001e80000100800 */
[----:B------:R1:W-:Y:S01]  /*a4f0*/  STL [R1+0x350], R3 ;  /* 0x0003500301007387 */ /* 0x0003e20000100800 */
[----:B0-----:R-:W-:Y:S02]  /*a500*/  LEA R0, P5, R27, UR18, 0x1 ;  /* 0x000000121b007c11 */ /* 0x001fe4000f8a08ff */
[----:B-1----:R-:W-:Y:S02]  /*a510*/  LEA.HI.X.SX32 R3, R14, UR19, 0x1, P6 ;  /* 0x000000130e037c11 */ /* 0x002fe4000b0f0eff */
[----:B------:R-:W5:Y:S04]  /*a520*/  LDL.LU R14, [R1+0xb0] ;  /* 0x0000b000010e7983 */ /* 0x000f680000300800 */
[----:B------:R-:W-:Y:S04]  /*a530*/  STL [R1+0x3cc], R0 ;  /* 0x0003cc0001007387 */ /* 0x000fe80000100800 */
[----:B------:R0:W-:Y:S02]  /*a540*/  STL [R1+0x348], R3 ;  /* 0x0003480301007387 */ /* 0x0001e40000100800 */
[----:B0-----:R-:W-:-:S02]  /*a550*/  LEA.HI.X.SX32 R3, R8, UR19, 0x1, P0 ;  /* 0x0000001308037c11 */ /* 0x001fc400080f0eff */
[----:B------:R-:W5:Y:S01]  /*a560*/  LDL.LU R8, [R1+0xb4] ;  /* 0x0000b40001087983 */ /* 0x000f620000300800 */
[----:B--2---:R-:W-:-:S05]  /*a570*/  LEA R0, P6, R26, UR18, 0x1 ;  /* 0x000000121a007c11 */ /* 0x004fca000f8c08ff */
[----:B------:R-:W-:Y:S04]  /*a580*/  STL [R1+0x3d0], R0 ;  /* 0x0003d00001007387 */ /* 0x000fe80000100800 */
[----:B------:R0:W-:Y:S02]  /*a590*/  STL [R1+0x340], R3 ;  /* 0x0003400301007387 */ /* 0x0001e40000100800 */
[----:B0-----:R-:W-:Y:S02]  /*a5a0*/  LEA.HI.X.SX32 R3, R7, UR19, 0x1, P1 ;  /* 0x0000001307037c11 */ /* 0x001fe400088f0eff */
[----:B------:R-:W2:Y:S01]  /*a5b0*/  LDL.LU R7, [R1+0xb8] ;  /* 0x0000b80001077983 */ /* 0x000ea20000300800 */
[----:B---3--:R-:W-:-:S05]  /*a5c0*/  LEA R0, P0, R25, UR18, 0x1 ;  /* 0x0000001219007c11 */ /* 0x008fca000f8008ff */
[----:B------:R4:W-:Y:S04]  /*a5d0*/  STL [R1+0x3d4], R0 ;  /* 0x0003d40001007387 */ /* 0x0009e80000100800 */
[----:B------:R0:W-:Y:S01]  /*a5e0*/  STL [R1+0x338], R3 ;  /* 0x0003380301007387 */ /* 0x0001e20000100800 */
[----:B----4-:R-:W-:Y:S02]  /*a5f0*/  LEA R0, P1, R24, UR18, 0x1 ;  /* 0x0000001218007c11 */ /* 0x010fe4000f8208ff */
[----:B0-----:R-:W-:Y:S02]  /*a600*/  LEA.HI.X.SX32 R3, R6, UR19, 0x1, P2 ;  /* 0x0000001306037c11 */ /* 0x001fe400090f0eff */
[----:B------:R-:W3:Y:S04]  /*a610*/  LDL.LU R6, [R1+0xbc] ;  /* 0x0000bc0001067983 */ /* 0x000ee80000300800 */
[----:B------:R5:W-:Y:S04]  /*a620*/  STL [R1+0x3d8], R0 ;  /* 0x0003d80001007387 */ /* 0x000be80000100800 */
[----:B------:R0:W-:Y:S01]  /*a630*/  STL [R1+0x330], R3 ;  /* 0x0003300301007387 */ /* 0x0001e20000100800 */
[----:B-----5:R-:W-:-:S02]  /*a640*/  LEA R0, P2, R17, UR18, 0x1 ;  /* 0x0000001211007c11 */ /* 0x020fc4000f8408ff */
[----:B0-----:R-:W-:Y:S02]  /*a650*/  LEA.HI.X.SX32 R3, R29, UR19, 0x1, P3 ;  /* 0x000000131d037c11 */ /* 0x001fe400098f0eff */
[----:B------:R-:W4:Y:S04]  /*a660*/  LDL.LU R29, [R1+0xc4] ;  /* 0x0000c400011d7983 */ /* 0x000f280000300800 */
        /* <DEDUP_REMOVED lines=13> */
[----:B------:R-:W-:Y:S01]  /*a740*/  LEA R0, P5, R2, UR18, 0x1 ;  /* 0x0000001202007c11 */ /* 0x000fe2000f8a08ff */
        /* <DEDUP_REMOVED lines=36> */
[----:B------:R-:W-:Y:S04]  /*a990*/  STL [R1+0x404], R0 ;  /* 0x0004040001007387 */ /* 0x000fe80000100800 */
[----:B------:R0:W-:Y:S02]  /*a9a0*/  STL [R1+0x2d8], R3 ;  /* 0x0002d80301007387 */ /* 0x0001e40000100800 */
[----:B0-----:R-:W-:Y:S02]  /*a9b0*/  LEA.HI.X.SX32 R3, R23, UR19, 0x1, P0 ;  /* 0x0000001317037c11 */ /* 0x001fe400080f0eff */
[----:B----4-:R-:W-:Y:S01]  /*a9c0*/  LEA R0, P6, R29, UR18, 0x1 ;  /* 0x000000121d007c11 */ /* 0x010fe2000f8c08ff */
[----:B------:R-:W3:Y:S04]  /*a9d0*/  LDL.LU R23, [R1+0x108] ;  /* 0x0001080001177983 */ /* 0x000ee80000300800 */
[----:B------:R5:W-:Y:S04]  /*a9e0*/  STL [R1+0x408], R0 ;  /* 0x0004080001007387 */ /* 0x000be80000100800 */
[----:B------:R0:W-:Y:S04]  /*a9f0*/  STL [R1+0x2d0], R3 ;  /* 0x0002d00301007387 */ /* 0x0001e80000100800 */
[----:B------:R-:W4:Y:S01]  /*aa00*/  LDL.LU R13, [R1+0x10c] ;  /* 0x00010c00010d7983 */ /* 0x000f220000300800 */
[----:B-----5:R-:W-:-:S02]  /*aa10*/  LEA R0, P0, R28, UR18, 0x1 ;  /* 0x000000121c007c11 */ /* 0x020fc4000f8008ff */
[----:B0-----:R-:W-:-:S03]  /*aa20*/  LEA.HI.X.SX32 R3, R18, UR19, 0x1, P1 ;  /* 0x0000001312037c11 */ /* 0x001fc600088f0eff */
[----:B------:R-:W-:Y:S04]  /*aa30*/  STL [R1+0x40c], R0 ;  /* 0x00040c0001007387 */ /* 0x000fe80000100800 */
[----:B------:R0:W-:Y:S02]  /*aa40*/  STL [R1+0x2c8], R3 ;  /* 0x0002c80301007387 */ /* 0x0001e40000100800 */
[----:B0-----:R-:W-:Y:S02]  /*aa50*/  LEA.HI.X.SX32 R3, R14, UR19, 0x1, P2 ;  /* 0x000000130e037c11 */ /* 0x001fe400090f0eff */
[----:B------:R-:W5:Y:S01]  /*aa60*/  LDL.LU R14, [R1+0x110] ;  /* 0x00011000010e7983 */ /* 0x000f620000300800 */
[----:B------:R-:W-:-:S05]  /*aa70*/  LEA R0, P1, R27, UR18, 0x1 ;  /* 0x000000121b007c11 */ /* 0x000fca000f8208ff */
[----:B------:R-:W-:Y:S04]  /*aa80*/  STL [R1+0x410], R0 ;  /* 0x0004100001007387 */ /* 0x000fe80000100800 */
[----:B------:R0:W-:Y:S04]  /*aa90*/  STL [R1+0x2c0], R3 ;  /* 0x0002c00301007387 */ /* 0x0001e80000100800 */
[----:B------:R-:W5:Y:S01]  /*aaa0*/  LDL.LU R18, [R1+0x114] ;  /* 0x0001140001127983 */ /* 0x000f620000300800 */
[----:B0-----:R-:W-:Y:S02]  /*aab0*/  LEA.HI.X.SX32 R3, R8, UR19, 0x1, P3 ;  /* 0x0000001308037c11 */ /* 0x001fe400098f0eff */
        /* <DEDUP_REMOVED lines=35> */
[----:B--2---:R-:W-:-:S05]  /*acf0*/  LEA R0, P2, R22, UR18, 0x1 ;  /* 0x0000001216007c11 */ /* 0x004fca000f8408ff */
[----:B------:R-:W-:Y:S04]  /*ad00*/  STL [R1+0x430], R0 ;  /* 0x0004300001007387 */ /* 0x000fe80000100800 */
[----:B------:R0:W-:Y:S04]  /*ad10*/  STL [R1+0x280], R3 ;  /* 0x0002800301007387 */ /* 0x0001e80000100800 */
[----:B------:R-:W2:Y:S01]  /*ad20*/  LDL.LU R25, [R1+0x138] ;  /* 0x0001380001197983 */ /* 0x000ea20000300800 */
[----:B0-----:R-:W-:Y:S02]  /*ad30*/  LEA.HI.X.SX32 R3, R24, UR19, 0x1, P4 ;  /* 0x0000001318037c11 */ /* 0x001fe4000a0f0eff */
[----:B---3--:R-:W-:-:S05]  /*ad40*/  LEA R0, P3, R23, UR18, 0x1 ;  /* 0x0000001217007c11 */ /* 0x008fca000f8608ff */
[----:B------:R4:W-:Y:S04]  /*ad50*/  STL [R1+0x434], R0 ;  /* 0x0004340001007387 */ /* 0x0009e80000100800 */
[----:B------:R0:W-:Y:S04]  /*ad60*/  STL [R1+0x278], R3 ;  /* 0x0002780301007387 */ /* 0x0001e80000100800 */
[----:B------:R-:W3:Y:S01]  /*ad70*/  LDL.LU R24, [R1+0x140] ;  /* 0x0001400001187983 */ /* 0x000ee20000300800 */
[----:B----4-:R-:W-:Y:S02]  /*ad80*/  LEA R0, P4, R13, UR18, 0x1 ;  /* 0x000000120d007c11 */ /* 0x010fe4000f8808ff */
[----:B0-----:R-:W-:-:S03]  /*ad90*/  LEA.HI.X.SX32 R3, R17, UR19, 0x1, P5 ;  /* 0x0000001311037c11 */ /* 0x001fc6000a8f0eff */
[----:B------:R-:W-:Y:S04]  /*ada0*/  STL [R1+0x438], R0 ;  /* 0x0004380001007387 */ /* 0x000fe80000100800 */
[----:B------:R0:W-:Y:S04]  /*adb0*/  STL [R1+0x270], R3 ;  /* 0x0002700301007387 */ /* 0x0001e80000100800 */
[----:B------:R-:W4:Y:S01]  /*adc0*/  LDL.LU R17, [R1+0x144] ;  /* 0x0001440001117983 */ /* 0x000f220000300800 */
[----:B0-----:R-:W-:Y:S02]  /*add0*/  LEA.HI.X.SX32 R3, R16, UR19, 0x1, P6 ;  /* 0x0000001310037c11 */ /* 0x001fe4000b0f0eff */
[----:B-----5:R-:W-:-:S05]  /*ade0*/  LEA R0, P5, R14, UR18, 0x1 ;  /* 0x000000120e007c11 */ /* 0x020fca000f8a08ff */
[----:B------:R0:W-:Y:S04]  /*adf0*/  STL [R1+0x43c], R0 ;  /* 0x00043c0001007387 */ /* 0x0001e80000100800 */
[----:B------:R1:W-:Y:S04]  /*ae00*/  STL [R1+0x268], R3 ;  /* 0x0002680301007387 */ /* 0x0003e80000100800 */
[----:B------:R-:W5:Y:S01]  /*ae10*/  LDL.LU R16, [R1+0x148] ;  /* 0x0001480001107983 */ /* 0x000f620000300800 */
[----:B0-----:R-:W-:Y:S02]  /*ae20*/  LEA R0, P6, R18, UR18, 0x1 ;  /* 0x0000001212007c11 */ /* 0x001fe4000f8c08ff */
[----:B-1----:R-:W-:-:S03]  /*ae30*/  LEA.HI.X.SX32 R3, R15, UR19, 0x1, P0 ;  /* 0x000000130f037c11 */ /* 0x002fc600080f0eff */
[----:B------:R0:W-:Y:S04]  /*ae40*/  STL [R1+0x440], R0 ;  /* 0x0004400001007387 */ /* 0x0001e80000100800 */
[----:B------:R-:W5:Y:S04]  /*ae50*/  LDL.LU R15, [R1+0x150] ;  /* 0x00015000010f7983 */ /* 0x000f680000300800 */
[----:B------:R1:W-:Y:S01]  /*ae60*/  STL [R1+0x260], R3 ;  /* 0x0002600301007387 */ /* 0x0003e20000100800 */
        /* <DEDUP_REMOVED lines=13> */
[----:B------:R-:W5:Y:S01]  /*af40*/  LDL.LU R23, [R1+0x168] ;  /* 0x0001680001177983 */ /* 0x000f620000300800 */
[----:B------:R-:W-:-:S03]  /*af50*/  LEA.HI.X.SX32 R9, R13, UR19, 0x1, P4 ;  /* 0x000000130d097c11 */ /* 0x000fc6000a0f0eff */
[----:B------:R-:W-:Y:S01]  /*af60*/  STL [R1+0x248], R3 ;  /* 0x0002480301007387 */ /* 0x000fe20000100800 */
[----:B0-----:R-:W-:-:S05]  /*af70*/  LEA R0, P3, R29, UR18, 0x1 ;  /* 0x000000121d007c11 */ /* 0x001fca000f8608ff */
[----:B------:R0:W-:Y:S04]  /*af80*/  STL [R1+0x450], R0 ;  /* 0x0004500001007387 */ /* 0x0001e80000100800 */
[----:B------:R-:W-:Y:S01]  /*af90*/  STL [R1+0x240], R9 ;  /* 0x0002400901007387 */ /* 0x000fe20000100800 */
[----:B0-----:R-:W-:-:S03]  /*afa0*/  LEA.HI.X.SX32 R0, R14, UR19, 0x1, P5 ;  /* 0x000000130e007c11 */ /* 0x001fc6000a8f0eff */
        /* <DEDUP_REMOVED lines=22> */
[----:B------:R-:W-:Y:S04]  /*b110*/  STL [R1+0x464], R3 ;  /* 0x0004640301007387 */ /* 0x000fe80000100800 */
[----:B------:R0:W-:Y:S01]  /*b120*/  STL [R1+0x218], R0 ;  /* 0x0002180001007387 */ /* 0x0001e20000100800 */
[----:B----4-:R-:W-:-:S05]  /*b130*/  LEA R6, P2, R17, UR18, 0x1 ;  /* 0x0000001211067c11 */ /* 0x010fca000f8408ff */
[----:B------:R1:W-:Y:S01]  /*b140*/  STL [R1+0x468], R6 ;  /* 0x0004680601007387 */ /* 0x0003e20000100800 */
[----:B0-----:R-:W-:-:S03]  /*b150*/  LEA.HI.X.SX32 R0, R29, UR19, 0x1, P3 ;  /* 0x000000131d007c11 */ /* 0x001fc600098f0eff */
[----:B-1----:R-:W3:Y:S04]  /*b160*/  LDL.LU R6, [R1+0x188] ;  /* 0x0001880001067983 */ /* 0x002ee80000300800 */
[----:B------:R0:W-:Y:S01]  /*b170*/  STL [R1+0x210], R0 ;  /* 0x0002100001007387 */ /* 0x0001e20000100800 */
[----:B-----5:R-:W-:-:S05]  /*b180*/  LEA R3, P3, R16, UR18, 0x1 ;  /* 0x0000001210037c11 */ /* 0x020fca000f8608ff */
[----:B------:R1:W-:Y:S01]  /*b190*/  STL [R1+0x46c], R3 ;  /* 0x00046c0301007387 */ /* 0x0003e20000100800 */
[----:B0-----:R-:W-:-:S03]  /*b1a0*/  LEA.HI.X.SX32 R0, R28, UR19, 0x1, P4 ;  /* 0x000000131c007c11 */ /* 0x001fc6000a0f0eff */
[----:B------:R-:W4:Y:S01]  /*b1b0*/  LDL.LU R29, [R1+0x17c] ;  /* 0x00017c00011d7983 */ /* 0x000f220000300800 */
[----:B-1----:R-:W-:-:S03]  /*b1c0*/  LEA R3, P4, R15, UR18, 0x1 ;  /* 0x000000120f037c11 */ /* 0x002fc6000f8808ff */
[----:B------:R0:W-:Y:S04]  /*b1d0*/  STL [R1+0x208], R0 ;  /* 0x0002080001007387 */ /* 0x0001e80000100800 */
[----:B------:R1:W-:Y:S04]  /*b1e0*/  STL [R1+0x470], R3 ;  /* 0x0004700301007387 */ /* 0x0003e80000100800 */
[----:B------:R-:W5:Y:S01]  /*b1f0*/  LDL.LU R28, [R1+0x170] ;  /* 0x00017000011c7983 */ /* 0x000f620000300800 */
[----:B0-----:R-:W-:Y:S02]  /*b200*/  LEA.HI.X.SX32 R0, R27, UR19, 0x1, P5 ;  /* 0x000000131b007c11 */ /* 0x001fe4000a8f0eff */
[----:B-1----:R-:W-:-:S03]  /*b210*/  LEA R3, P5, R2, UR18, 0x1 ;  /* 0x0000001202037c11 */ /* 0x002fc6000f8a08ff */
[----:B------:R0:W-:Y:S04]  /*b220*/  STL [R1+0x200], R0 ;  /* 0x0002000001007387 */ /* 0x0001e80000100800 */
[----:B------:R1:W-:Y:S04]  /*b230*/  STL [R1+0x474], R3 ;  /* 0x0004740301007387 */ /* 0x0003e80000100800 */
[----:B------:R-:W5:Y:S01]  /*b240*/  LDL.LU R27, [R1+0x160] ;  /* 0x00016000011b7983 */ /* 0x000f620000300800 */
[----:B0-----:R-:W-:-:S05]  /*b250*/  LEA.HI.X.SX32 R0, R26, UR19, 0x1, P6 ;  /* 0x000000131a007c11 */ /* 0x001fca000b0f0eff */
[----:B------:R0:W-:Y:S01]  /*b260*/  STL [R1+0x1f8], R0 ;  /* 0x0001f80001007387 */ /* 0x0001e20000100800 */
[----:B-1----:R-:W-:-:S05]  /*b270*/  LEA R3, P6, R22, UR18, 0x1 ;  /* 0x0000001216037c11 */ /* 0x002fca000f8c08ff */
[----:B------:R1:W-:Y:S04]  /*b280*/  STL [R1+0x478], R3 ;  /* 0x0004780301007387 */ /* 0x0003e80000100800 */
[----:B------:R-:W5:Y:S01]  /*b290*/  LDL.LU R26, [R1+0x15c] ;  /* 0x00015c00011a7983 */ /* 0x000f620000300800 */
[----:B0-----:R-:W-:-:S05]  /*b2a0*/  LEA.HI.X.SX32 R0, R25, UR19, 0x1, P0 ;  /* 0x0000001319007c11 */ /* 0x001fca00080f0eff */
[----:B------:R0:W-:Y:S01]  /*b2b0*/  STL [R1+0x1f0], R0 ;  /* 0x0001f00001007387 */ /* 0x0001e20000100800 */
[----:B-1----:R-:W-:-:S05]  /*b2c0*/  LEA R3, P0, R23, UR18, 0x1 ;  /* 0x0000001217037c11 */ /* 0x002fca000f8008ff */
[----:B------:R-:W-:Y:S04]  /*b2d0*/  STL [R1+0x47c], R3 ;  /* 0x00047c0301007387 */ /* 0x000fe80000100800 */
[----:B------:R-:W5:Y:S01]  /*b2e0*/  LDL.LU R25, [R1+0x158] ;  /* 0x0001580001197983 */ /* 0x000f620000300800 */
[----:B0-----:R-:W-:-:S05]  /*b2f0*/  LEA.HI.X.SX32 R0, R24, UR19, 0x1, P1 ;  /* 0x0000001318007c11 */ /* 0x001fca00088f0eff */
[----:B------:R0:W-:Y:S04]  /*b300*/  STL [R1+0x1e8], R0 ;  /* 0x0001e80001007387 */ /* 0x0001e80000100800 */
[----:B------:R-:W5:Y:S01]  /*b310*/  LDL.LU R24, [R1+0x14c] ;  /* 0x00014c0001187983 */ /* 0x000f620000300800 */
[----:B0-----:R-:W-:Y:S02]  /*b320*/  LEA.HI.X.SX32 R0, R17, UR19, 0x1, P2 ;  /* 0x0000001311007c11 */ /* 0x001fe400090f0eff */
[----:B------:R-:W-:-:S05]  /*b330*/  LEA R3, P1, R14, UR18, 0x1 ;  /* 0x000000120e037c11 */ /* 0x000fca000f8208ff */
[----:B------:R0:W-:Y:S04]  /*b340*/  STL [R1+0x480], R3 ;  /* 0x0004800301007387 */ /* 0x0001e80000100800 */
[----:B------:R1:W-:Y:S04]  /*b350*/  STL [R1+0x1e0], R0 ;  /* 0x0001e00001007387 */ /* 0x0003e80000100800 */
[----:B------:R-:W5:Y:S01]  /*b360*/  LDL.LU R17, [R1+0x13c] ;  /* 0x00013c0001117983 */ /* 0x000f620000300800 */
[----:B0-----:R-:W-:Y:S02]  /*b370*/  LEA R3, P2, R13, UR18, 0x1 ;  /* 0x000000120d037c11 */ /* 0x001fe4000f8408ff */
[----:B-1----:R-:W-:-:S03]  /*b380*/  LEA.HI.X.SX32 R0, R16, UR19, 0x1, P3 ;  /* 0x0000001310007c11 */ /* 0x002fc600098f0eff */
[----:B------:R-:W-:Y:S04]  /*b390*/  STL [R1+0x484], R3 ;  /* 0x0004840301007387 */ /* 0x000fe80000100800 */
[----:B------:R0:W-:Y:S04]  /*b3a0*/  STL [R1+0x1d8], R0 ;  /* 0x0001d80001007387 */ /* 0x0001e80000100800 */
[----:B------:R-:W5:Y:S01]  /*b3b0*/  LDL.LU R16, [R1+0x128] ;  /* 0x0001280001107983 */ /* 0x000f620000300800 */
[----:B0-----:R-:W-:Y:S02]  /*b3c0*/  LEA.HI.X.SX32 R0, R15, UR19, 0x1, P4 ;  /* 0x000000130f007c11 */ /* 0x001fe4000a0f0eff */
[----:B------:R-:W-:-:S05]  /*b3d0*/  LEA R3, P3, R18, UR18, 0x1 ;  /* 0x0000001212037c11 */ /* 0x000fca000f8608ff */
[----:B------:R0:W-:Y:S04]  /*b3e0*/  STL [R1+0x488], R3 ;  /* 0x0004880301007387 */ /* 0x0001e80000100800 */
[----:B------:R-:W5:Y:S04]  /*b3f0*/  LDL.LU R15, [R1+0xf8] ;  /* 0x0000f800010f7983 */ /* 0x000f680000300800 */
[----:B------:R1:W-:Y:S01]  /*b400*/  STL [R1+0x1d0], R0 ;  /* 0x0001d00001007387 */ /* 0x0003e20000100800 */
[----:B0-----:R-:W-:Y:S02]  /*b410*/  LEA R3, P4, R8, UR18, 0x1 ;  /* 0x0000001208037c11 */ /* 0x001fe4000f8808ff */
[----:B-1----:R-:W-:-:S03]  /*b420*/  LEA.HI.X.SX32 R0, R2, UR19, 0x1, P5 ;  /* 0x0000001302007c11 */ /* 0x002fc6000a8f0eff */
[----:B------:R-:W-:Y:S04]  /*b430*/  STL [R1+0x48c], R3 ;  /* 0x00048c0301007387 */ /* 0x000fe80000100800 */
[----:B------:R-:W5:Y:S04]  /*b440*/  LDL.LU R2, [R1+0xf4] ;  /* 0x0000f40001027983 */ /* 0x000f680000300800 */
[----:B------:R0:W-:Y:S02]  /*b450*/  STL [R1+0x1c8], R0 ;  /* 0x0001c80001007387 */ /* 0x0001e40000100800 */
[----:B0-----:R-:W-:-:S02]  /*b460*/  LEA.HI.X.SX32 R0, R22, UR19, 0x1, P6 ;  /* 0x0000001316007c11 */ /* 0x001fc4000b0f0eff */
[----:B--2---:R-:W-:-:S05]  /*b470*/  LEA R3, P5, R7, UR18, 0x1 ;  /* 0x0000001207037c11 */ /* 0x004fca000f8a08ff */
[----:B------:R-:W-:Y:S04]  /*b480*/  STL [R1+0x490], R3 ;  /* 0x0004900301007387 */ /* 0x000fe80000100800 */
[----:B------:R-:W2:Y:S04]  /*b490*/  LDL.LU R22, [R1+0xec] ;  /* 0x0000ec0001167983 */ /* 0x000ea80000300800 */
[----:B------:R0:W-:Y:S02]  /*b4a0*/  STL [R1+0x1c0], R0 ;  /* 0x0001c00001007387 */ /* 0x0001e40000100800 */
[----:B0-----:R-:W-:-:S02]  /*b4b0*/  LEA.HI.X.SX32 R0, R23, UR19, 0x1, P0 ;  /* 0x0000001317007c11 */ /* 0x001fc400080f0eff */
[----:B------:R-:W2:Y:S01]  /*b4c0*/  LDL.LU R23, [R1+0xe0] ;  /* 0x0000e00001177983 */ /* 0x000ea20000300800 */
[----:B---3--:R-:W-:-:S05]  /*b4d0*/  LEA R3, P6, R6, UR18, 0x1 ;  /* 0x0000001206037c11 */ /* 0x008fca000f8c08ff */
[----:B------:R-:W-:Y:S04]  /*b4e0*/  STL [R1+0x494], R3 ;  /* 0x0004940301007387 */ /* 0x000fe80000100800 */
[----:B------:R0:W-:Y:S02]  /*b4f0*/  STL [R1+0x1b8], R0 ;  /* 0x0001b80001007387 */ /* 0x0001e40000100800 */
[----:B0-----:R-:W-:Y:S02]  /*b500*/  LEA.HI.X.SX32 R0, R14, UR19, 0x1, P1 ;  /* 0x000000130e007c11 */ /* 0x001fe400088f0eff */
[----:B------:R-:W3:Y:S01]  /*b510*/  LDL.LU R14, [R1+0xdc] ;  /* 0x0000dc00010e7983 */ /* 0x000ee20000300800 */
[----:B----4-:R-:W-:-:S05]  /*b520*/  LEA R3, P0, R29, UR18, 0x1 ;  /* 0x000000121d037c11 */ /* 0x010fca000f8008ff */
[----:B------:R5:W-:Y:S04]  /*b530*/  STL [R1+0x498], R3 ;  /* 0x0004980301007387 */ /* 0x000be80000100800 */
[----:B------:R0:W-:Y:S04]  /*b540*/  STL [R1+0x1b0], R0 ;  /* 0x0001b00001007387 */ /* 0x0001e80000100800 */
[----:B------:R-:W4:Y:S01]  /*b550*/  LDL.LU R9, [R1+0xd8] ;  /* 0x0000d80001097983 */ /* 0x000f220000300800 */
[----:B-----5:R-:W-:Y:S02]  /*b560*/  LEA R3, P1, R28, UR18, 0x1 ;  /* 0x000000121c037c11 */ /* 0x020fe4000f8208ff */
[----:B0-----:R-:W-:-:S03]  /*b570*/  LEA.HI.X.SX32 R0, R13, UR19, 0x1, P2 ;  /* 0x000000130d007c11 */ /* 0x001fc600090f0eff */
[----:B------:R0:W-:Y:S04]  /*b580*/  STL [R1+0x49c], R3 ;  /* 0x00049c0301007387 */ /* 0x0001e80000100800 */
[----:B------:R1:W-:Y:S04]  /*b590*/  STL [R1+0x1a8], R0 ;  /* 0x0001a80001007387 */ /* 0x0003e80000100800 */
[----:B------:R-:W5:Y:S01]  /*b5a0*/  LDL.LU R13, [R1+0xc0] ;  /* 0x0000c000010d7983 */ /* 0x000f620000300800 */
[----:B0-----:R-:W-:Y:S02]  /*b5b0*/  LEA R3, P2, R27, UR18, 0x1 ;  /* 0x000000121b037c11 */ /* 0x001fe4000f8408ff */
[----:B-1----:R-:W-:-:S03]  /*b5c0*/  LEA.HI.X.SX32 R0, R18, UR19, 0x1, P3 ;  /* 0x0000001312007c11 */ /* 0x002fc600098f0eff */
[----:B------:R0:W-:Y:S04]  /*b5d0*/  STL [R1+0x4a0], R3 ;  /* 0x0004a00301007387 */ /* 0x0001e80000100800 */
[----:B------:R1:W-:Y:S01]  /*b5e0*/  STL [R1+0x1a0], R0 ;  /* 0x0001a00001007387 */ /* 0x0003e20000100800 */
[----:B------:R-:W-:-:S05]  /*b5f0*/  LEA R11, P3, R26, UR18, 0x1 ;  /* 0x000000121a0b7c11 */ /* 0x000fca000f8608ff */
[----:B------:R-:W-:Y:S04]  /*b600*/  STL [R1+0x4a4], R11 ;  /* 0x0004a40b01007387 */ /* 0x000fe80000100800 */
[----:B------:R-:W5:Y:S01]  /*b610*/  LDL.LU R18, [R1+0xac] ;  /* 0x0000ac0001127983 */ /* 0x000f620000300800 */
[----:B0-----:R-:W-:Y:S02]  /*b620*/  LEA.HI.X.SX32 R3, R8, UR19, 0x1, P4 ;  /* 0x0000001308037c11 */ /* 0x001fe4000a0f0eff */
[----:B------:R-:W-:-:S03]  /*b630*/  LEA.HI.X.SX32 R7, R7, UR19, 0x1, P5 ;  /* 0x0000001307077c11 */ /* 0x000fc6000a8f0eff */
[----:B------:R0:W-:Y:S01]  /*b640*/  STL [R1+0x1a4], R3 ;  /* 0x0001a40301007387 */ /* 0x0001e20000100800 */
[----:B-1----:R-:W-:-:S05]  /*b650*/  LEA R0, P4, R25, UR18, 0x1 ;  /* 0x0000001219007c11 */ /* 0x002fca000f8808ff */
[----:B------:R1:W-:Y:S04]  /*b660*/  STL [R1+0x4a8], R0 ;  /* 0x0004a80001007387 */ /* 0x0003e80000100800 */
[----:B------:R1:W-:Y:S04]  /*b670*/  STL [R1+0x1ac], R7 ;  /* 0x0001ac0701007387 */ /* 0x0003e80000100800 */
[----:B------:R-:W5:Y:S01]  /*b680*/  LDL.LU R8, [R1+0xa8] ;  /* 0x0000a80001087983 */ /* 0x000f620000300800 */
[----:B0-----:R-:W-:Y:S02]  /*b690*/  LEA R3, P5, R24, UR18, 0x1 ;  /* 0x0000001218037c11 */ /* 0x001fe4000f8a08ff */
[----:B-1----:R-:W-:-:S03]  /*b6a0*/  LEA.HI.X.SX32 R0, R6, UR19, 0x1, P6 ;  /* 0x0000001306007c11 */ /* 0x002fc6000b0f0eff */
[----:B------:R0:W-:Y:S04]  /*b6b0*/  STL [R1+0x4ac], R3 ;  /* 0x0004ac0301007387 */ /* 0x0001e80000100800 */
[----:B------:R-:W-:Y:S01]  /*b6c0*/  STL [R1+0x1b4], R0 ;  /* 0x0001b40001007387 */ /* 0x000fe20000100800 */
[----:B------:R-:W-:-:S05]  /*b6d0*/  LEA R6, P6, R17, UR18, 0x1 ;  /* 0x0000001211067c11 */ /* 0x000fca000f8c08ff */
[----:B------:R1:W-:Y:S04]  /*b6e0*/  STL [R1+0x4b0], R6 ;  /* 0x0004b00601007387 */ /* 0x0003e80000100800 */
[----:B------:R-:W5:Y:S01]  /*b6f0*/  LDL.LU R7, [R1+0xa4] ;  /* 0x0000a40001077983 */ /* 0x000f620000300800 */
[----:B0-----:R-:W-:Y:S02]  /*b700*/  LEA.HI.X.SX32 R3, R29, UR19, 0x1, P0 ;  /* 0x000000131d037c11 */ /* 0x001fe400080f0eff */
[----:B-1----:R-:W-:Y:S02]  /*b710*/  LEA.HI.X.SX32 R6, R28, UR19, 0x1, P1 ;  /* 0x000000131c067c11 */ /* 0x002fe400088f0eff */
[----:B------:R-:W-:Y:S01]  /*b720*/  LEA R0, P0, R16, UR18, 0x1 ;  /* 0x0000001210007c11 */ /* 0x000fe2000f8008ff */
[----:B------:R-:W-:Y:S04]  /*b730*/  STL [R1+0x1bc], R3 ;  /* 0x0001bc0301007387 */ /* 0x000fe80000100800 */
[----:B------:R-:W-:Y:S04]  /*b740*/  STL [R1+0x4b4], R0 ;  /* 0x0004b40001007387 */ /* 0x000fe80000100800 */
[----:B------:R0:W-:Y:S04]  /*b750*/  STL [R1+0x1c4], R6 ;  /* 0x0001c40601007387 */ /* 0x0001e80000100800 */
[----:B0-----:R-:W5:Y:S01]  /*b760*/  LDL.LU R6, [R1+0xa0] ;  /* 0x0000a00001067983 */ /* 0x001f620000300800 */
[----:B------:R-:W-:-:S02]  /*b770*/  LEA R3, P1, R15, UR18, 0x1 ;  /* 0x000000120f037c11 */ /* 0x000fc4000f8208ff */
[----:B------:R-:W-:-:S03]  /*b780*/  LEA.HI.X.SX32 R0, R27, UR19, 0x1, P2 ;  /* 0x000000131b007c11 */ /* 0x000fc600090f0eff */
[----:B------:R0:W-:Y:S04]  /*b790*/  STL [R1+0x4b8], R3 ;  /* 0x0004b80301007387 */ /* 0x0001e80000100800 */
[----:B------:R-:W-:Y:S01]  /*b7a0*/  STL [R1+0x1cc], R0 ;  /* 0x0001cc0001007387 */ /* 0x000fe20000100800 */
[----:B0-----:R-:W-:Y:S02]  /*b7b0*/  LEA.HI.X.SX32 R3, R26, UR19, 0x1, P3 ;  /* 0x000000131a037c11 */ /* 0x001fe400098f0eff */
[----:B------:R-:W-:-:S05]  /*b7c0*/  LEA R11, P2, R2, UR18, 0x1 ;  /* 0x00000012020b7c11 */ /* 0x000fca000f8408ff */
[----:B------:R0:W-:Y:S04]  /*b7d0*/  STL [R1+0x4bc], R11 ;  /* 0x0004bc0b01007387 */ /* 0x0001e80000100800 */
[----:B------:R-:W5:Y:S01]  /*b7e0*/  LDL.LU R29, [R1+0x9c] ;  /* 0x00009c00011d7983 */ /* 0x000f620000300800 */
[----:B0-----:R-:W-:-:S03]  /*b7f0*/  LEA.HI.X.SX32 R11, R25, UR19, 0x1, P4 ;  /* 0x00000013190b7c11 */ /* 0x001fc6000a0f0eff */
[----:B------:R-:W-:Y:S01]  /*b800*/  STL [R1+0x1d4], R3 ;  /* 0x0001d40301007387 */ /* 0x000fe20000100800 */
[----:B--2---:R-:W-:-:S05]  /*b810*/  LEA R0, P3, R22, UR18, 0x1 ;  /* 0x0000001216007c11 */ /* 0x004fca000f8608ff */
[----:B------:R0:W-:Y:S04]  /*b820*/  STL [R1+0x4c0], R0 ;  /* 0x0004c00001007387 */ /* 0x0001e80000100800 */
[----:B------:R-:W-:Y:S04]  /*b830*/  STL [R1+0x1dc], R11 ;  /* 0x0001dc0b01007387 */ /* 0x000fe80000100800 */
[----:B------:R-:W2:Y:S01]  /*b840*/  LDL.LU R28, [R1+0x98] ;  /* 0x00009800011c7983 */ /* 0x000ea20000300800 */
[----:B0-----:R-:W-:Y:S02]  /*b850*/  LEA.HI.X.SX32 R0, R24, UR19, 0x1, P5 ;  /* 0x0000001318007c11 */ /* 0x001fe4000a8f0eff */
[----:B------:R-:W-:-:S05]  /*b860*/  LEA R3, P4, R23, UR18, 0x1 ;  /* 0x0000001217037c11 */ /* 0x000fca000f8808ff */
        /* <DEDUP_REMOVED lines=10> */
[----:B------:R5:W-:Y:S04]  /*b910*/  STL [R1+0x4cc], R3 ;  /* 0x0004cc0301007387 */ /* 0x000be80000100800 */
[----:B------:R0:W-:Y:S04]  /*b920*/  STL [R1+0x1f4], R0 ;  /* 0x0001f40001007387 */ /* 0x0001e80000100800 */
[----:B------:R-:W4:Y:S01]  /*b930*/  LDL.LU R25, [R1+0x8c] ;  /* 0x00008c0001197983 */ /* 0x000f220000300800 */
[----:B-----5:R-:W-:-:S05]  /*b940*/  LEA R3, P0, R13, UR18, 0x1 ;  /* 0x000000120d037c11 */ /* 0x020fca000f8008ff */
[----:B------:R-:W-:Y:S01]  /*b950*/  STL [R1+0x4d0], R3 ;  /* 0x0004d00301007387 */ /* 0x000fe20000100800 */
[----:B0-----:R-:W-:-:S03]  /*b960*/  LEA.HI.X.SX32 R0, R15, UR19, 0x1, P1 ;  /* 0x000000130f007c11 */ /* 0x001fc600088f0eff */
[----:B------:R-:W5:Y:S04]  /*b970*/  LDL.LU R24, [R1+0x88] ;  /* 0x0000880001187983 */ /* 0x000f680000300800 */
[----:B------:R0:W-:Y:S04]  /*b980*/  STL [R1+0x1fc], R0 ;  /* 0x0001fc0001007387 */ /* 0x0001e80000100800 */
[----:B------:R-:W5:Y:S01]  /*b990*/  LDL.LU R17, [R1+0x84] ;  /* 0x0000840001117983 */ /* 0x000f620000300800 */
[----:B0-----:R-:W-:Y:S02]  /*b9a0*/  LEA.HI.X.SX32 R0, R2, UR19, 0x1, P2 ;  /* 0x0000001302007c11 */ /* 0x001fe400090f0eff */
[----:B------:R-:W-:-:S05]  /*b9b0*/  LEA R3, P1, R18, UR18, 0x1 ;  /* 0x0000001212037c11 */ /* 0x000fca000f8208ff */
[----:B------:R-:W-:Y:S04]  /*b9c0*/  STL [R1+0x4d4], R3 ;  /* 0x0004d40301007387 */ /* 0x000fe80000100800 */
[----:B------:R-:W5:Y:S04]  /*b9d0*/  LDL.LU R16, [R1+0x80] ;  /* 0x0000800001107983 */ /* 0x000f680000300800 */
[----:B------:R0:W-:Y:S04]  /*b9e0*/  STL [R1+0x204], R0 ;  /* 0x0002040001007387 */ /* 0x0001e80000100800 */
[----:B------:R-:W5:Y:S01]  /*b9f0*/  LDL.LU R15, [R1+0x7c] ;  /* 0x00007c00010f7983 */ /* 0x000f620000300800 */
[----:B------:R-:W-:-:S02]  /*ba00*/  LEA R2, P2, R8, UR18, 0x1 ;  /* 0x0000001208027c11 */ /* 0x000fc4000f8408ff */
[----:B0-----:R-:W-:-:S03]  /*ba10*/  LEA.HI.X.SX32 R0, R22, UR19, 0x1, P3 ;  /* 0x0000001316007c11 */ /* 0x001fc600098f0eff */
[----:B------:R-:W-:Y:S04]  /*ba20*/  STL [R1+0x4d8], R2 ;  /* 0x0004d80201007387 */ /* 0x000fe80000100800 */
[----:B------:R-:W5:Y:S04]  /*ba30*/  LDL.LU R11, [R1+0x78] ;  /* 0x00007800010b7983 */ /* 0x000f680000300800 */
[----:B------:R0:W-:Y:S04]  /*ba40*/  STL [R1+0x20c], R0 ;  /* 0x00020c0001007387 */ /* 0x0001e80000100800 */
[----:B------:R-:W5:Y:S01]  /*ba50*/  LDL.LU R22, [R1+0x74] ;  /* 0x0000740001167983 */ /* 0x000f620000300800 */
[----:B0-----:R-:W-:-:S02]  /*ba60*/  LEA.HI.X.SX32 R0, R23, UR19, 0x1, P4 ;  /* 0x0000001317007c11 */ /* 0x001fc4000a0f0eff */
[----:B------:R-:W-:-:S05]  /*ba70*/  LEA R2, P3, R7, UR18, 0x1 ;  /* 0x0000001207027c11 */ /* 0x000fca000f8608ff */
[----:B------:R0:W-:Y:S04]  /*ba80*/  STL [R1+0x4dc], R2 ;  /* 0x0004dc0201007387 */ /* 0x0001e80000100800 */
[----:B------:R-:W5:Y:S04]  /*ba90*/  LDL.LU R23, [R1+0x6c] ;  /* 0x00006c0001177983 */ /* 0x000f680000300800 */
[----:B------:R1:W-:Y:S04]  /*baa0*/  STL [R1+0x214], R0 ;  /* 0x0002140001007387 */ /* 0x0003e80000100800 */
[----:B0-----:R-:W5:Y:S01]  /*bab0*/  LDL.LU R2, [R1+0x54] ;  /* 0x0000540001027983 */ /* 0x001f620000300800 */
[----:B-1----:R-:W-:-:S02]  /*bac0*/  LEA.HI.X.SX32 R0, R14, UR19, 0x1, P5 ;  /* 0x000000130e007c11 */ /* 0x002fc4000a8f0eff */
[----:B------:R-:W-:-:S05]  /*bad0*/  LEA R3, P4, R6, UR18, 0x1 ;  /* 0x0000001206037c11 */ /* 0x000fca000f8808ff */
[----:B------:R-:W-:Y:S04]  /*bae0*/  STL [R1+0x4e0], R3 ;  /* 0x0004e00301007387 */ /* 0x000fe80000100800 */
[----:B------:R-:W5:Y:S04]  /*baf0*/  LDL.LU R14, [R1+0x4c] ;  /* 0x00004c00010e7983 */ /* 0x000f680000300800 */
[----:B------:R0:W-:Y:S01]  /*bb00*/  STL [R1+0x21c], R0 ;  /* 0x00021c0001007387 */ /* 0x0001e20000100800 */
[----:B------:R-:W-:-:S03]  /*bb10*/  LEA.HI.X.SX32 R9, R9, UR19, 0x1, P6 ;  /* 0x0000001309097c11 */ /* 0x000fc6000b0f0eff */
[----:B0-----:R-:W5:Y:S01]  /*bb20*/  LDL.LU R0, [R1+0x48] ;  /* 0x0000480001007983 */ /* 0x001f620000300800 */
[----:B------:R-:W-:-:S05]  /*bb30*/  LEA R3, P5, R29, UR18, 0x1 ;  /* 0x000000121d037c11 */ /* 0x000fca000f8a08ff */
[----:B------:R0:W-:Y:S01]  /*bb40*/  STL [R1+0x4e4], R3 ;  /* 0x0004e40301007387 */ /* 0x0001e20000100800 */
[----:B------:R-:W-:-:S03]  /*bb50*/  LEA.HI.X.SX32 R13, R13, UR19, 0x1, P0 ;  /* 0x000000130d0d7c11 */ /* 0x000fc600080f0eff */
[----:B0-----:R-:W5:Y:S04]  /*bb60*/  LDL.LU R3, [R1+0x3c] ;  /* 0x00003c0001037983 */ /* 0x001f680000300800 */
[----:B------:R2:W-:Y:S02]  /*bb70*/  STL [R1+0x224], R9 ;  /* 0x0002240901007387 */ /* 0x0005e40000100800 */
[----:B--2---:R-:W-:-:S05]  /*bb80*/  LEA R9, P6, R28, UR18, 0x1 ;  /* 0x000000121c097c11 */ /* 0x004fca000f8c08ff */
[----:B------:R0:W-:Y:S04]  /*bb90*/  STL [R1+0x4e8], R9 ;  /* 0x0004e80901007387 */ /* 0x0001e80000100800 */
[----:B0-----:R-:W2:Y:S04]  /*bba0*/  LDL.LU R9, [R1+0x1c] ;  /* 0x00001c0001097983 */ /* 0x001ea80000300800 */
[----:B------:R0:W-:Y:S02]  /*bbb0*/  STL [R1+0x22c], R13 ;  /* 0x00022c0d01007387 */ /* 0x0001e40000100800 */
[----:B0-----:R-:W-:-:S05]  /*bbc0*/  LEA R13, P0, R27, UR18, 0x1 ;  /* 0x000000121b0d7c11 */ /* 0x001fca000f8008ff */
[----:B------:R0:W-:Y:S04]  /*bbd0*/  STL [R1+0x4ec], R13 ;  /* 0x0004ec0d01007387 */ /* 0x0001e80000100800 */
[----:B0-----:R-:W2:Y:S01]  /*bbe0*/  LDL.LU R13, [R1+0x8] ;  /* 0x00000800010d7983 */ /* 0x001ea20000300800 */
[----:B------:R-:W-:Y:S02]  /*bbf0*/  LEA.HI.X.SX32 R18, R18, UR19, 0x1, P1 ;  /* 0x0000001312127c11 */ /* 0x000fe400088f0eff */
[----:B------:R-:W-:-:S03]  /*bc00*/  LEA.HI.X.SX32 R8, R8, UR19, 0x1, P2 ;  /* 0x0000001308087c11 */ /* 0x000fc600090f0eff */
[----:B------:R3:W-:Y:S01]  /*bc10*/  STL [R1+0x234], R18 ;  /* 0x0002341201007387 */ /* 0x0007e20000100800 */
[----:B------:R-:W-:Y:S02]  /*bc20*/  LEA.HI.X.SX32 R7, R7, UR19, 0x1, P3 ;  /* 0x0000001307077c11 */ /* 0x000fe400098f0eff */
[----:B------:R-:W-:Y:S02]  /*bc30*/  LEA.HI.X.SX32 R6, R6, UR19, 0x1, P4 ;  /* 0x0000001306067c11 */ /* 0x000fe4000a0f0eff */
[----:B---3--:R-:W-:-:S05]  /*bc40*/  LEA R18, P1, R26, UR18, 0x1 ;  /* 0x000000121a127c11 */ /* 0x008fca000f8208ff */
[----:B------:R0:W-:Y:S04]  /*bc50*/  STL [R1+0x4f0], R18 ;  /* 0x0004f01201007387 */ /* 0x0001e80000100800 */
[----:B0-----:R-:W3:Y:S04]  /*bc60*/  LDL.LU R18, [R1+0x67c] ;  /* 0x00067c0001127983 */ /* 0x001ee80000300800 */
[----:B------:R4:W-:Y:S02]  /*bc70*/  STL [R1+0x23c], R8 ;  /* 0x00023c0801007387 */ /* 0x0009e40000100800 */
[----:B----4-:R-:W-:-:S05]  /*bc80*/  LEA R8, P2, R25, UR18, 0x1 ;  /* 0x0000001219087c11 */ /* 0x010fca000f8408ff */
[----:B------:R0:W-:Y:S04]  /*bc90*/  STL [R1+0x4f4], R8 ;  /* 0x0004f40801007387 */ /* 0x0001e80000100800 */
[----:B0-----:R-:W4:Y:S04]  /*bca0*/  LDL.LU R8, [R1+0x678] ;  /* 0x0006780001087983 */ /* 0x001f280000300800 */
[----:B------:R5:W-:Y:S02]  /*bcb0*/  STL [R1+0x244], R7 ;  /* 0x0002440701007387 */ /* 0x000be40000100800 */
[----:B-----5:R-:W-:-:S05]  /*bcc0*/  LEA R7, P3, R24, UR18, 0x1 ;  /* 0x0000001218077c11 */ /* 0x020fca000f8608ff */
[----:B------:R0:W-:Y:S01]  /*bcd0*/  STL [R1+0x4f8], R7 ;  /* 0x0004f80701007387 */ /* 0x0001e20000100800 */
[----:B------:R-:W-:-:S03]  /*bce0*/  LEA.HI.X.SX32 R29, R29, UR19, 0x1, P5 ;  /* 0x000000131d1d7c11 */ /* 0x000fc6000a8f0eff */
[----:B0-----:R-:W5:Y:S04]  /*bcf0*/  LDL.LU R7, [R1+0x674] ;  /* 0x0006740001077983 */ /* 0x001f680000300800 */
[----:B------:R0:W-:Y:S02]  /*bd00*/  STL [R1+0x24c], R6 ;  /* 0x00024c0601007387 */ /* 0x0001e40000100800 */
[----:B0-----:R-:W-:-:S05]  /*bd10*/  LEA R6, P4, R17, UR18, 0x1 ;  /* 0x0000001211067c11 */ /* 0x001fca000f8808ff */
[----:B------:R0:W-:Y:S01]  /*bd20*/  STL [R1+0x4fc], R6 ;  /* 0x0004fc0601007387 */ /* 0x0001e20000100800 */
[----:B------:R-:W-:-:S03]  /*bd30*/  LEA.HI.X.SX32 R28, R28, UR19, 0x1, P6 ;  /* 0x000000131c1c7c11 */ /* 0x000fc6000b0f0eff */
[----:B0-----:R-:W3:Y:S04]  /*bd40*/  LDL.LU R6, [R1+0x670] ;  /* 0x0006700001067983 */ /* 0x001ee80000300800 */
        /* <DEDUP_REMOVED lines=53> */
[----:B------:R-:W-:-:S05]  /*c0a0*/  LEA.HI.X.SX32 R23, R23, UR19, 0x1, P2 ;  /* 0x0000001317177c11 */ /* 0x000fca00090f0eff */
[----:B------:R2:W-:Y:S02]  /*c0b0*/  STL [R1+0x2ac], R23 ;  /* 0x0002ac1701007387 */ /* 0x0005e40000100800 */
[----:B--2---:R-:W-:-:S05]  /*c0c0*/  LEA R23, P2, R22, UR18, 0x1 ;  /* 0x0000001216177c11 */ /* 0x004fca000f8408ff */
        /* <DEDUP_REMOVED lines=13> */
[----:B------:R2:W-:Y:S01]  /*c1a0*/  STL [R1+0x2c4], R0 ;  /* 0x0002c40001007387 */ /* 0x0005e20000100800 */
[----:B------:R-:W-:Y:S02]  /*c1b0*/  LEA.HI.X.SX32 R2, R2, UR19, 0x1, P4 ;  /* 0x0000001302027c11 */ /* 0x000fe4000a0f0eff */
[----:B--2---:R-:W-:-:S05]  /*c1c0*/  LEA R0, P5, R14, UR18, 0x1 ;  /* 0x000000120e007c11 */ /* 0x004fca000f8a08ff */
[----:B------:R0:W-:Y:S02]  /*c1d0*/  STL [R1+0x538], R0 ;  /* 0x0005380001007387 */ /* 0x0001e40000100800 */
[----:B0-----:R-:W-:Y:S02]  /*c1e0*/  LEA.HI.X.SX32 R0, R3, UR19, 0x1, P6 ;  /* 0x0000001303007c11 */ /* 0x001fe4000b0f0eff */
[----:B---3--:R-:W-:-:S03]  /*c1f0*/  LEA R3, P6, R15, UR18, 0x1 ;  /* 0x000000120f037c11 */ /* 0x008fc6000f8c08ff */
[----:B------:R0:W-:Y:S04]  /*c200*/  STL [R1+0x2cc], R0 ;  /* 0x0002cc0001007387 */ /* 0x0001e80000100800 */
[----:B------:R1:W-:Y:S01]  /*c210*/  STL [R1+0x53c], R3 ;  /* 0x00053c0301007387 */ /* 0x0003e20000100800 */
[----:B0-----:R-:W-:Y:S02]  /*c220*/  LEA.HI.X.SX32 R0, R9, UR19, 0x1, P0 ;  /* 0x0000001309007c11 */ /* 0x001fe400080f0eff */
[----:B------:R-:W-:Y:S02]  /*c230*/  LEA R9, P0, R16, UR18, 0x1 ;  /* 0x0000001210097c11 */ /* 0x000fe4000f8008ff */
[----:B-1----:R-:W-:Y:S01]  /*c240*/  LEA.HI.X.SX32 R3, R13, UR19, 0x1, P1 ;  /* 0x000000130d037c11 */ /* 0x002fe200088f0eff */
[----:B------:R0:W-:Y:S04]  /*c250*/  STL [R1+0x2d4], R0 ;  /* 0x0002d40001007387 */ /* 0x0001e80000100800 */
[----:B------:R1:W-:Y:S01]  /*c260*/  STL [R1+0x540], R9 ;  /* 0x0005400901007387 */ /* 0x0003e20000100800 */
[----:B0-----:R-:W-:-:S03]  /*c270*/  LEA R0, P1, R17, UR18, 0x1 ;  /* 0x0000001211007c11 */ /* 0x001fc6000f8208ff */
[----:B------:R0:W-:Y:S01]  /*c280*/  STL [R1+0x2dc], R3 ;  /* 0x0002dc0301007387 */ /* 0x0001e20000100800 */
[----:B-1----:R-:W-:-:S03]  /*c290*/  LEA.HI.X.SX32 R9, R22, UR19, 0x1, P2 ;  /* 0x0000001316097c11 */ /* 0x002fc600090f0eff */
[----:B------:R1:W-:Y:S04]  /*c2a0*/  STL [R1+0x544], R0 ;  /* 0x0005440001007387 */ /* 0x0003e80000100800 */
[----:B------:R-:W-:Y:S04]  /*c2b0*/  STL [R1+0x2e4], R9 ;  /* 0x0002e40901007387 */ /* 0x000fe80000100800 */
[----:B------:R-:W2:Y:S01]  /*c2c0*/  LDL.LU R13, [R1+0x39c] ;  /* 0x00039c00010d7983 */ /* 0x000ea20000300800 */
[----:B0-----:R-:W-:Y:S02]  /*c2d0*/  LEA R3, P2, R24, UR18, 0x1 ;  /* 0x0000001218037c11 */ /* 0x001fe4000f8408ff */
[----:B-1----:R-:W-:-:S03]  /*c2e0*/  LEA.HI.X.SX32 R0, R23, UR19, 0x1, P3 ;  /* 0x0000001317007c11 */ /* 0x002fc600098f0eff */
[----:B------:R0:W-:Y:S04]  /*c2f0*/  STL [R1+0x548], R3 ;  /* 0x0005480301007387 */ /* 0x0001e80000100800 */
[----:B------:R1:W-:Y:S01]  /*c300*/  STL [R1+0x2ec], R0 ;  /* 0x0002ec0001007387 */ /* 0x0003e20000100800 */
[----:B0-----:R-:W-:Y:S02]  /*c310*/  LEA R3, P3, R25, UR18, 0x1 ;  /* 0x0000001219037c11 */ /* 0x001fe4000f8608ff */
[----:B-1----:R-:W-:-:S03]  /*c320*/  LEA R0, P4, R26, UR18, 0x1 ;  /* 0x000000121a007c11 */ /* 0x002fc6000f8808ff */
[----:B------:R0:W-:Y:S04]  /*c330*/  STL [R1+0x54c], R3 ;  /* 0x00054c0301007387 */ /* 0x0001e80000100800 */
[----:B------:R1:W-:Y:S04]  /*c340*/  STL [R1+0x2f4], R2 ;  /* 0x0002f40201007387 */ /* 0x0003e80000100800 */
[----:B------:R3:W-:Y:S01]  /*c350*/  STL [R1+0x550], R0 ;  /* 0x0005500001007387 */ /* 0x0007e20000100800 */
[----:B0-----:R-:W-:Y:S02]  /*c360*/  LEA.HI.X.SX32 R3, R14, UR19, 0x1, P5 ;  /* 0x000000130e037c11 */ /* 0x001fe4000a8f0eff */
[----:B-1----:R-:W-:-:S03]  /*c370*/  LEA R2, P5, R27, UR18, 0x1 ;  /* 0x000000121b027c11 */ /* 0x002fc6000f8a08ff */
[----:B------:R0:W-:Y:S01]  /*c380*/  STL [R1+0x2fc], R3 ;  /* 0x0002fc0301007387 */ /* 0x0001e20000100800 */
[----:B---3--:R-:W-:-:S03]  /*c390*/  LEA.HI.X.SX32 R0, R15, UR19, 0x1, P6 ;  /* 0x000000130f007c11 */ /* 0x008fc6000b0f0eff */
[----:B------:R1:W-:Y:S04]  /*c3a0*/  STL [R1+0x554], R2 ;  /* 0x0005540201007387 */ /* 0x0003e80000100800 */
[----:B------:R3:W-:Y:S01]  /*c3b0*/  STL [R1+0x304], R0 ;  /* 0x0003040001007387 */ /* 0x0007e20000100800 */
[----:B0-----:R-:W-:Y:S02]  /*c3c0*/  LEA R3, P6, R28, UR18, 0x1 ;  /* 0x000000121c037c11 */ /* 0x001fe4000f8c08ff */
[----:B-1----:R-:W-:-:S03]  /*c3d0*/  LEA.HI.X.SX32 R2, R16, UR19, 0x1, P0 ;  /* 0x0000001310027c11 */ /* 0x002fc600080f0eff */
[----:B------:R0:W-:Y:S01]  /*c3e0*/  STL [R1+0x558], R3 ;  /* 0x0005580301007387 */ /* 0x0001e20000100800 */
[----:B---3--:R-:W-:-:S03]  /*c3f0*/  LEA R0, P0, R29, UR18, 0x1 ;  /* 0x000000121d007c11 */ /* 0x008fc6000f8008ff */
        /* <DEDUP_REMOVED lines=11> */
[----:B-----5:R-:W-:-:S03]  /*c4b0*/  LEA R0, P3, R7, UR18, 0x1 ;  /* 0x0000001207007c11 */ /* 0x020fc6000f8608ff */
[----:B------:R4:W-:Y:S01]  /*c4c0*/  STL [R1+0x324], R2 ;  /* 0x0003240201007387 */ /* 0x0009e20000100800 */
[----:B------:R-:W-:-:S03]  /*c4d0*/  IMAD R10, R10, UR10, RZ ;  /* 0x0000000a0a0a7c24 */ /* 0x000fc6000f8e02ff */
[----:B------:R1:W-:Y:S01]  /*c4e0*/  STL [R1+0x568], R0 ;  /* 0x0005680001007387 */ /* 0x0003e20000100800 */
[----:B0-----:R-:W-:Y:S02]  /*c4f0*/  LEA.HI.X.SX32 R3, R26, UR19, 0x1, P4 ;  /* 0x000000131a037c11 */ /* 0x001fe4000a0f0eff */
[----:B----4-:R-:W-:-:S03]  /*c500*/  LEA R2, P4, R8, UR18, 0x1 ;  /* 0x0000001208027c11 */ /* 0x010fc6000f8808ff */
[----:B------:R0:W-:Y:S01]  /*c510*/  STL [R1+0x32c], R3 ;  /* 0x00032c0301007387 */ /* 0x0001e20000100800 */
[----:B-1----:R-:W-:-:S03]  /*c520*/  LEA.HI.X.SX32 R0, R27, UR19, 0x1, P5 ;  /* 0x000000131b007c11 */ /* 0x002fc6000a8f0eff */
[----:B------:R1:W-:Y:S01]  /*c530*/  STL [R1+0x56c], R2 ;  /* 0x00056c0201007387 */ /* 0x0003e20000100800 */
[----:B------:R-:W-:-:S03]  /*c540*/  IMAD R19, R19, UR10, RZ ;  /* 0x0000000a13137c24 */ /* 0x000fc6000f8e02ff */
[----:B------:R3:W-:Y:S01]  /*c550*/  STL [R1+0x334], R0 ;  /* 0x0003340001007387 */ /* 0x0007e20000100800 */
[----:B0-----:R-:W-:Y:S02]  /*c560*/  LEA R3, P5, R18, UR18, 0x1 ;  /* 0x0000001212037c11 */ /* 0x001fe4000f8a08ff */
[----:B-1----:R-:W-:-:S03]  /*c570*/  LEA.HI.X.SX32 R2, R28, UR19, 0x1, P6 ;  /* 0x000000131c027c11 */ /* 0x002fc6000b0f0eff */
[----:B------:R0:W-:Y:S01]  /*c580*/  STL [R1+0x570], R3 ;  /* 0x0005700301007387 */ /* 0x0001e20000100800 */
[----:B---3--:R-:W-:-:S03]  /*c590*/  LEA R0, P6, R10, UR18, 0x1 ;  /* 0x000000120a007c11 */ /* 0x008fc6000f8c08ff */
[----:B------:R1:W-:Y:S01]  /*c5a0*/  STL [R1+0x33c], R2 ;  /* 0x00033c0201007387 */ /* 0x0003e20000100800 */
[----:B------:R-:W-:-:S03]  /*c5b0*/  IMAD R12, R12, UR10, RZ ;  /* 0x0000000a0c0c7c24 */ /* 0x000fc6000f8e02ff */
[----:B------:R3:W-:Y:S01]  /*c5c0*/  STL [R1+0x574], R0 ;  /* 0x0005740001007387 */ /* 0x0007e20000100800 */
[----:B0-----:R-:W-:Y:S01]  /*c5d0*/  LEA.HI.X.SX32 R3, R29, UR19, 0x1, P0 ;  /* 0x000000131d037c11 */ /* 0x001fe200080f0eff */
[----:B------:R-:W-:Y:S01]  /*c5e0*/  IMAD R20, R20, UR10, RZ ;  /* 0x0000000a14147c24 */ /* 0x000fe2000f8e02ff */
[----:B-1----:R-:W-:-:S03]  /*c5f0*/  LEA R2, P0, R19, UR18, 0x1 ;  /* 0x0000001213027c11 */ /* 0x002fc6000f8008ff */
[----:B------:R0:W-:Y:S01]  /*c600*/  STL [R1+0x344], R3 ;  /* 0x0003440301007387 */ /* 0x0001e20000100800 */
[----:B---3--:R-:W-:-:S03]  /*c610*/  LEA.HI.X.SX32 R0, R11, UR19, 0x1, P1 ;  /* 0x000000130b007c11 */ /* 0x008fc600088f0eff */
[----:B------:R1:W-:Y:S01]  /*c620*/  STL [R1+0x578], R2 ;  /* 0x0005780201007387 */ /* 0x0003e20000100800 */
[----:B------:R-:W-:Y:S01]  /*c630*/  IMAD R21, R21, UR10, RZ ;  /* 0x0000000a15157c24 */ /* 0x000fe2000f8e02ff */
[----:B------:R-:W-:Y:S01]  /*c640*/  ULEA.HI UR5, UR5, UR4, URZ, 0x6 ;  /* 0x0000000405057291 */ /* 0x000fe2000f8f30ff */
[----:B------:R-:W3:Y:S01]  /*c650*/  S2R R11, SR_TID.X ;  /* 0x00000000000b7919 */ /* 0x000ee20000002100 */
[----:B------:R-:W4:Y:S01]  /*c660*/  LDCU UR10, c[0x0][0x3a8] ;  /* 0x00007500ff0a77ac */ /* 0x000f220008000800 */
[----:B0-----:R-:W-:Y:S01]  /*c670*/  LEA R3, P1, R12, UR18, 0x1 ;  /* 0x000000120c037c11 */ /* 0x001fe2000f8208ff */
[----:B------:R0:W-:Y:S01]  /*c680*/  STL [R1+0x34c], R0 ;  /* 0x00034c0001007387 */ /* 0x0001e20000100800 */
[----:B-1----:R-:W-:-:S03]  /*c690*/  LEA.HI.X.SX32 R2, R6, UR19, 0x1, P2 ;  /* 0x0000001306027c11 */ /* 0x002fc600090f0eff */
[----:B------:R1:W-:Y:S01]  /*c6a0*/  STL [R1+0x580], R3 ;  /* 0x0005800301007387 */ /* 0x0003e20000100800 */
[----:B0-----:R-:W-:-:S03]  /*c6b0*/  LEA R0, P2, R20, UR18, 0x1 ;  /* 0x0000001214007c11 */ /* 0x001fc6000f8408ff */
[----:B------:R0:W-:Y:S01]  /*c6c0*/  STL [R1+0x354], R2 ;  /* 0x0003540201007387 */ /* 0x0001e20000100800 */
[----:B-1----:R-:W-:-:S03]  /*c6d0*/  LEA.HI.X.SX32 R3, R7, UR19, 0x1, P3 ;  /* 0x0000001307037c11 */ /* 0x002fc600098f0eff */
[----:B------:R1:W-:Y:S01]  /*c6e0*/  STL [R1+0x588], R0 ;  /* 0x0005880001007387 */ /* 0x0003e20000100800 */
[----:B0-----:R-:W-:-:S03]  /*c6f0*/  LEA R2, P3, R21, UR18, 0x1 ;  /* 0x0000001215027c11 */ /* 0x001fc6000f8608ff */
[----:B------:R-:W-:Y:S01]  /*c700*/  STL [R1+0x35c], R3 ;  /* 0x00035c0301007387 */ /* 0x000fe20000100800 */
[----:B-1----:R-:W-:-:S03]  /*c710*/  LEA.HI.X.SX32 R0, R8, UR19, 0x1, P4 ;  /* 0x0000001308007c11 */ /* 0x002fc6000a0f0eff */
[----:B------:R0:W-:Y:S04]  /*c720*/  STL [R1+0x5a0], R2 ;  /* 0x0005a00201007387 */ /* 0x0001e80000100800 */
[----:B------:R1:W-:Y:S01]  /*c730*/  STL [R1+0x364], R0 ;  /* 0x0003640001007387 */ /* 0x0003e20000100800 */
[----:B0-----:R-:W-:Y:S02]  /*c740*/  LEA.HI.X.SX32 R2, R18, UR19, 0x1, P5 ;  /* 0x0000001312027c11 */ /* 0x001fe4000a8f0eff */
[----:B-1----:R-:W-:Y:S01]  /*c750*/  LEA.HI.X.SX32 R0, R10, UR19, 0x1, P6 ;  /* 0x000000130a007c11 */ /* 0x002fe2000b0f0eff */
[----:B------:R-:W-:Y:S01]  /*c760*/  USHF.R.S32.HI UR5, URZ, 0x6, UR5 ;  /* 0x00000006ff057899 */ /* 0x000fe20008011405 */
[----:B--2---:R-:W-:-:S05]  /*c770*/  LEA R3, P4, R13, UR18, 0x1 ;  /* 0x000000120d037c11 */ /* 0x004fca000f8808ff */
[----:B------:R0:W-:Y:S04]  /*c780*/  STL [R1+0x5a8], R3 ;  /* 0x0005a80301007387 */ /* 0x0001e80000100800 */
[----:B------:R1:W-:Y:S04]  /*c790*/  STL [R1+0x36c], R2 ;  /* 0x00036c0201007387 */ /* 0x0003e80000100800 */
[----:B------:R2:W-:Y:S01]  /*c7a0*/  STL [R1+0x374], R0 ;  /* 0x0003740001007387 */ /* 0x0005e20000100800 */
[----:B0-----:R-:W-:Y:S02]  /*c7b0*/  LEA.HI.X.SX32 R3, R19, UR19, 0x1, P0 ;  /* 0x0000001313037c11 */ /* 0x001fe400080f0eff */
[----:B-1----:R-:W-:-:S03]  /*c7c0*/  LEA.HI.X.SX32 R2, R12, UR19, 0x1, P1 ;  /* 0x000000130c027c11 */ /* 0x002fc600088f0eff */
[----:B------:R-:W-:Y:S01]  /*c7d0*/  STL [R1+0x37c], R3 ;  /* 0x00037c0301007387 */ /* 0x000fe20000100800 */
[----:B--2---:R-:W-:-:S03]  /*c7e0*/  LEA.HI.X.SX32 R0, R20, UR19, 0x1, P2 ;  /* 0x0000001314007c11 */ /* 0x004fc600090f0eff */
[----:B------:R0:W-:Y:S04]  /*c7f0*/  STL [R1+0x384], R2 ;  /* 0x0003840201007387 */ /* 0x0001e80000100800 */
[----:B------:R1:W-:Y:S01]  /*c800*/  STL [R1+0x38c], R0 ;  /* 0x00038c0001007387 */ /* 0x0003e20000100800 */
[----:B0-----:R-:W-:Y:S02]  /*c810*/  LEA.HI.X.SX32 R2, R21, UR19, 0x1, P3 ;  /* 0x0000001315027c11 */ /* 0x001fe400098f0eff */
[----:B-1----:R-:W-:-:S03]  /*c820*/  LEA.HI.X.SX32 R0, R13, UR19, 0x1, P4 ;  /* 0x000000130d007c11 */ /* 0x002fc6000a0f0eff */
[----:B------:R-:W-:Y:S04]  /*c830*/  STL [R1+0x394], R2 ;  /* 0x0003940201007387 */ /* 0x000fe80000100800 */
[----:B------:R0:W-:Y:S01]  /*c840*/  STL [R1+0x39c], R0 ;  /* 0x00039c0001007387 */ /* 0x0001e20000100800 */
[----:B---3--:R-:W-:-:S03]  /*c850*/  IMAD.SHL.U32 R3, R11, 0x20, RZ ;  /* 0x000000200b037824 */ /* 0x008fc600078e00ff */
[----:B------:R-:W-:Y:S01]  /*c860*/  STL [R1+0x600], RZ ;  /* 0x000600ff01007387 */ /* 0x000fe20000100800 */
[----:B0-----:R-:W-:-:S05]  /*c870*/  IMAD.SHL.U32 R0, R11, 0x10, RZ ;  /* 0x000000100b007824 */ /* 0x001fca00078e00ff */
[----:B------:R0:W-:Y:S04]  /*c880*/  STL [R1+0x630], R0 ;  /* 0x0006300001007387 */ /* 0x0001e80000100800 */
[----:B------:R1:W-:Y:S01]  /*c890*/  STL [R1+0x604], RZ ;  /* 0x000604ff01007387 */ /* 0x0003e20000100800 */
[----:B------:R-:W-:-:S03]  /*c8a0*/  LOP3.LUT R3, R3, 0x60, RZ, 0xc0, !PT ;  /* 0x0000006003037812 */ /* 0x000fc600078ec0ff */
[----:B------:R1:W-:Y:S04]  /*c8b0*/  STL [R1+0x608], RZ ;  /* 0x000608ff01007387 */ /* 0x0003e80000100800 */
[----:B------:R1:W-:Y:S04]  /*c8c0*/  STL [R1+0x60c], RZ ;  /* 0x00060cff01007387 */ /* 0x0003e80000100800 */
[----:B------:R1:W-:Y:S04]  /*c8d0*/  STL [R1+0x5e0], RZ ;  /* 0x0005e0ff01007387 */ /* 0x0003e80000100800 */
[----:B------:R1:W-:Y:S04]  /*c8e0*/  STL [R1+0x5e4], RZ ;  /* 0x0005e4ff01007387 */ /* 0x0003e80000100800 */
[----:B------:R1:W-:Y:S04]  /*c8f0*/  STL [R1+0x5e8], RZ ;  /* 0x0005e8ff01007387 */ /* 0x0003e80000100800 */
[----:B------:R1:W-:Y:S04]  /*c900*/  STL [R1+0x5ec], RZ ;  /* 0x0005ecff01007387 */ /* 0x0003e80000100800 */
[----:B------:R1:W-:Y:S04]  /*c910*/  STL [R1+0x610], RZ ;  /* 0x000610ff01007387 */ /* 0x0003e80000100800 */
[----:B------:R1:W-:Y:S04]  /*c920*/  STL [R1+0x614], RZ ;  /* 0x000614ff01007387 */ /* 0x0003e80000100800 */
[----:B------:R1:W-:Y:S04]  /*c930*/  STL [R1+0x634], R3 ;  /* 0x0006340301007387 */ /* 0x0003e80000100800 */
        /* <DEDUP_REMOVED lines=21> */
[----:B------:R1:W-:Y:S01]  /*ca90*/  STL [R1+0x5bc], RZ ;  /* 0x0005bcff01007387 */ /* 0x0003e20000100800 */
[----:B------:R-:W-:-:S02]  /*caa0*/  LOP3.LUT R2, R11, 0x3f, RZ, 0xc0, !PT ;  /* 0x0000003f0b027812 */ /* 0x000fc400078ec0ff */
[--C-:B------:R-:W-:Y:S02]  /*cab0*/  SHF.R.U32.HI R13, RZ, 0x4, R11.reuse ;  /* 0x00000004ff0d7819 */ /* 0x100fe4000001160b */
[----:B------:R-:W-:Y:S01]  /*cac0*/  SHF.R.U32.HI R11, RZ, 0x4, R11 ;  /* 0x00000004ff0b7819 */ /* 0x000fe2000001160b */
[----:B------:R-:W-:Y:S01]  /*cad0*/  IMAD R2, R2, UR6, RZ ;  /* 0x0000000602027c24 */ /* 0x000fe2000f8e02ff */
[----:B------:R-:W-:Y:S02]  /*cae0*/  SGXT.U32 R13, R13, 0x3 ;  /* 0x000000030d0d781a */ /* 0x000fe40000000000 */
[----:B------:R-:W-:Y:S02]  /*caf0*/  SGXT.U32 R11, R11, 0x3 ;  /* 0x000000030b0b781a */ /* 0x000fe40000000000 */
[----:B------:R-:W-:Y:S02]  /*cb00*/  LOP3.LUT R13, R13, 0x8, RZ, 0xfc, !PT ;  /* 0x000000080d0d7812 */ /* 0x000fe400078efcff */
[----:B------:R-:W-:-:S02]  /*cb10*/  LOP3.LUT R11, R11, 0x10, RZ, 0xfc, !PT ;  /* 0x000000100b0b7812 */ /* 0x000fc400078efcff */
[----:B0-----:R-:W-:Y:S01]  /*cb20*/  SHF.R.S32.HI R0, RZ, 0x1f, R2 ;  /* 0x0000001fff007819 */ /* 0x001fe20000011402 */
[----:B------:R-:W-:Y:S02]  /*cb30*/  IMAD R6, R13, UR13, RZ ;  /* 0x0000000d0d067c24 */ /* 0x000fe4000f8e02ff */
[----:B------:R-:W-:Y:S01]  /*cb40*/  IMAD R7, R11, UR11, RZ ;  /* 0x0000000b0b077c24 */ /* 0x000fe2000f8e02ff */
[C---:B------:R-:W-:Y:S01]  /*cb50*/  SHF.L.U64.HI R0, R2.reuse, 0x1, R0 ;  /* 0x0000000102007819 */ /* 0x040fe20000010200 */
[----:B-1--4-:R-:W-:-:S07]  /*cb60*/  IMAD.SHL.U32 R2, R2, 0x2, RZ ;  /* 0x0000000202027824 */ /* 0x012fce00078e00ff */
.L_x_2:
[----:B------:R-:W-:Y:S01]  /*cb70*/  IMAD.MOV.U32 R26, RZ, RZ, R4 ;  /* 0x000000ffff1a7224 */ /* 0x000fe200078e0004 */
[----:B------:R-:W0:Y:S01]  /*cb80*/  S2R R21, SR_TID.X ;  /* 0x0000000000157919 */ /* 0x000e220000002100 */
[----:B------:R-:W-:Y:S01]  /*cb90*/  IMAD.MOV.U32 R27, RZ, RZ, R5 ;  /* 0x000000ffff1b7224 */ /* 0x000fe200078e0005 */
[----:B------:R-:W1:Y:S01]  /*cba0*/  LDCU UR4, c[0x0][0x3a8] ;  /* 0x00007500ff0477ac */ /* 0x000e620008000800 */
[----:B------:R-:W-:Y:S01]  /*cbb0*/  PRMT R11, RZ, 0x7610, R11 ;  /* 0x00007610ff0b7816 */ /* 0x000fe2000000000b */
[----:B------:R-:W2:Y:S02]  /*cbc0*/  S2R R13, SR_TID.X ;  /* 0x00000000000d7919 */ /* 0x000ea40000002100 */
[----:B------:R3:W-:Y:S04]  /*cbd0*/  STL.64 [R1+0x120], R26 ;  /* 0x0001201a01007387 */ /* 0x0007e80000100a00 */
[----:B------:R-:W4:Y:S04]  /*cbe0*/  LDL R25, [R1+0x3a0] ;  /* 0x0003a00001197983 */ /* 0x000f280000100800 */
[----:B------:R-:W4:Y:S04]  /*cbf0*/  LDL R24, [R1+0x398] ;  /* 0x0003980001187983 */ /* 0x000f280000100800 */
[----:B------:R-:W4:Y:S04]  /*cc00*/  LDL R23, [R1+0x5a8] ;  /* 0x0005a80001177983 */ /* 0x000f280000100800 */
[----:B------:R-:W4:Y:S01]  /*cc10*/  LDL R22, [R1+0x39c] ;  /* 0x00039c0001167983 */ /* 0x000f220000100800 */
[----:B------:R-:W-:-:S02]  /*cc20*/  PRMT R19, RZ, 0x7610, R19 ;  /* 0x00007610ff137816 */ /* 0x000fc40000000013 */
[----:B------:R-:W-:Y:S01]  /*cc30*/  PRMT R7, RZ, 0x7610, R7 ;  /* 0x00007610ff077816 */ /* 0x000fe20000000007 */
[----:B------:R-:W4:Y:S01]  /*cc40*/  LDL R29, [R1+0x578] ;  /* 0x00057800011d7983 */ /* 0x000f220000100800 */
[----:B0-----:R-:W-:-:S03]  /*cc50*/  SHF.R.U32.HI R9, RZ, 0x4, R21 ;  /* 0x00000004ff097819 */ /* 0x001fc60000011615 */
[----:B------:R-:W4:Y:S01]  /*cc60*/  LDL R28, [R1+0x37c] ;  /* 0x00037c00011c7983 */ /* 0x000f220000100800 */
[----:B------:R-:W-:Y:S02]  /*cc70*/  SGXT.U32 R9, R9, 0x3 ;  /* 0x000000030909781a */ /* 0x000fe40000000000 */
[----:B--2---:R-:W-:Y:S02]  /*cc80*/  SHF.R.U32.HI R13, RZ, 0x4, R13 ;  /* 0x00000004ff0d7819 */ /* 0x004fe4000001160d */
[C---:B------:R-:W-:Y:S01]  /*cc90*/  ISETP.GE.AND P0, PT, R9.reuse, UR7, PT ;  /* 0x0000000709007c0c */ /* 0x040fe2000bf06270 */
[----:B------:R-:W-:Y:S01]  /*cca0*/  IMAD R3, R9, UR10, RZ ;  /* 0x0000000a09037c24 */ /* 0x000fe2000f8e02ff */
[----:B------:R-:W-:-:S03]  /*ccb0*/  SGXT.U32 R13, R13, 0x3 ;  /* 0x000000030d0d781a */ /* 0x000fc60000000000 */
[----:B------:R-:W-:Y:S01]  /*ccc0*/  IMAD.WIDE R4, R3, 0x2, R26 ;  /* 0x0000000203047825 */ /* 0x000fe200078e021a */
[----:B------:R-:W-:-:S05]  /*ccd0*/  LOP3.LUT R13, R13, 0x8, RZ, 0xfc, !PT ;  /* 0x000000080d0d7812 */ /* 0x000fca00078efcff */
[----:B-1----:R-:W-:Y:S01]  /*cce0*/  IMAD R13, R13, UR4, RZ ;  /* 0x000000040d0d7c24 */ /* 0x002fe2000f8e02ff */
[----:B------:R-:W-:Y:S01]  /*ccf0*/  LOP3.LUT R3, R9, 0x8, RZ, 0xfc, !PT ;  /* 0x0000000809037812 */ /* 0x000fe200078efcff */
[----:B------:R0:W2:Y:S01]  /*cd00*/  @!P0 LDG.E.U16 R11, desc[UR8][R4.64] ;  /* 0x00000008040b8981 */ /* 0x0000a2000c1e1500 */
[----:B------:R-:W1:Y:S02]  /*cd10*/  LDCU UR4, c[0x0][0x3a8] ;  /* 0x00007500ff0477ac */ /* 0x000e640008000800 */
[----:B------:R-:W-:Y:S01]  /*cd20*/  ISETP.GE.AND P0, PT, R3, UR7, PT ;  /* 0x0000000703007c0c */ /* 0x000fe2000bf06270 */
[----:B0-----:R-:W-:Y:S02]  /*cd30*/  IMAD.WIDE R4, R13, 0x2, R26 ;  /* 0x000000020d047825 */ /* 0x001fe400078e021a */
[----:B------:R-:W0:Y:S01]  /*cd40*/  S2R R13, SR_TID.X ;  /* 0x00000000000d7919 */ /* 0x000e220000002100 */
[----:B------:R-:W-:-:S09]  /*cd50*/  LOP3.LUT R3, R9, 0x18, RZ, 0xfc, !PT ;  /* 0x0000001809037812 */ /* 0x000fd200078efcff */
[----:B------:R1:W2:Y:S01]  /*cd60*/  @!P0 LDG.E.U16 R19, desc[UR8][R4.64] ;  /* 0x0000000804138981 */ /* 0x0002a2000c1e1500 */
[C---:B------:R-:W-:Y:S01]  /*cd70*/  ISETP.GE.AND P1, PT, R3.reuse, UR7, PT ;  /* 0x0000000703007c0c */ /* 0x040fe2000bf26270 */
[----:B------:R-:W-:Y:S01]  /*cd80*/  IMAD R3, R3, UR10, RZ ;  /* 0x0000000a03037c24 */ /* 0x000fe2000f8e02ff */
[----:B-1----:R-:W-:-:S04]  /*cd90*/  LOP3.LUT R4, R9, 0x10, RZ, 0xfc, !PT ;  /* 0x0000001009047812 */ /* 0x002fc800078efcff */
[----:B------:R-:W-:Y:S01]  /*cda0*/  ISETP.GE.AND P0, PT, R4, UR7, PT ;  /* 0x0000000704007c0c */ /* 0x000fe2000bf06270 */
[----:B------:R-:W-:Y:S01]  /*cdb0*/  IMAD.WIDE R4, R3, 0x2, R26 ;  /* 0x0000000203047825 */ /* 0x000fe200078e021a */
[----:B0-----:R-:W-:-:S05]  /*cdc0*/  SHF.R.U32.HI R13, RZ, 0x4, R13 ;  /* 0x00000004ff0d7819 */ /* 0x001fca000001160d */
[----:B------:R0:W2:Y:S01]  /*cdd0*/  @!P1 LDG.E.U16 R7, desc[UR8][R4.64] ;  /* 0x0000000804079981 */ /* 0x0000a2000c1e1500 */
[----:B------:R-:W-:-:S04]  /*cde0*/  SGXT.U32 R13, R13, 0x3 ;  /* 0x000000030d0d781a */ /* 0x000fc80000000000 */
[----:B------:R-:W-:Y:S02]  /*cdf0*/  LOP3.LUT R13, R13, 0x10, RZ, 0xfc, !PT ;  /* 0x000000100d0d7812 */ /* 0x000fe400078efcff */
[----:B------:R-:W-:-:S03]  /*ce00*/  PRMT R8, RZ, 0x7610, R8 ;  /* 0x00007610ff087816 */ /* 0x000fc60000000008 */
[----:B------:R-:W-:Y:S01]  /*ce10*/  IMAD R13, R13, UR4, RZ ;  /* 0x000000040d0d7c24 */ /* 0x000fe2000f8e02ff */
[----:B------:R-:W-:-:S03]  /*ce20*/  LOP3.LUT R3, R9, 0x20, RZ, 0xfc, !PT ;  /* 0x0000002009037812 */ /* 0x000fc600078efcff */
[----:B0-----:R-:W-:-:S05]  /*ce30*/  IMAD.WIDE R4, R13, 0x2, R26 ;  /* 0x000000020d047825 */ /* 0x001fca00078e021a */
[----:B------:R0:W2:Y:S01]  /*ce40*/  @!P0 LDG.E.U16 R8, desc[UR8][R4.64] ;  /* 0x0000000804088981 */ /* 0x0000a2000c1e1500 */
[C---:B------:R-:W-:Y:S01]  /*ce50*/  ISETP.GE.AND P0, PT, R3.reuse, UR7, PT ;  /* 0x0000000703007c0c */ /* 0x040fe2000bf06270 */
[----:B------:R-:W-:Y:S01]  /*ce60*/  IMAD R3, R3, UR10, RZ ;  /* 0x0000000a03037c24 */ /* 0x000fe2000f8e02ff */
[----:B------:R-:W-:-:S03]  /*ce70*/  PRMT R6, RZ, 0x7610, R6 ;  /* 0x00007610ff067816 */ /* 0x000fc60000000006 */
[----:B0-----:R-:W-:Y:S01]  /*ce80*/  IMAD.WIDE R4, R3, 0x2, R26 ;  /* 0x0000000203047825 */ /* 0x001fe200078e021a */
[----:B------:R-:W-:-:S07]  /*ce90*/  LOP3.LUT R3, R9, 0x28, RZ, 0xfc, !PT ;  /* 0x0000002809037812 */ /* 0x000fce00078efcff */
[----:B------:R0:W2:Y:S01]  /*cea0*/  @!P0 LDG.E.U16 R6, desc[UR8][R4.64] ;  /* 0x0000000804068981 */ /* 0x0000a2000c1e1500 */
[C---:B------:R-:W-:Y:S01]  /*ceb0*/  ISETP.GE.AND P0, PT, R3.reuse, UR7, PT ;  /* 0x0000000703007c0c */ /* 0x040fe2000bf06270 */
[----:B0-----:R-:W-:Y:S01]  /*cec0*/  IMAD R4, R3, UR10, RZ ;  /* 0x0000000a03047c24 */ /* 0x001fe2000f8e02ff */
[----:B------:R-:W-:-:S03]  /*ced0*/  PRMT R3, RZ, 0x7610, R3 ;  /* 0x00007610ff037816 */ /* 0x000fc60000000003 */
[----:B------:R-:W-:-:S08]  /*cee0*/  IMAD.WIDE R4, R4, 0x2, R26 ;  /* 0x0000000204047825 */ /* 0x000fd000078e021a */
[----:B------:R0:W2:Y:S02]  /*cef0*/  @!P0 LDG.E.U16 R3, desc[UR8][R4.64] ;  /* 0x0000000804038981 */ /* 0x0000a4000c1e1500 */
[----:B0-----:R-:W-:-:S04]  /*cf00*/  LOP3.LUT R4, R9, 0x30, RZ, 0xfc, !PT ;  /* 0x0000003009047812 */ /* 0x001fc800078efcff */
[C---:B------:R-:W-:Y:S01]  /*cf10*/  ISETP.GE.AND P0, PT, R4.reuse, UR7, PT ;  /* 0x0000000704007c0c */ /* 0x040fe2000bf06270 */
[----:B------:R-:W-:Y:S01]  /*cf20*/  IMAD R4, R4, UR10, RZ ;  /* 0x0000000a04047c24 */ /* 0x000fe2000f8e02ff */
[----:B------:R-:W-:-:S03]  /*cf30*/  PRMT R14, RZ, 0x7610, R14 ;  /* 0x00007610ff0e7816 */ /* 0x000fc6000000000e */
[----:B------:R-:W-:-:S08]  /*cf40*/  IMAD.WIDE R4, R4, 0x2, R26 ;  /* 0x0000000204047825 */ /* 0x000fd000078e021a */
[----:B------:R0:W2:Y:S02]  /*cf50*/  @!P0 LDG.E.U16 R14, desc[UR8][R4.64] ;  /* 0x00000008040e8981 */ /* 0x0000a4000c1e1500 */
[----:B0-----:R-:W-:-:S04]  /*cf60*/  LEA.HI R4, R21, 0x38, RZ, 0x1c ;  /* 0x0000003815047811 */ /* 0x001fc800078fe0ff */
[C---:B------:R-:W-:Y:S01]  /*cf70*/  ISETP.GE.AND P0, PT, R4.reuse, UR7, PT ;  /* 0x0000000704007c0c */ /* 0x040fe2000bf06270 */
[----:B------:R-:W-:Y:S01]  /*cf80*/  IMAD R4, R4, UR10, RZ ;  /* 0x0000000a04047c24 */ /* 0x000fe2000f8e02ff */
[----:B------:R-:W-:-:S03]  /*cf90*/  PRMT R10, RZ, 0x7610, R10 ;  /* 0x00007610ff0a7816 */ /* 0x000fc6000000000a */
[----:B------:R-:W-:Y:S02]  /*cfa0*/  IMAD.WIDE R4, R4, 0x2, R26 ;  /* 0x0000000204047825 */ /* 0x000fe400078e021a */
[----:B---3--:R-:W3:Y:S01]  /*cfb0*/  LDL R27, [R1+0x568] ;  /* 0x00056800011b7983 */ /* 0x008ee20000100800 */
[----:B------:R-:W-:-:S03]  /*cfc0*/  LOP3.LUT R13, R21, 0x3f, RZ, 0xc0, !PT ;  /* 0x0000003f150d7812 */ /* 0x000fc600078ec0ff */
[----:B------:R-:W2:Y:S04]  /*cfd0*/  LDL R26, [R1+0x35c] ;  /* 0x00035c00011a7983 */ /* 0x000ea80000100800 */
[----:B------:R4:W2:Y:S01]  /*cfe0*/  @!P0 LDG.E.U16 R10, desc[UR8][R4.64] ;  /* 0x00000008040a8981 */ /* 0x0008a2000c1e1500 */
[----:B------:R-:W-:Y:S02]  /*cff0*/  ISETP.GE.AND P0, PT, R13, UR7, PT ;  /* 0x000000070d007c0c */ /* 0x000fe4000bf06270 */
[----:B------:R-:W-:Y:S02]  /*d000*/  PRMT R20, RZ, 0x7610, R20 ;  /* 0x00007610ff147816 */ /* 0x000fe40000000014 */
[-C--:B----45:R-:W-:Y:S02]  /*d010*/  IADD3 R4, P1, PT, R25, R2.reuse, RZ ;  /* 0x0000000219047210 */ /* 0x0b0fe40007f3e0ff */
[----:B------:R-:W4:Y:S03]  /*d020*/  LDL R25, [R1+0x558] ;  /* 0x0005580001197983 */ /* 0x000f260000100800 */
[----:B------:R-:W-:Y:S01]  /*d030*/  IMAD.X R5, R24, 0x1, R0, P1 ;  /* 0x0000000118057824 */ /* 0x000fe200008e0600 */
[----:B------:R-:W-:Y:S06]  /*d040*/  BAR.SYNC.DEFER_BLOCKING 0x0 ;  /* 0x0000000000007b1d */ /* 0x000fec0000010000 */
[----:B------:R-:W4:Y:S04]  /*d050*/  LDL R24, [R1+0x33c] ;  /* 0x00033c0001187983 */ /* 0x000f280000100800 */
[----:B------:R0:W4:Y:S02]  /*d060*/  @!P0 LDG.E.U16 R20, desc[UR8][R4.64] ;  /* 0x0000000804148981 */ /* 0x000124000c1e1500 */
[----:B0-----:R-:W-:-:S02]  /*d070*/  IADD3 R4, P1, PT, R23, R2, RZ ;  /* 0x0000000217047210 */ /* 0x001fc40007f3e0ff */
[----:B------:R-:W4:Y:S03]  /*d080*/  LDL R23, [R1+0x548] ;  /* 0x0005480001177983 */ /* 0x000f260000100800 */
[----:B------:R-:W-:Y:S02]  /*d090*/  IMAD.X R5, R22, 0x1, R0, P1 ;  /* 0x0000000116057824 */ /* 0x000fe400008e0600 */
[----:B------:R-:W4:Y:S01]  /*d0a0*/  LDL R22, [R1+0x31c] ;  /* 0x00031c0001167983 */ /* 0x000f220000100800 */
[----:B------:R-:W-:-:S06]  /*d0b0*/  PRMT R9, RZ, 0x7610, R9 ;  /* 0x00007610ff097816 */ /* 0x000fcc0000000009 */
[----:B------:R0:W4:Y:S01]  /*d0c0*/  @!P0 LDG.E.U16 R9, desc[UR8][R4.64] ;  /* 0x0000000804098981 */ /* 0x000122000c1e1500 */
[----:B------:R-:W-:Y:S02]  /*d0d0*/  PRMT R12, RZ, 0x7610, R12 ;  /* 0x00007610ff0c7816 */ /* 0x000fe4000000000c */
[----:B0-----:R-:W-:-:S05]  /*d0e0*/  IADD3 R4, P1, PT, R29, R2, RZ ;  /* 0x000000021d047210 */ /* 0x001fca0007f3e0ff */
[----:B------:R-:W-:Y:S01]  /*d0f0*/  IMAD.X R5, R28, 0x1, R0, P1 ;  /* 0x000000011c057824 */ /* 0x000fe200008e0600 */
[----:B------:R-:W-:Y:S02]  /*d100*/  PRMT R18, RZ, 0x7610, R18 ;  /* 0x00007610ff127816 */ /* 0x000fe40000000012 */
[----:B------:R-:W-:Y:S01]  /*d110*/  PRMT R17, RZ, 0x7610, R17 ;  /* 0x00007610ff117816 */ /* 0x000fe20000000011 */
[----:B------:R-:W0:Y:S01]  /*d120*/  S2UR UR6, SR_CgaCtaId ;  /* 0x00000000000679c3 */ /* 0x000e220000008800 */
[----:B------:R3:W4:Y:S01]  /*d130*/  @!P0 LDG.E.U16 R12, desc[UR8][R4.64] ;  /* 0x00000008040c8981 */ /* 0x000722000c1e1500 */
[----:B------:R-:W-:Y:S01]  /*d140*/  PRMT R16, RZ, 0x7610, R16 ;  /* 0x00007610ff107816 */ /* 0x000fe20000000010 */
[----:B------:R-:W-:Y:S01]  /*d150*/  IMAD.SHL.U32 R13, R13, 0x2, RZ ;  /* 0x000000020d0d7824 */ /* 0x000fe200078e00ff */
[----:B------:R-:W-:Y:S01]  /*d160*/  UMOV UR4, 0x400 ;  /* 0x0000040000047882 */ /* 0x000fe20000000000 */
[----:B------:R-:W-:Y:S01]  /*d170*/  PRMT R15, RZ, 0x7610, R15 ;  /* 0x00007610ff0f7816 */ /* 0x000fe2000000000f */
[----:B------:R-:W4:Y:S01]  /*d180*/  LDL R28, [R1+0x3cc] ;  /* 0x0003cc00011c7983 */ /* 0x000f220000100800 */
[----:B---3--:R-:W-:-:S03]  /*d190*/  IADD3 R4, P1, PT, R27, R2, RZ ;  /* 0x000000021b047210 */ /* 0x008fc60007f3e0ff */
[----:B------:R-:W3:Y:S02]  /*d1a0*/  LDL R27, [R1+0x538] ;  /* 0x00053800011b7983 */ /* 0x000ee40000100800 */
[----:B--2---:R-:W-:Y:S02]  /*d1b0*/  IMAD.X R5, R26, 0x1, R0, P1 ;  /* 0x000000011a057824 */ /* 0x004fe400008e0600 */
[----:B------:R-:W2:Y:S04]  /*d1c0*/  LDL R26, [R1+0x2fc] ;  /* 0x0002fc00011a7983 */ /* 0x000ea80000100800 */
[----:B------:R4:W2:Y:S02]  /*d1d0*/  @!P0 LDG.E.U16 R18, desc[UR8][R4.64] ;  /* 0x0000000804128981 */ /* 0x0008a4000c1e1500 */
[----:B----4-:R-:W-:-:S02]  /*d1e0*/  IADD3 R4, P1, PT, R25, R2, RZ ;  /* 0x0000000219047210 */ /* 0x010fc40007f3e0ff */
[----:B------:R-:W4:Y:S03]  /*d1f0*/  LDL R25, [R1+0x528] ;  /* 0x0005280001197983 */ /* 0x000f260000100800 */
[----:B------:R-:W-:Y:S02]  /*d200*/  IMAD.X R5, R24, 0x1, R0, P1 ;  /* 0x0000000118057824 */ /* 0x000fe400008e0600 */
[----:B------:R-:W4:Y:S04]  /*d210*/  LDL R24, [R1+0x2dc] ;  /* 0x0002dc0001187983 */ /* 0x000f280000100800 */
[----:B------:R1:W4:Y:S02]  /*d220*/  @!P0 LDG.E.U16 R17, desc[UR8][R4.64] ;  /* 0x0000000804118981 */ /* 0x000324000c1e1500 */
[----:B-1----:R-:W-:-:S02]  /*d230*/  IADD3 R4, P1, PT, R23, R2, RZ ;  /* 0x0000000217047210 */ /* 0x002fc40007f3e0ff */
[----:B------:R-:W4:Y:S03]  /*d240*/  LDL R23, [R1+0x518] ;  /* 0x0005180001177983 */ /* 0x000f260000100800 */
[----:B------:R-:W-:Y:S02]  /*d250*/  IMAD.X R5, R22, 0x1, R0, P1 ;  /* 0x0000000116057824 */ /* 0x000fe400008e0600 */
[----:B------:R-:W4:Y:S04]  /*d260*/  LDL R22, [R1+0x2bc] ;  /* 0x0002bc0001167983 */ /* 0x000f280000100800 */
[----:B------:R1:W4:Y:S02]  /*d270*/  @!P0 LDG.E.U16 R16, desc[UR8][R4.64] ;  /* 0x0000000804108981 */ /* 0x000324000c1e1500 */
[----:B-1----:R-:W-:-:S04]  /*d280*/  SHF.R.S32.HI R4, RZ, 0x6, R21 ;  /* 0x00000006ff047819 */ /* 0x002fc80000011415 */
[----:B------:R-:W-:-:S04]  /*d290*/  SGXT R4, R4, 0x1 ;  /* 0x000000010404781a */ /* 0x000fc80000000200 */
[----:B------:R-:W-:Y:S01]  /*d2a0*/  LOP3.LUT R13, R13, 0x90, R4, 0x78, !PT ;  /* 0x000000900d0d7812 */ /* 0x000fe200078e7804 */
[----:B0-----:R-:W-:-:S09]  /*d2b0*/  ULEA UR4, UR6, UR4, 0x18 ;  /* 0x0000000406047291 */ /* 0x001fd2000f8ec0ff */
[----:B------:R0:W-:Y:S02]  /*d2c0*/  STS.U16 [R13+UR4+0x8000], R11 ;  /* 0x0080000b0d007988 */ /* 0x0001e40008000404 */
[----:B0-----:R-:W-:Y:S02]  /*d2d0*/  PRMT R11, RZ, 0x7610, R11 ;  /* 0x00007610ff0b7816 */ /* 0x001fe4000000000b */
[-C--:B---3--:R-:W-:Y:S02]  /*d2e0*/  IADD3 R4, P1, PT, R27, R2.reuse, RZ ;  /* 0x000000021b047210 */ /* 0x088fe40007f3e0ff */
[----:B------:R-:W3:Y:S03]  /*d2f0*/  LDL R27, [R1+0x508] ;  /* 0x00050800011b7983 */ /* 0x000ee60000100800 */
        /* <DEDUP_REMOVED lines=8> */
[----:B0-----:R-:W-:-:S02]  /*d380*/  IADD3 R4, P1, PT, R23, R2, RZ ;  /* 0x0000000217047210 */ /* 0x001fc40007f3e0ff */
[----:B------:R-:W4:Y:S03]  /*d390*/  LDL R23, [R1+0x4e8] ;  /* 0x0004e80001177983 */ /* 0x000f260000100800 */
[----:B------:R-:W-:Y:S02]  /*d3a0*/  IMAD.X R5, R22, 0x1, R0, P1 ;  /* 0x0000000116057824 */ /* 0x000fe400008e0600 */
[----:B------:R-:W4:Y:S04]  /*d3b0*/  LDL R22, [R1+0x25c] ;  /* 0x00025c0001167983 */ /* 0x000f280000100800 */
[----:B------:R0:W-:Y:S02]  /*d3c0*/  STS.U16 [R13+UR4+0x8100], R19 ;  /* 0x008100130d007988 */ /* 0x0001e40008000404 */
[----:B0-----:R-:W-:-:S02]  /*d3d0*/  PRMT R19, RZ, 0x7610, R19 ;  /* 0x00007610ff137816 */ /* 0x001fc40000000013 */
[----:B------:R0:W-:Y:S04]  /*d3e0*/  STS.U16 [R13+UR4+0x8200], R8 ;  /* 0x008200080d007988 */ /* 0x0001e80008000404 */
[----:B------:R3:W4:Y:S01]  /*d3f0*/  @!P0 LDG.E.U16 R19, desc[UR8][R4.64] ;  /* 0x0000000804138981 */ /* 0x000722000c1e1500 */
[----:B0-----:R-:W-:-:S03]  /*d400*/  PRMT R8, RZ, 0x7610, R8 ;  /* 0x00007610ff087816 */ /* 0x001fc60000000008 */
        /* <DEDUP_REMOVED lines=39> */
[----:B------:R0:W-:Y:S04]  /*d680*/  STS.U16 [R13+UR4], R9 ;  /* 0x000000090d007988 */ /* 0x0001e80008000404 */
        /* <DEDUP_REMOVED lines=227> */
[----:B------:R-:W4:Y:S01]  /*e4c0*/  LDL R22, [R1+0x1c8] ;  /* 0x0001c80001167983 */ /* 0x000f220000100800 */
[----:B------:R-:W-:-:S05]  /*e4d0*/  LOP3.LUT R13, R13, 0x20, RZ, 0x3c, !PT ;  /* 0x000000200d0d7812 */ /* 0x000fca00078e3cff */
[----:B------:R0:W-:Y:S02]  /*e4e0*/  STS.U16 [R13+UR4+0x100], R16 ;  /* 0x000100100d007988 */ /* 0x0001e40008000404 */
[----:B0-----:R-:W-:Y:S02]  /*e4f0*/  PRMT R16, RZ, 0x7610, R16 ;  /* 0x00007610ff107816 */ /* 0x001fe40000000010 */
        /* <DEDUP_REMOVED lines=194> */
[----:B---3--:R-:W-:Y:S01]  /*f120*/  IADD3 R4, P1, PT, R27, R2, RZ ;  /* 0x000000021b047210 */ /* 0x008fe20007f3e0ff */
[----:B------:R0:W-:Y:S04]  /*f130*/  STS.U16 [R13+UR4+0x7900], R11 ;  /* 0x0079000b0d007988 */ /* 0x0001e80008000404 */
[----:B--2---:R-:W-:Y:S01]  /*f140*/  IMAD.X R5, R26, 0x1, R0, P1 ;  /* 0x000000011a057824 */ /* 0x004fe200008e0600 */
[----:B------:R1:W-:Y:S04]  /*f150*/  STS.U16 [R13+UR4+0x7d00], R19 ;  /* 0x007d00130d007988 */ /* 0x0003e80008000404 */
[----:B------:R4:W2:Y:S01]  /*f160*/  @!P0 LDG.E.U16 R16, desc[UR8][R4.64] ;  /* 0x0000000804108981 */ /* 0x0008a2000c1e1500 */
[----:B0-----:R-:W-:-:S03]  /*f170*/  PRMT R11, RZ, 0x7610, R11 ;  /* 0x00007610ff0b7816 */ /* 0x001fc6000000000b */
[----:B------:R-:W3:Y:S04]  /*f180*/  LDL R27, [R1+0x490] ;  /* 0x00049000011b7983 */ /* 0x000ee80000100800 */
[----:B------:R-:W2:Y:S01]  /*f190*/  LDL R26, [R1+0x1ac] ;  /* 0x0001ac00011a7983 */ /* 0x000ea20000100800 */
[----:B----4-:R-:W-:-:S03]  /*f1a0*/  IADD3 R4, P1, PT, R25, R2, RZ ;  /* 0x0000000219047210 */ /* 0x010fc60007f3e0ff */
[----:B------:R-:W4:Y:S02]  /*f1b0*/  LDL R25, [R1+0x4b0] ;  /* 0x0004b00001197983 */ /* 0x000f240000100800 */
[----:B------:R-:W-:Y:S02]  /*f1c0*/  IMAD.X R5, R24, 0x1, R0, P1 ;  /* 0x0000000118057824 */ /* 0x000fe400008e0600 */
[----:B------:R-:W2:Y:S04]  /*f1d0*/  LDL R24, [R1+0x1ec] ;  /* 0x0001ec0001187983 */ /* 0x000ea80000100800 */
[----:B------:R0:W3:Y:S02]  /*f1e0*/  @!P0 LDG.E.U16 R15, desc[UR8][R4.64] ;  /* 0x00000008040f8981 */ /* 0x0000e4000c1e1500 */
[----:B0-----:R-:W-:-:S02]  /*f1f0*/  IADD3 R4, P1, PT, R23, R2, RZ ;  /* 0x0000000217047210 */ /* 0x001fc40007f3e0ff */
[----:B------:R-:W3:Y:S03]  /*f200*/  LDL R23, [R1+0x4a0] ;  /* 0x0004a00001177983 */ /* 0x000ee60000100800 */
[----:B------:R-:W-:Y:S02]  /*f210*/  IMAD.X R5, R22, 0x1, R0, P1 ;  /* 0x0000000116057824 */ /* 0x000fe400008e0600 */
[----:B------:R-:W3:Y:S01]  /*f220*/  LDL R22, [R1+0x1cc] ;  /* 0x0001cc0001167983 */ /* 0x000ee20000100800 */
[----:B-1----:R-:W-:-:S03]  /*f230*/  LOP3.LUT R19, R21, 0x3f, RZ, 0xc0, !PT ;  /* 0x0000003f15137812 */ /* 0x002fc600078ec0ff */
[----:B------:R0:W3:Y:S02]  /*f240*/  @!P0 LDG.E.U16 R11, desc[UR8][R4.64] ;  /* 0x00000008040b8981 */ /* 0x0000e4000c1e1500 */
[----:B------:R-:W-:Y:S01]  /*f250*/  IMAD.SHL.U32 R19, R19, 0x2, RZ ;  /* 0x0000000213137824 */ /* 0x000fe200078e00ff */
[----:B------:R-:W-:Y:S01]  /*f260*/  UMOV UR4, 0x400 ;  /* 0x0000040000047882 */ /* 0x000fe20000000000 */
[----:B0-----:R-:W-:-:S04]  /*f270*/  SHF.R.S32.HI R4, RZ, 0x6, R21 ;  /* 0x00000006ff047819 */ /* 0x001fc80000011415 */
[----:B------:R-:W-:Y:S01]  /*f280*/  SGXT R4, R4, 0x1 ;  /* 0x000000010404781a */ /* 0x000fe20000000200 */
[----:B------:R-:W-:-:S03]  /*f290*/  ULEA UR4, UR6, UR4, 0x18 ;  /* 0x0000000406047291 */ /* 0x000fc6000f8ec0ff */
[----:B------:R-:W-:-:S04]  /*f2a0*/  LOP3.LUT R19, R19, 0x90, R4, 0x78, !PT ;  /* 0x0000009013137812 */ /* 0x000fc800078e7804 */
[----:B------:R-:W-:-:S05]  /*f2b0*/  LOP3.LUT R13, R19, 0x40, RZ, 0x3c, !PT ;  /* 0x00000040130d7812 */ /* 0x000fca00078e3cff */
[----:B------:R0:W-:Y:S02]  /*f2c0*/  STS.U16 [R13+UR4+0x600], R8 ;  /* 0x000600080d007988 */ /* 0x0001e40008000404 */
[----:B0-----:R-:W-:Y:S02]  /*f2d0*/  PRMT R8, RZ, 0x7610, R8 ;  /* 0x00007610ff087816 */ /* 0x001fe40000000008 */
[-C--:B----4-:R-:W-:Y:S02]  /*f2e0*/  IADD3 R4, P1, PT, R25, R2.reuse, RZ ;  /* 0x0000000219047210 */ /* 0x090fe40007f3e0ff */
[----:B------:R-:W4:Y:S03]  /*f2f0*/  LDL R25, [R1+0x480] ;  /* 0x0004800001197983 */ /* 0x000f260000100800 */
[----:B--2---:R-:W-:Y:S02]  /*f300*/  IMAD.X R5, R24, 0x1, R0, P1 ;  /* 0x0000000118057824 */ /* 0x004fe400008e0600 */
[----:B------:R-:W2:Y:S04]  /*f310*/  LDL R24, [R1+0x1b0] ;  /* 0x0001b00001187983 */ /* 0x000ea80000100800 */
[----:B------:R3:W2:Y:S02]  /*f320*/  @!P0 LDG.E.U16 R8, desc[UR8][R4.64] ;  /* 0x0000000804088981 */ /* 0x0006a4000c1e1500 */
[----:B---3--:R-:W-:-:S02]  /*f330*/  IADD3 R4, P1, PT, R23, R2, RZ ;  /* 0x0000000217047210 */ /* 0x008fc40007f3e0ff */
[----:B------:R-:W3:Y:S03]  /*f340*/  LDL R23, [R1+0x470] ;  /* 0x0004700001177983 */ /* 0x000ee60000100800 */
[----:B------:R-:W-:Y:S02]  /*f350*/  IMAD.X R5, R22, 0x1, R0, P1 ;  /* 0x0000000116057824 */ /* 0x000fe400008e0600 */
[----:B------:R-:W3:Y:S04]  /*f360*/  LDL R22, [R1+0x1d0] ;  /* 0x0001d00001167983 */ /* 0x000ee80000100800 */
[----:B------:R0:W-:Y:S02]  /*f370*/  STS.U16 [R13+UR4+0x200], R7 ;  /* 0x000200070d007988 */ /* 0x0001e40008000404 */
[----:B0-----:R-:W-:-:S02]  /*f380*/  PRMT R7, RZ, 0x7610, R7 ;  /* 0x00007610ff077816 */ /* 0x001fc40000000007 */
[----:B------:R0:W-:Y:S04]  /*f390*/  STS.U16 [R13+UR4+0xa00], R6 ;  /* 0x000a00060d007988 */ /* 0x0001e80008000404 */
[----:B------:R1:W3:Y:S01]  /*f3a0*/  @!P0 LDG.E.U16 R7, desc[UR8][R4.64] ;  /* 0x0000000804078981 */ /* 0x0002e2000c1e1500 */
[----:B0-----:R-:W-:Y:S02]  /*f3b0*/  PRMT R6, RZ, 0x7610, R6 ;  /* 0x00007610ff067816 */ /* 0x001fe40000000006 */
[----:B-1----:R-:W-:Y:S02]  /*f3c0*/  IADD3 R4, P1, PT, R27, R2, RZ ;  /* 0x000000021b047210 */ /* 0x002fe40007f3e0ff */
[----:B------:R-:W3:Y:S03]  /*f3d0*/  LDL R27, [R1+0x460] ;  /* 0x00046000011b7983 */ /* 0x000ee60000100800 */
[----:B------:R-:W-:-:S02]  /*f3e0*/  IMAD.X R5, R26, 0x1, R0, P1 ;  /* 0x000000011a057824 */ /* 0x000fc400008e0600 */
[----:B------:R-:W3:Y:S04]  /*f3f0*/  LDL R26, [R1+0x1f0] ;  /* 0x0001f000011a7983 */ /* 0x000ee80000100800 */
[----:B------:R4:W3:Y:S04]  /*f400*/  @!P0 LDG.E.U16 R6, desc[UR8][R4.64] ;  /* 0x0000000804068981 */ /* 0x0008e8000c1e1500 */
[----:B------:R0:W-:Y:S02]  /*f410*/  STS.U16 [R13+UR4+0xe00], R3 ;  /* 0x000e00030d007988 */ /* 0x0001e40008000404 */
[----:B0-----:R-:W-:-:S02]  /*f420*/  PRMT R3, RZ, 0x7610, R3 ;  /* 0x00007610ff037816 */ /* 0x001fc40000000003 */
        /* <DEDUP_REMOVED lines=163> */
[----:B------:R-:W-:Y:S01]  /*fe60*/  IMAD.X R5, R26, 0x1, R0, P1 ;  /* 0x000000011a057824 */ /* 0x000fe200008e0600 */
[----:B------:R0:W-:Y:S04]  /*fe70*/  STS.U16 [R13+UR4+0x6e00], R7 ;  /* 0x006e00070d007988 */ /* 0x0001e80008000404 */
[----:B------:R4:W3:Y:S04]  /*fe80*/  @!P0 LDG.E.U16 R8, desc[UR8][R4.64] ;  /* 0x0000000804088981 */ /* 0x0008e8000c1e1500 */
[----:B------:R1:W-:Y:S01]  /*fe90*/  STS.U16 [R13+UR4+0x7200], R6 ;  /* 0x007200060d007988 */ /* 0x0003e20008000404 */
[----:B0-----:R-:W-:-:S03]  /*fea0*/  PRMT R7, RZ, 0x7610, R7 ;  /* 0x00007610ff077816 */ /* 0x001fc60000000007 */
[----:B------:R0:W-:Y:S04]  /*feb0*/  STS.U16 [R13+UR4+0x7600], R3 ;  /* 0x007600030d007988 */ /* 0x0001e80008000404 */
[----:B------:R-:W-:Y:S04]  /*fec0*/  STS.U16 [R13+UR4+0x7a00], R14 ;  /* 0x007a000e0d007988 */ /* 0x000fe80008000404 */
[----:B------:R0:W-:Y:S04]  /*fed0*/  STS.U16 [R13+UR4+0x7e00], R10 ;  /* 0x007e000a0d007988 */ /* 0x0001e80008000404 */
[----:B------:R-:W3:Y:S01]  /*fee0*/  LDL R26, [R1+0x4bc] ;  /* 0x0004bc00011a7983 */ /* 0x000ee20000100800 */
[----:B----4-:R-:W-:-:S02]  /*fef0*/  IADD3 R4, P1, PT, R25, R2, RZ ;  /* 0x0000000219047210 */ /* 0x010fc40007f3e0ff */
[----:B-1----:R-:W-:Y:S02]  /*ff00*/  PRMT R6, RZ, 0x7610, R6 ;  /* 0x00007610ff067816 */ /* 0x002fe40000000006 */
[----:B0-----:R-:W-:Y:S01]  /*ff10*/  SHF.R.S32.HI R3, RZ, 0x2, R21 ;  /* 0x00000002ff037819 */ /* 0x001fe20000011415 */
[----:B------:R-:W-:Y:S01]  /*ff20*/  IMAD.SHL.U32 R13, R21, 0x2, RZ ;  /* 0x00000002150d7824 */ /* 0x000fe200078e00ff */
[----:B------:R-:W4:Y:S01]  /*ff30*/  LDL R25, [R1+0x204] ;  /* 0x0002040001197983 */ /* 0x000f220000100800 */
[----:B--2---:R-:W-:-:S03]  /*ff40*/  IMAD.X R5, R24, 0x1, R0, P1 ;  /* 0x0000000118057824 */ /* 0x004fc600008e0600 */
[----:B------:R-:W2:Y:S04]  /*ff50*/  LDL R24, [R1+0x244] ;  /* 0x0002440001187983 */ /* 0x000ea80000100800 */
[----:B------:R3:W4:Y:S02]  /*ff60*/  @!P0 LDG.E.U16 R7, desc[UR8][R4.64] ;  /* 0x0000000804078981 */ /* 0x000724000c1e1500 */
[----:B---3--:R-:W-:Y:S02]  /*ff70*/  IADD3 R4, P1, PT, R23, R2, RZ ;  /* 0x0000000217047210 */ /* 0x008fe40007f3e0ff */
[----:B------:R-:W3:Y:S03]  /*ff80*/  LDL R23, [R1+0x4cc] ;  /* 0x0004cc0001177983 */ /* 0x000ee60000100800 */
[----:B------:R-:W-:-:S02]  /*ff90*/  IMAD.X R5, R22, 0x1, R0, P1 ;  /* 0x0000000116057824 */ /* 0x000fc400008e0600 */
[----:B------:R-:W4:Y:S01]  /*ffa0*/  LDL R22, [R1+0x224] ;  /* 0x0002240001167983 */ /* 0x000f220000100800 */
[----:B------:R-:W-:-:S03]  /*ffb0*/  SGXT R3, R3, 0x1 ;  /* 0x000000010303781a */ /* 0x000fc60000000200 */
[----:B------:R0:W4:Y:S01]  /*ffc0*/  @!P0 LDG.E.U16 R6, desc[UR8][R4.64] ;  /* 0x0000000804068981 */ /* 0x000122000c1e1500 */
[----:B------:R-:W-:Y:S01]  /*ffd0*/  LOP3.LUT R3, R3, 0x90, RZ, 0xc0, !PT ;  /* 0x0000009003037812 */ /* 0x000fe200078ec0ff */
[----:B0-----:R-:W-:-:S05]  /*ffe0*/  IMAD.SHL.U32 R4, R21, 0x20, RZ ;  /* 0x0000002015047824 */ /* 0x001fca00078e00ff */
[----:B------:R-:W-:Y:S02]  /*fff0*/  LOP3.LUT R14, R3, 0x60, R4, 0xf8, !PT ;  /* 0x00000060030e7812 */ /* 0x000fe400078ef804 */
[----:B------:R-:W-:Y:S02]  /*10000*/  LOP3.LUT R3, R4, 0xc00, RZ, 0xc0, !PT ;  /* 0x00000c0004037812 */ /* 0x000fe400078ec0ff */
[----:B------:R-:W-:-:S05]  /*10010*/  LOP3.LUT R4, R21, 0x7, RZ, 0xc0, !PT ;  /* 0x0000000715047812 */ /* 0x000fca00078ec0ff */
[C---:B------:R-:W-:Y:S02]  /*10020*/  IMAD R3, R4.reuse, 0x80, R3 ;  /* 0x0000008004037824 */ /* 0x040fe400078e0203 */
[----:B------:R-:W-:-:S05]  /*10030*/  IMAD.SHL.U32 R4, R4, 0x10, RZ ;  /* 0x0000001004047824 */ /* 0x000fca00078e00ff */
[----:B------:R-:W-:-:S05]  /*10040*/  LOP3.LUT R4, R4, 0x30, R13, 0x78, !PT ;  /* 0x0000003004047812 */ /* 0x000fca00078e780d */
[----:B------:R-:W-:Y:S01]  /*10050*/  IMAD.IADD R3, R3, 0x1, R4 ;  /* 0x0000000103037824 */ /* 0x000fe200078e0204 */
[-C--:B------:R-:W-:Y:S02]  /*10060*/  IADD3 R4, P1, PT, R27, R2.reuse, RZ ;  /* 0x000000021b047210 */ /* 0x080fe40007f3e0ff */
[----:B------:R-:W4:Y:S01]  /*10070*/  LDL R27, [R1+0x4ac] ;  /* 0x0004ac00011b7983 */ /* 0x000f220000100800 */
[----:B------:R-:W-:Y:S02]  /*10080*/  PRMT R10, RZ, 0x7610, R10 ;  /* 0x00007610ff0a7816 */ /* 0x000fe4000000000a */
[----:B--2---:R-:W-:Y:S02]  /*10090*/  IMAD.X R5, R24, 0x1, R0, P1 ;  /* 0x0000000118057824 */ /* 0x004fe400008e0600 */
[----:B------:R-:W2:Y:S04]  /*100a0*/  LDL R24, [R1+0x1e4] ;  /* 0x0001e40001187983 */ /* 0x000ea80000100800 */
[----:B------:R3:W2:Y:S02]  /*100b0*/  @!P0 LDG.E.U16 R10, desc[UR8][R4.64] ;  /* 0x00000008040a8981 */ /* 0x0006a4000c1e1500 */
[----:B---3--:R-:W-:-:S02]  /*100c0*/  IADD3 R4, P1, PT, R23, R2, RZ ;  /* 0x0000000217047210 */ /* 0x008fc40007f3e0ff */
[----:B------:R-:W3:Y:S03]  /*100d0*/  LDL R23, [R1+0x49c] ;  /* 0x00049c0001177983 */ /* 0x000ee60000100800 */
[----:B----4-:R-:W-:Y:S02]  /*100e0*/  IMAD.X R5, R22, 0x1, R0, P1 ;  /* 0x0000000116057824 */ /* 0x010fe400008e0600 */
[----:B------:R-:W4:Y:S01]  /*100f0*/  LDL R22, [R1+0x1c4] ;  /* 0x0001c40001167983 */ /* 0x000f220000100800 */
[--C-:B------:R-:W-:Y:S02]  /*10100*/  LOP3.LUT R14, R14, 0x10, R13.reuse, 0x78, !PT ;  /* 0x000000100e0e7812 */ /* 0x100fe400078e780d */
[----:B------:R-:W-:Y:S02]  /*10110*/  PRMT R13, RZ, 0x7610, R13 ;  /* 0x00007610ff0d7816 */ /* 0x000fe4000000000d */
[----:B------:R-:W-:-:S04]  /*10120*/  LOP3.LUT R29, R19, 0x60, RZ, 0x3c, !PT ;  /* 0x00000060131d7812 */ /* 0x000fc800078e3cff */
[----:B------:R0:W4:Y:S04]  /*10130*/  @!P0 LDG.E.U16 R13, desc[UR8][R4.64] ;  /* 0x00000008040d8981 */ /* 0x000128000c1e1500 */
[----:B------:R1:W-:Y:S01]  /*10140*/  STS.U16 [R29+UR4+0x300], R9 ;  /* 0x000300091d007988 */ /* 0x0003e20008000404 */
[----:B0-----:R-:W-:-:S03]  /*10150*/  IADD3 R4, P1, PT, R26, R2, RZ ;  /* 0x000000021a047210 */ /* 0x001fc60007f3e0ff */
[----:B------:R-:W4:Y:S01]  /*10160*/  LDL R26, [R1+0x48c] ;  /* 0x00048c00011a7983 */ /* 0x000f220000100800 */
[----:B-1----:R-:W-:Y:S01]  /*10170*/  PRMT R9, RZ, 0x7610, R9 ;  /* 0x00007610ff097816 */ /* 0x002fe20000000009 */
[----:B------:R-:W-:Y:S02]  /*10180*/  IMAD.X R5, R25, 0x1, R0, P1 ;  /* 0x0000000119057824 */ /* 0x000fe400008e0600 */
[----:B------:R-:W4:Y:S04]  /*10190*/  LDL R25, [R1+0x1a4] ;  /* 0x0001a40001197983 */ /* 0x000f280000100800 */
[----:B------:R0:W4:Y:S04]  /*101a0*/  @!P0 LDG.E.U16 R9, desc[UR8][R4.64] ;  /* 0x0000000804098981 */ /* 0x000128000c1e1500 */
[----:B------:R1:W-:Y:S01]  /*101b0*/  STS.U16 [R29+UR4+0x700], R12 ;  /* 0x0007000c1d007988 */ /* 0x0003e20008000404 */
[----:B0-----:R-:W-:-:S03]  /*101c0*/  IADD3 R4, P1, PT, R27, R2, RZ ;  /* 0x000000021b047210 */ /* 0x001fc60007f3e0ff */
[----:B------:R-:W4:Y:S01]  /*101d0*/  LDL R27, [R1+0x47c] ;  /* 0x00047c00011b7983 */ /* 0x000f220000100800 */
[----:B-1----:R-:W-:Y:S01]  /*101e0*/  PRMT R12, RZ, 0x7610, R12 ;  /* 0x00007610ff0c7816 */ /* 0x002fe2000000000c */
[----:B--2---:R-:W-:Y:S02]  /*101f0*/  IMAD.X R5, R24, 0x1, R0, P1 ;  /* 0x0000000118057824 */ /* 0x004fe400008e0600 */
[----:B------:R-:W2:Y:S04]  /*10200*/  LDL R24, [R1+0x1b8] ;  /* 0x0001b80001187983 */ /* 0x000ea80000100800 */
[----:B------:R3:W2:Y:S02]  /*10210*/  @!P0 LDG.E.U16 R12, desc[UR8][R4.64] ;  /* 0x00000008040c8981 */ /* 0x0006a4000c1e1500 */
[----:B---3--:R-:W-:-:S02]  /*10220*/  IADD3 R4, P1, PT, R23, R2, RZ ;  /* 0x0000000217047210 */ /* 0x008fc40007f3e0ff */
[----:B------:R-:W3:Y:S03]  /*10230*/  LDL R23, [R1+0x46c] ;  /* 0x00046c0001177983 */ /* 0x000ee60000100800 */
[----:B----4-:R-:W-:Y:S02]  /*10240*/  IMAD.X R5, R22, 0x1, R0, P1 ;  /* 0x0000000116057824 */ /* 0x010fe400008e0600 */
[----:B------:R-:W4:Y:S01]  /*10250*/  LDL R22, [R1+0x1d8] ;  /* 0x0001d80001167983 */ /* 0x000f220000100800 */
[----:B------:R-:W-:-:S06]  /*10260*/  PRMT R19, RZ, 0x7610, R19 ;  /* 0x00007610ff137816 */ /* 0x000fcc0000000013 */
        /* <DEDUP_REMOVED lines=18> */
[----:B------:R-:W4:Y:S04]  /*10390*/  LDL R22, [R1+0x238] ;  /* 0x0002380001167983 */ /* 0x000f280000100800 */
[----:B------:R0:W-:Y:S02]  /*103a0*/  STS.U16 [R29+UR4+0x1300], R16 ;  /* 0x001300101d007988 */ /* 0x0001e40008000404 */
[----:B0-----:R-:W-:-:S02]  /*103b0*/  PRMT R16, RZ, 0x7610, R16 ;  /* 0x00007610ff107816 */ /* 0x001fc40000000010 */
[----:B------:R0:W-:Y:S04]  /*103c0*/  STS.U16 [R29+UR4+0x1700], R15 ;  /* 0x0017000f1d007988 */ /* 0x0001e80008000404 */
[----:B------:R1:W4:Y:S01]  /*103d0*/  @!P0 LDG.E.U16 R16, desc[UR8][R4.64] ;  /* 0x0000000804108981 */ /* 0x000322000c1e1500 */
[----:B0-----:R-:W-:Y:S02]  /*103e0*/  PRMT R15, RZ, 0x7610, R15 ;  /* 0x00007610ff0f7816 */ /* 0x001fe4000000000f */
[-C--:B-1----:R-:W-:Y:S02]  /*103f0*/  IADD3 R4, P1, PT, R26, R2.reuse, RZ ;  /* 0x000000021a047210 */ /* 0x082fe40007f3e0ff */
[----:B------:R-:W4:Y:S03]  /*10400*/  LDL R26, [R1+0x42c] ;  /* 0x00042c00011a7983 */ /* 0x000f260000100800 */
[----:B------:R-:W-:Y:S01]  /*10410*/  IMAD.X R5, R25, 0x1, R0, P1 ;  /* 0x0000000119057824 */ /* 0x000fe200008e0600 */
[----:B------:R0:W-:Y:S04]  /*10420*/  STS.U16 [R29+UR4+0x1b00], R11 ;  /* 0x001b000b1d007988 */ /* 0x0001e80008000404 */
[----:B------:R-:W4:Y:S04]  /*10430*/  LDL R25, [R1+0x258] ;  /* 0x0002580001197983 */ /* 0x000f280000100800 */
[----:B------:R1:W4:Y:S04]  /*10440*/  @!P0 LDG.E.U16 R15, desc[UR8][R4.64] ;  /* 0x00000008040f8981 */ /* 0x000328000c1e1500 */
[----:B0-----:R-:W4:Y:S01]  /*10450*/  LDL R11, [R1+0x41c] ;  /* 0x00041c00010b7983 */ /* 0x001f220000100800 */
[----:B-1----:R-:W-:-:S03]  /*10460*/  IADD3 R4, P1, PT, R27, R2, RZ ;  /* 0x000000021b047210 */ /* 0x002fc60007f3e0ff */
[----:B------:R0:W-:Y:S04]  /*10470*/  STS.U16 [R29+UR4+0x1f00], R8 ;  /* 0x001f00081d007988 */ /* 0x0001e80008000404 */
[----:B------:R1:W-:Y:S04]  /*10480*/  STS.U16 [R29+UR4+0x2300], R7 ;  /* 0x002300071d007988 */ /* 0x0003e80008000404 */
[----:B------:R-:W4:Y:S01]  /*10490*/  LDL R27, [R1+0x3fc] ;  /* 0x0003fc00011b7983 */ /* 0x000f220000100800 */
[----:B0-----:R-:W-:Y:S01]  /*104a0*/  PRMT R8, RZ, 0x7610, R8 ;  /* 0x00007610ff087816 */ /* 0x001fe20000000008 */
[----:B--2---:R-:W-:-:S02]  /*104b0*/  IMAD.X R5, R24, 0x1, R0, P1 ;  /* 0x0000000118057824 */ /* 0x004fc400008e0600 */
[----:B------:R-:W2:Y:S04]  /*104c0*/  LDL R24, [R1+0x278] ;  /* 0x0002780001187983 */ /* 0x000ea80000100800 */
[----:B------:R3:W2:Y:S02]  /*104d0*/  @!P0 LDG.E.U16 R8, desc[UR8][R4.64] ;  /* 0x0000000804088981 */ /* 0x0006a4000c1e1500 */
[----:B---3--:R-:W-:Y:S02]  /*104e0*/  IADD3 R4, P1, PT, R23, R2, RZ ;  /* 0x0000000217047210 */ /* 0x008fe40007f3e0ff */
[----:B------:R-:W3:Y:S03]  /*104f0*/  LDL R23, [R1+0x40c] ;  /* 0x00040c0001177983 */ /* 0x000ee60000100800 */
[----:B----4-:R-:W-:-:S02]  /*10500*/  IMAD.X R5, R22, 0x1, R0, P1 ;  /* 0x0000000116057824 */ /* 0x010fc400008e0600 */
[----:B------:R-:W4:Y:S01]  /*10510*/  LDL R22, [R1+0x298] ;  /* 0x0002980001167983 */ /* 0x000f220000100800 */
[----:B-1----:R-:W-:-:S06]  /*10520*/  PRMT R7, RZ, 0x7610, R7 ;  /* 0x00007610ff077816 */ /* 0x002fcc0000000007 */
[----:B------:R0:W4:Y:S04]  /*10530*/  @!P0 LDG.E.U16 R7, desc[UR8][R4.64] ;  /* 0x0000000804078981 */ /* 0x000128000c1e1500 */
[----:B------:R1:W-:Y:S04]  /*10540*/  STS.U16 [R29+UR4+0x2700], R6 ;  /* 0x002700061d007988 */ /* 0x0003e80008000404 */
[----:B------:R0:W-:Y:S01]  /*10550*/  STS.U16 [R29+UR4+0x2b00], R10 ;  /* 0x002b000a1d007988 */ /* 0x0001e20008000404 */
[----:B-1----:R-:W-:Y:S02]  /*10560*/  PRMT R6, RZ, 0x7610, R6 ;  /* 0x00007610ff067816 */ /* 0x002fe40000000006 */
[----:B0-----:R-:W-:-:S02]  /*10570*/  IADD3 R4, P1, PT, R26, R2, RZ ;  /* 0x000000021a047210 */ /* 0x001fc40007f3e0ff */
[----:B------:R-:W4:Y:S03]  /*10580*/  LDL R26, [R1+0x2b8] ;  /* 0x0002b800011a7983 */ /* 0x000f260000100800 */
[----:B------:R-:W-:Y:S02]  /*10590*/  IMAD.X R5, R25, 0x1, R0, P1 ;  /* 0x0000000119057824 */ /* 0x000fe400008e0600 */
[----:B------:R-:W4:Y:S04]  /*105a0*/  LDL R25, [R1+0x3ec] ;  /* 0x0003ec0001197983 */ /* 0x000f280000100800 */
[----:B------:R0:W4:Y:S01]  /*105b0*/  @!P0 LDG.E.U16 R6, desc[UR8][R4.64] ;  /* 0x0000000804068981 */ /* 0x000122000c1e1500 */
[----:B------:R-:W-:-:S02]  /*105c0*/  IADD3 R10, P1, PT, R11, R2, RZ ;  /* 0x000000020b0a7210 */ /* 0x000fc40007f3e0ff */
[----:B0-----:R-:W-:-:S03]  /*105d0*/  PRMT R5, RZ, 0x7610, R5 ;  /* 0x00007610ff057816 */ /* 0x001fc60000000005 */
[--C-:B--2---:R-:W-:Y:S02]  /*105e0*/  IMAD.X R11, R24, 0x1, R0.reuse, P1 ;  /* 0x00000001180b7824 */ /* 0x104fe400008e0600 */
[----:B------:R-:W2:Y:S04]  /*105f0*/  LDL R24, [R1+0x2d8] ;  /* 0x0002d80001187983 */ /* 0x000ea80000100800 */
[----:B------:R3:W2:Y:S02]  /*10600*/  @!P0 LDG.E.U16 R5, desc[UR8][R10.64] ;  /* 0x000000080a058981 */ /* 0x0006a4000c1e1500 */
[----:B---3--:R-:W-:Y:S02]  /*10610*/  IADD3 R10, P1, PT, R23, R2, RZ ;  /* 0x00000002170a7210 */ /* 0x008fe40007f3e0ff */
[----:B------:R-:W3:Y:S03]  /*10620*/  LDL R23, [R1+0x3dc] ;  /* 0x0003dc0001177983 */ /* 0x000ee60000100800 */
[----:B----4-:R-:W-:-:S02]  /*10630*/  IMAD.X R11, R22, 0x1, R0, P1 ;  /* 0x00000001160b7824 */ /* 0x010fc400008e0600 */
[----:B------:R-:W4:Y:S01]  /*10640*/  LDL R22, [R1+0x2f8] ;  /* 0x0002f80001167983 */ /* 0x000f220000100800 */
[----:B------:R-:W-:-:S06]  /*10650*/  PRMT R4, RZ, 0x7610, R4 ;  /* 0x00007610ff047816 */ /* 0x000fcc0000000004 */
[----:B------:R0:W4:Y:S02]  /*10660*/  @!P0 LDG.E.U16 R4, desc[UR8][R10.64] ;  /* 0x000000080a048981 */ /* 0x000124000c1e1500 */
[----:B0-----:R-:W-:Y:S02]  /*10670*/  IADD3 R10, P1, PT, R27, R2, RZ ;  /* 0x000000021b0a7210 */ /* 0x001fe40007f3e0ff */
[----:B------:R-:W4:Y:S04]  /*10680*/  LDL R27, [R1+0x318] ;  /* 0x00031800011b7983 */ /* 0x000f280000100800 */
[----:B------:R0:W-:Y:S01]  /*10690*/  STS.U16 [R29+UR4+0x3300], R9 ;  /* 0x003300091d007988 */ /* 0x0001e20008000404 */
[----:B------:R-:W-:-:S03]  /*106a0*/  IMAD.X R11, R26, 0x1, R0, P1 ;  /* 0x000000011a0b7824 */ /* 0x000fc600008e0600 */
[----:B------:R-:W4:Y:S01]  /*106b0*/  LDL R26, [R1+0x3bc] ;  /* 0x0003bc00011a7983 */ /* 0x000f220000100800 */
[----:B0-----:R-:W-:-:S03]  /*106c0*/  PRMT R9, RZ, 0x7610, R9 ;  /* 0x00007610ff097816 */ /* 0x001fc60000000009 */
[----:B------:R0:W-:Y:S04]  /*106d0*/  STS.U16 [R29+UR4+0x3700], R12 ;  /* 0x0037000c1d007988 */ /* 0x0001e80008000404 */
[----:B------:R1:W4:Y:S01]  /*106e0*/  @!P0 LDG.E.U16 R9, desc[UR8][R10.64] ;  /* 0x000000080a098981 */ /* 0x000322000c1e1500 */
[----:B0-----:R-:W-:-:S03]  /*106f0*/  IADD3 R12, P1, PT, R25, R2, RZ ;  /* 0x00000002190c7210 */ /* 0x001fc60007f3e0ff */
[----:B------:R-:W4:Y:S01]  /*10700*/  LDL R25, [R1+0x338] ;  /* 0x0003380001197983 */ /* 0x000f220000100800 */
[----:B-1----:R-:W-:-:S03]  /*10710*/  PRMT R10, RZ, 0x7610, R10 ;  /* 0x00007610ff0a7816 */ /* 0x002fc6000000000a */
[----:B------:R-:W-:Y:S04]  /*10720*/  STS.U16 [R29+UR4+0x2f00], R13 ;  /* 0x002f000d1d007988 */ /* 0x000fe80008000404 */
[----:B------:R0:W-:Y:S04]  /*10730*/  STS.U16 [R29+UR4+0x3b00], R19 ;  /* 0x003b00131d007988 */ /* 0x0001e80008000404 */
[----:B0-----:R-:W4:Y:S01]  /*10740*/  LDL R19, [R1+0x378] ;  /* 0x0003780001137983 */ /* 0x001f220000100800 */
[----:B--2---:R-:W-:-:S03]  /*10750*/  IMAD.X R13, R24, 0x1, R0, P1 ;  /* 0x00000001180d7824 */ /* 0x004fc600008e0600 */
[----:B------:R-:W2:Y:S04]  /*10760*/  LDL R24, [R1+0x3ac] ;  /* 0x0003ac0001187983 */ /* 0x000ea80000100800 */
[----:B------:R3:W2:Y:S02]  /*10770*/  @!P0 LDG.E.U16 R10, desc[UR8][R12.64] ;  /* 0x000000080c0a8981 */ /* 0x0006a4000c1e1500 */
[----:B---3--:R-:W-:Y:S02]  /*10780*/  IADD3 R12, P1, PT, R23, R2, RZ ;  /* 0x00000002170c7210 */ /* 0x008fe40007f3e0ff */
[----:B------:R-:W3:Y:S03]  /*10790*/  LDL R23, [R1+0x358] ;  /* 0x0003580001177983 */ /* 0x000ee60000100800 */
[----:B----4-:R-:W-:-:S02]  /*107a0*/  IMAD.X R13, R22, 0x1, R0, P1 ;  /* 0x00000001160d7824 */ /* 0x010fc400008e0600 */
[----:B------:R-:W4:Y:S01]  /*107b0*/  LDL R22, [R1+0x5a4] ;  /* 0x0005a40001167983 */ /* 0x000f220000100800 */
[----:B------:R-:W-:-:S06]  /*107c0*/  PRMT R11, RZ, 0x7610, R11 ;  /* 0x00007610ff0b7816 */ /* 0x000fcc000000000b */
[----:B------:R0:W4:Y:S04]  /*107d0*/  @!P0 LDG.E.U16 R11, desc[UR8][R12.64] ;  /* 0x000000080c0b8981 */ /* 0x000128000c1e1500 */
[----:B------:R1:W-:Y:S01]  /*107e0*/  STS.U16 [R29+UR4+0x3f00], R18 ;  /* 0x003f00121d007988 */ /* 0x0003e20008000404 */
[----:B0-----:R-:W-:Y:S02]  /*107f0*/  IADD3 R12, P1, PT, R28, R2, RZ ;  /* 0x000000021c0c7210 */ /* 0x001fe40007f3e0ff */
[----:B-1----:R-:W-:-:S03]  /*10800*/  PRMT R18, RZ, 0x7610, R18 ;  /* 0x00007610ff127816 */ /* 0x002fc60000000012 */
[----:B------:R-:W-:Y:S01]  /*10810*/  IMAD.X R13, R27, 0x1, R0, P1 ;  /* 0x000000011b0d7824 */ /* 0x000fe200008e0600 */
[----:B------:R0:W-:Y:S04]  /*10820*/  STS.U16 [R29+UR4+0x4300], R17 ;  /* 0x004300111d007988 */ /* 0x0001e80008000404 */
[----:B------:R1:W4:Y:S01]  /*10830*/  @!P0 LDG.E.U16 R18, desc[UR8][R12.64] ;  /* 0x000000080c128981 */ /* 0x000322000c1e1500 */
[----:B0-----:R-:W-:Y:S02]  /*10840*/  PRMT R17, RZ, 0x7610, R17 ;  /* 0x00007610ff117816 */ /* 0x001fe40000000011 */
[----:B-1----:R-:W-:-:S05]  /*10850*/  IADD3 R12, P1, PT, R26, R2, RZ ;  /* 0x000000021a0c7210 */ /* 0x002fca0007f3e0ff */
[----:B------:R-:W-:Y:S01]  /*10860*/  IMAD.X R13, R25, 0x1, R0, P1 ;  /* 0x00000001190d7824 */ /* 0x000fe200008e0600 */
[----:B------:R0:W-:Y:S04]  /*10870*/  STS.U16 [R29+UR4+0x4700], R16 ;  /* 0x004700101d007988 */ /* 0x0001e80008000404 */
[----:B------:R2:W4:Y:S01]  /*10880*/  @!P0 LDG.E.U16 R17, desc[UR8][R12.64] ;  /* 0x000000080c118981 */ /* 0x000522000c1e1500 */
[----:B0-----:R-:W-:-:S03]  /*10890*/  PRMT R16, RZ, 0x7610, R16 ;  /* 0x00007610ff107816 */ /* 0x001fc60000000010 */
[----:B------:R0:W-:Y:S02]  /*108a0*/  STS.U16 [R29+UR4+0x4b00], R15 ;  /* 0x004b000f1d007988 */ /* 0x0001e40008000404 */
[----:B0-----:R-:W-:Y:S02]  /*108b0*/  PRMT R15, RZ, 0x7610, R15 ;  /* 0x00007610ff0f7816 */ /* 0x001fe4000000000f */
[----:B--2---:R-:W-:-:S05]  /*108c0*/  IADD3 R12, P1, PT, R24, R2, RZ ;  /* 0x00000002180c7210 */ /* 0x004fca0007f3e0ff */
[----:B---3--:R-:W-:-:S05]  /*108d0*/  IMAD.X R13, R23, 0x1, R0, P1 ;  /* 0x00000001170d7824 */ /* 0x008fca00008e0600 */
[----:B------:R4:W2:Y:S02]  /*108e0*/  @!P0 LDG.E.U16 R16, desc[UR8][R12.64] ;  /* 0x000000080c108981 */ /* 0x0008a4000c1e1500 */
[----:B----4-:R-:W-:-:S05]  /*108f0*/  IADD3 R12, P1, PT, R22, R2, RZ ;  /* 0x00000002160c7210 */ /* 0x010fca0007f3e0ff */
[----:B------:R-:W-:-:S05]  /*10900*/  IMAD.X R13, R19, 0x1, R0, P1 ;  /* 0x00000001130d7824 */ /* 0x000fca00008e0600 */
[----:B------:R-:W3:Y:S04]  /*10910*/  @!P0 LDG.E.U16 R15, desc[UR8][R12.64] ;  /* 0x000000080c0f8981 */ /* 0x000ee8000c1e1500 */
[----:B------:R-:W-:Y:S04]  /*10920*/  STL [R1+0xab8], R2 ;  /* 0x000ab80201007387 */ /* 0x000fe80000100800 */
[----:B------:R-:W-:Y:S04]  /*10930*/  STL [R1+0x6a4], R0 ;  /* 0x0006a40001007387 */ /* 0x000fe80000100800 */
[----:B------:R-:W-:Y:S01]  /*10940*/  STS.U16 [R29+UR4+0x6f00], R18 ;  /* 0x006f00121d007988 */ /* 0x000fe20008000404 */
[----:B------:R-:W-:-:S03]  /*10950*/  IMAD.SHL.U32 R28, R21, 0x10, RZ ;  /* 0x00000010151c7824 */ /* 0x000fc600078e00ff */
[----:B------:R-:W-:Y:S02]  /*10960*/  STS.U16 [R29+UR4+0x7300], R17 ;  /* 0x007300111d007988 */ /* 0x000fe40008000404 */
[----:B------:R-:W-:-:S04]  /*10970*/  LOP3.LUT R28, R28, 0x100, RZ, 0xc0, !PT ;  /* 0x000001001c1c7812 */ /* 0x000fc800078ec0ff */
[----:B------:R-:W-:Y:S01]  /*10980*/  IADD3 R28, PT, PT, R14, UR4, R28 ;  /* 0x000000040e1c7c10 */ /* 0x000fe2000fffe01c */
[----:B------:R-:W-:Y:S04]  /*10990*/  STS.U16 [R29+UR4+0x7f00], R20 ;  /* 0x007f00141d007988 */ /* 0x000fe80008000404 */
[----:B------:R-:W-:Y:S04]  /*109a0*/  STS.U16 [R29+UR4+0x4f00], R8 ;  /* 0x004f00081d007988 */ /* 0x000fe80008000404 */
[----:B--2---:R0:W-:Y:S04]  /*109b0*/  STS.U16 [R29+UR4+0x7700], R16 ;  /* 0x007700101d007988 */ /* 0x0041e80008000404 */
[----:B0-----:R-:W2:Y:S04]  /*109c0*/  LDL.LU.64 R16, [R1+0x600] ;  /* 0x0006000001107983 */ /* 0x001ea80000300a00 */
[----:B------:R-:W2:Y:S04]  /*109d0*/  LDL.LU.64 R18, [R1+0x608] ;  /* 0x0006080001127983 */ /* 0x000ea80000300a00 */
[----:B------:R-:W4:Y:S04]  /*109e0*/  LDL.LU.64 R12, [R1+0x5e0] ;  /* 0x0005e000010c7983 */ /* 0x000f280000300a00 */
[----:B---3--:R0:W-:Y:S04]  /*109f0*/  STS.U16 [R29+UR4+0x7b00], R15 ;  /* 0x007b000f1d007988 */ /* 0x0081e80008000404 */
[----:B0-----:R-:W4:Y:S04]  /*10a00*/  LDL.LU.64 R14, [R1+0x5e8] ;  /* 0x0005e800010e7983 */ /* 0x001f280000300a00 */
[----:B------:R-:W-:Y:S04]  /*10a10*/  STS.U16 [R29+UR4+0x5300], R7 ;  /* 0x005300071d007988 */ /* 0x000fe80008000404 */
[----:B------:R-:W-:Y:S04]  /*10a20*/  STS.U16 [R29+UR4+0x5700], R6 ;  /* 0x005700061d007988 */ /* 0x000fe80008000404 */
[----:B------:R-:W-:Y:S04]  /*10a30*/  STS.U16 [R29+UR4+0x5b00], R5 ;  /* 0x005b00051d007988 */ /* 0x000fe80008000404 */
[----:B------:R-:W-:Y:S04]  /*10a40*/  STS.U16 [R29+UR4+0x5f00], R4 ;  /* 0x005f00041d007988 */ /* 0x000fe80008000404 */
[----:B------:R-:W-:Y:S04]  /*10a50*/  STS.U16 [R29+UR4+0x6300], R9 ;  /* 0x006300091d007988 */ /* 0x000fe80008000404 */
[----:B------:R-:W-:Y:S04]  /*10a60*/  STS.U16 [R29+UR4+0x6700], R10 ;  /* 0x0067000a1d007988 */ /* 0x000fe80008000404 */
[----:B------:R-:W-:Y:S01]  /*10a70*/  STS.U16 [R29+UR4+0x6b00], R11 ;  /* 0x006b000b1d007988 */ /* 0x000fe20008000404 */
[----:B------:R-:W-:Y:S06]  /*10a80*/  BAR.SYNC.DEFER_BLOCKING 0x0 ;  /* 0x0000000000007b1d */ /* 0x000fec0000010000 */
[----:B------:R-:W-:Y:S04]  /*10a90*/  LDSM.16.MT88.4 R4, [R28+0x8000] ;  /* 0x008000001c04783b */ /* 0x000fe80000004200 */
[----:B------:R-:W2:Y:S04]  /*10aa0*/  LDSM.16.M88.4 R24, [R3+UR4] ;  /* 0x000000040318783b */ /* 0x000ea80008000200 */
[----:B------:R-:W-:Y:S04]  /*10ab0*/  LDSM.16.MT88.4 R8, [R28+0x8200] ;  /* 0x008200001c08783b */ /* 0x000fe80000004200 */
[----:B------:R-:W4:Y:S04]  /*10ac0*/  LDSM.16.M88.4 R20, [R3+UR4+0x1000] ;  /* 0x001000040314783b */ /* 0x000f280008000200 */
[----:B------:R0:W-:Y:S01]  /*10ad0*/  STL [R1+0xae8], R28 ;  /* 0x000ae81c01007387 */ /* 0x0001e20000100800 */
[C---:B--2---:R-:W-:Y:S08]  /*10ae0*/  HMMA.16816.F32.BF16 R16, R4.reuse, R24, R16 ;  /* 0x000000180410723c */ /* 0x044ff00000041810 */
[----:B----4-:R-:W-:-:S12]  /*10af0*/  HMMA.16816.F32.BF16 R12, R4, R20, R12 ;  /* 0x00000014040c723c */ /* 0x010fd8000004180c */
[C---:B------:R-:W-:Y:S08]  /*10b00*/  HMMA.16816.F32.BF16 R16, R8.reuse, R26, R16 ;  /* 0x0000001a0810723c */ /* 0x040ff00000041810 */
[----:B------:R-:W-:Y:S11]  /*10b10*/  HMMA.16816.F32.BF16 R12, R8, R22, R12 ;  /* 0x00000016080c723c */ /* 0x000ff6000004180c */
[----:B------:R-:W-:Y:S04]  /*10b20*/  STL.64 [R1+0x80], R16 ;  /* 0x0000801001007387 */ /* 0x000fe80000100a00 */
[----:B------:R-:W-:Y:S04]  /*10b30*/  STL.64 [R1+0x88], R18 ;  /* 0x0000881201007387 */ /* 0x000fe80000100a00 */
[----:B------:R-:W-:Y:S04]  /*10b40*/  STL.64 [R1+0xb40], R10 ;  /* 0x000b400a01007387 */ /* 0x000fe80000100a00 */
[----:B------:R1:W-:Y:S01]  /*10b50*/  STL.64 [R1+0xb38], R8 ;  /* 0x000b380801007387 */ /* 0x0003e20000100a00 */
[----:B0-----:R-:W-:-:S02]  /*10b60*/  IMAD.MOV.U32 R28, RZ, RZ, R12 ;  /* 0x000000ffff1c7224 */ /* 0x001fc400078e000c */
[----:B------:R-:W-:Y:S01]  /*10b70*/  IMAD.MOV.U32 R29, RZ, RZ, R13 ;  /* 0x000000ffff1d7224 */ /* 0x000fe200078e000d */
[----:B------:R-:W-:Y:S04]  /*10b80*/  LDSM.16.M88.4 R16, [R3+UR4+0x3000] ;  /* 0x003000040310783b */ /* 0x000fe80008000200 */
[----:B-1----:R-:W2:Y:S04]  /*10b90*/  LDL.LU.64 R8, [R1+0x5f0] ;  /* 0x0005f00001087983 */ /* 0x002ea80000300a00 */
[----:B------:R-:W3:Y:S01]  /*10ba0*/  LDL.LU.64 R10, [R1+0x5f8] ;  /* 0x0005f800010a7983 */ /* 0x000ee20000300a00 */
[----:B------:R-:W-:-:S02]  /*10bb0*/  IMAD.MOV.U32 R2, RZ, RZ, R14 ;  /* 0x000000ffff027224 */ /* 0x000fc400078e000e */
[----:B------:R-:W-:Y:S02]  /*10bc0*/  IMAD.MOV.U32 R0, RZ, RZ, R15 ;  /* 0x000000ffff007224 */ /* 0x000fe400078e000f */
[----:B------:R-:W0:Y:S04]  /*10bd0*/  LDSM.16.M88.4 R12, [R3+UR4+0x2000] ;  /* 0x00200004030c783b */ /* 0x000e280008000200 */
[----:B---3--:R-:W-:Y:S04]  /*10be0*/  STL.64 [R1+0xb50], R10 ;  /* 0x000b500a01007387 */ /* 0x008fe80000100a00 */
[----:B--2---:R1:W-:Y:S04]  /*10bf0*/  STL.64 [R1+0xb48], R8 ;  /* 0x000b480801007387 */ /* 0x0043e80000100a00 */
[----:B-1----:R-:W2:Y:S04]  /*10c00*/  LDL.LU.64 R8, [R1+0x610] ;  /* 0x0006100001087983 */ /* 0x002ea80000300a00 */
[----:B------:R-:W2:Y:S01]  /*10c10*/  LDL.LU.64 R10, [R1+0x618] ;  /* 0x00061800010a7983 */ /* 0x000ea20000300a00 */
[----:B0-----:R-:W-:-:S03]  /*10c20*/  IMAD.MOV.U32 R25, RZ, RZ, R14 ;  /* 0x000000ffff197224 */ /* 0x001fc600078e000e */
[----:B------:R-:W3:Y:S01]  /*10c30*/  LDL.LU.64 R20, [R1+0x590] ;  /* 0x0005900001147983 */ /* 0x000ee20000300a00 */
[----:B------:R-:W-:-:S03]  /*10c40*/  IMAD.MOV.U32 R24, RZ, RZ, R15 ;  /* 0x000000ffff187224 */ /* 0x000fc600078e000f */
[----:B------:R-:W3:Y:S04]  /*10c50*/  LDL.LU.64 R22, [R1+0x598] ;  /* 0x0005980001167983 */ /* 0x000ee80000300a00 */
[----:B------:R0:W-:Y:S04]  /*10c60*/  STL [R1+0xb34], R29 ;  /* 0x000b341d01007387 */ /* 0x0001e80000100800 */
[----:B------:R1:W-:Y:S01]  /*10c70*/  STL [R1+0xb30], R28 ;  /* 0x000b301c01007387 */ /* 0x0003e20000100800 */
[----:B--2---:R-:W-:Y:S03]  /*10c80*/  HMMA.16816.F32.BF16 R12, R4, R12, R8 ;  /* 0x0000000c040c723c */ /* 0x004fe60000041808 */
[----:B------:R-:W2:Y:S04]  /*10c90*/  LDL.LU.64 R10, [R1+0xb50] ;  /* 0x000b5000010a7983 */ /* 0x000ea80000300a00 */
[----:B------:R-:W2:Y:S01]  /*10ca0*/  LDL.LU.64 R8, [R1+0xb48] ;  /* 0x000b480001087983 */ /* 0x000ea20000300a00 */
[----:B0-----:R-:W-:-:S02]  /*10cb0*/  IMAD.MOV.U32 R29, RZ, RZ, R18 ;  /* 0x000000ffff1d7224 */ /* 0x001fc400078e0012 */
[----:B-1----:R-:W-:Y:S02]  /*10cc0*/  IMAD.MOV.U32 R28, RZ, RZ, R19 ;  /* 0x000000ffff1c7224 */ /* 0x002fe400078e0013 */
[----:B--2---:R-:W-:Y:S01]  /*10cd0*/  HMMA.16816.F32.BF16 R16, R4, R16, R8 ;  /* 0x000000100410723c */ /* 0x004fe20000041808 */
[----:B------:R-:W2:Y:S04]  /*10ce0*/  LDL.LU.64 R10, [R1+0xb40] ;  /* 0x000b4000010a7983 */ /* 0x000ea80000300a00 */
[----:B------:R-:W2:-:S14]  /*10cf0*/  LDL.LU.64 R8, [R1+0xb38] ;  /* 0x000b380001087983 */ /* 0x000e9c0000300a00 */
[----:B------:R0:W-:Y:S02]  /*10d00*/  STL.64 [R1+0xb28], R18 ;  /* 0x000b281201007387 */ /* 0x0001e40000100a00 */
[----:B0-----:R-:W-:Y:S02]  /*10d10*/  IMAD.MOV.U32 R18, RZ, RZ, R25 ;  /* 0x000000ffff127224 */ /* 0x001fe400078e0019 */
[----:B------:R-:W-:Y:S02]  /*10d20*/  IMAD.MOV.U32 R19, RZ, RZ, R24 ;  /* 0x000000ffff137224 */ /* 0x000fe400078e0018 */
[----:B------:R-:W0:Y:S04]  /*10d30*/  LDSM.16.M88.4 R24, [R3+UR4+0x4000] ;  /* 0x004000040318783b */ /* 0x000e280008000200 */
[----:B------:R-:W-:Y:S04]  /*10d40*/  STL.64 [R1+0xb20], R16 ;  /* 0x000b201001007387 */ /* 0x000fe80000100a00 */
[----:B0-----:R0:W-:Y:S02]  /*10d50*/  STL.64 [R1+0xb18], R26 ;  /* 0x000b181a01007387 */ /* 0x0011e40000100a00 */
[----:B0-----:R-:W-:-:S02]  /*10d60*/  IMAD.MOV.U32 R26, RZ, RZ, R29 ;  /* 0x000000ffff1a7224 */ /* 0x001fc400078e001d */
[----:B------:R-:W4:Y:S01]  /*10d70*/  LDL.LU R29, [R1+0xb34] ;  /* 0x000b3400011d7983 */ /* 0x000f220000300800 */
[----:B------:R-:W-:-:S03]  /*10d80*/  IMAD.MOV.U32 R27, RZ, RZ, R28 ;  /* 0x000000ffff1b7224 */ /* 0x000fc600078e001c */
[----:B------:R-:W3:Y:S01]  /*10d90*/  LDL.LU R28, [R1+0xb30] ;  /* 0x000b3000011c7983 */ /* 0x000ee20000300800 */
[----:B--2---:R-:W-:Y:S03]  /*10da0*/  HMMA.16816.F32.BF16 R12, R8, R18, R12 ;  /* 0x00000012080c723c */ /* 0x004fe6000004180c */
[----:B------:R-:W2:Y:S04]  /*10db0*/  LDL.LU.64 R18, [R1+0xb28] ;  /* 0x000b280001127983 */ /* 0x000ea80000300a00 */
[----:B------:R-:W2:-:S12]  /*10dc0*/  LDL.LU.64 R16, [R1+0xb20] ;  /* 0x000b200001107983 */ /* 0x000e980000300a00 */
[----:B------:R0:W-:Y:S04]  /*10dd0*/  STL.64 [R1+0x70], R12 ;  /* 0x0000700c01007387 */ /* 0x0001e80000100a00 */
[----:B------:R1:W-:Y:S04]  /*10de0*/  STL.64 [R1+0x78], R14 ;  /* 0x0000780e01007387 */ /* 0x0003e80000100a00 */
[----:B0-----:R-:W3:Y:S04]  /*10df0*/  LDL.LU.64 R12, [R1+0x5c0] ;  /* 0x0005c000010c7983 */ /* 0x001ee80000300a00 */
[----:B-1----:R-:W3:Y:S01]  /*10e00*/  LDL.LU.64 R14, [R1+0x5c8] ;  /* 0x0005c800010e7983 */ /* 0x002ee20000300a00 */
[----:B--2---:R-:W-:Y:S03]  /*10e10*/  HMMA.16816.F32.BF16 R16, R8, R26, R16 ;  /* 0x0000001a0810723c */ /* 0x004fe60000041810 */
[----:B---3--:R-:W-:Y:S04]  /*10e20*/  STL.64 [R1+0xb10], R14 ;  /* 0x000b100e01007387 */ /* 0x008fe80000100a00 */
[----:B------:R0:W-:Y:S04]  /*10e30*/  STL.64 [R1+0xb08], R12 ;  /* 0x000b080c01007387 */ /* 0x0001e80000100a00 */
[----:B0-----:R-:W2:Y:S04]  /*10e40*/  LDL.LU.64 R12, [R1+0x5d0] ;  /* 0x0005d000010c7983 */ /* 0x001ea80000300a00 */
[----:B------:R-:W2:Y:S04]  /*10e50*/  LDL.LU.64 R14, [R1+0x5d8] ;  /* 0x0005d800010e7983 */ /* 0x000ea80000300a00 */
[----:B------:R-:W3:Y:S01]  /*10e60*/  LDL.LU.64 R26, [R1+0xb18] ;  /* 0x000b1800011a7983 */ /* 0x000ee20000300a00 */
[----:B------:R-:W-:Y:S03]  /*10e70*/  HMMA.16816.F32.BF16 R20, R4, R24, R20 ;  /* 0x000000180414723c */ /* 0x000fe60000041814 */
[----:B------:R-:W-:Y:S04]  /*10e80*/  STL.64 [R1+0x60], R16 ;  /* 0x0000601001007387 */ /* 0x000fe80000100a00 */
[----:B------:R3:W-:Y:S04]  /*10e90*/  STL.64 [R1+0x68], R18 ;  /* 0x0000681201007387 */ /* 0x0007e80000100a00 */
[----:B------:R-:W-:Y:S04]  /*10ea0*/  STL.64 [R1+0xb00], R10 ;  /* 0x000b000a01007387 */ /* 0x000fe80000100a00 */
[----:B------:R0:W-:Y:S05]  /*10eb0*/  STL.64 [R1+0xaf8], R8 ;  /* 0x000af80801007387 */ /* 0x0001ea0000100a00 */
[----:B---3--:R-:W-:Y:S01]  /*10ec0*/  HMMA.16816.F32.BF16 R16, R8, R26, R20 ;  /* 0x0000001a0810723c */ /* 0x008fe20000041814 */
[----:B------:R-:W-:-:S15]  /*10ed0*/  LDSM.16.M88.4 R24, [R3+UR4+0x6000] ;  /* 0x006000040318783b */ /* 0x000fde0008000200 */
[----:B------:R-:W-:-:S03]  /*10ee0*/  NOP ;  /* 0x0000000000007918 */ /* 0x000fc60000000000 */
[----:B------:R-:W-:Y:S04]  /*10ef0*/  STL.64 [R1+0x90], R16 ;  /* 0x0000901001007387 */ /* 0x000fe80000100a00 */
[----:B------:R-:W-:Y:S04]  /*10f00*/  STL.64 [R1+0x98], R18 ;  /* 0x0000981201007387 */ /* 0x000fe80000100a00 */
[----:B------:R-:W1:Y:S04]  /*10f10*/  LDSM.16.M88.4 R16, [R3+UR4+0x5000] ;  /* 0x005000040310783b */ /* 0x000e680008000200 */
[----:B0-----:R-:W3:Y:S04]  /*10f20*/  LDL.LU.64 R8, [R1+0x5b0] ;  /* 0x0005b00001087983 */ /* 0x001ee80000300a00 */
[----:B------:R-:W3:Y:S01]  /*10f30*/  LDL.LU.64 R10, [R1+0x5b8] ;  /* 0x0005b800010a7983 */ /* 0x000ee20000300a00 */
[----:B-1----:R-:W-:-:S02]  /*10f40*/  IMAD.MOV.U32 R21, RZ, RZ, R18 ;  /* 0x000000ffff157224 */ /* 0x002fc400078e0012 */
[----:B------:R-:W-:Y:S02]  /*10f50*/  IMAD.MOV.U32 R20, RZ, RZ, R19 ;  /* 0x000000ffff147224 */ /* 0x000fe400078e0013 */
[----:B--2---:R-:W-:Y:S01]  /*10f60*/  HMMA.16816.F32.BF16 R16, R4, R16, R12 ;  /* 0x000000100410723c */ /* 0x004fe2000004180c */
[----:B------:R-:W2:Y:S04]  /*10f70*/  LDL.LU.64 R14, [R1+0xb10] ;  /* 0x000b1000010e7983 */ /* 0x000ea80000300a00 */
[----:B------:R-:W2:Y:S04]  /*10f80*/  LDL.LU.64 R12, [R1+0xb08] ;  /* 0x000b0800010c7983 */ /* 0x000ea80000300a00 */
[----:B------:R0:W-:Y:S02]  /*10f90*/  STL.64 [R1+0xaf0], R26 ;  /* 0x000af01a01007387 */ /* 0x0001e40000100a00 */
[----:B0-----:R-:W-:-:S02]  /*10fa0*/  IMAD.MOV.U32 R26, RZ, RZ, R21 ;  /* 0x000000ffff1a7224 */ /* 0x001fc400078e0015 */
[----:B------:R-:W-:Y:S02]  /*10fb0*/  IMAD.MOV.U32 R27, RZ, RZ, R20 ;  /* 0x000000ffff1b7224 */ /* 0x000fe400078e0014 */
[----:B------:R-:W3:Y:S01]  /*10fc0*/  LDSM.16.M88.4 R20, [R3+UR4+0x7000] ;  /* 0x007000040314783b */ /* 0x000ee20008000200 */
[C---:B--2---:R-:W-:Y:S08]  /*10fd0*/  HMMA.16816.F32.BF16 R12, R4.reuse, R24, R12 ;  /* 0x00000018040c723c */ /* 0x044ff0000004180c */
[----:B---3--:R-:W-:Y:S01]  /*10fe0*/  HMMA.16816.F32.BF16 R4, R4, R20, R8 ;  /* 0x000000140404723c */ /* 0x008fe20000041808 */
[----:B------:R-:W2:Y:S04]  /*10ff0*/  LDL.LU.64 R10, [R1+0xb00] ;  /* 0x000b0000010a7983 */ /* 0x000ea80000300a00 */
[----:B------:R-:W2:Y:S01]  /*11000*/  LDL.LU.64 R8, [R1+0xaf8] ;  /* 0x000af80001087983 */ /* 0x000ea20000300a00 */
[----:B------:R-:W-:-:S02]  /*11010*/  IMAD.MOV.U32 R24, RZ, RZ, R28 ;  /* 0x000000ffff187224 */ /* 0x000fc400078e001c */
[----:B--2---:R-:W-:Y:S01]  /*11020*/  HMMA.16816.F32.BF16 R16, R8, R26, R16 ;  /* 0x0000001a0810723c */ /* 0x004fe20000041810 */
[----:B------:R-:W2:-:S15]  /*11030*/  LDL.LU.64 R26, [R1+0xaf0] ;  /* 0x000af000011a7983 */ /* 0x000e9e0000300a00 */
[----:B------:R-:W-:-:S03]  /*11040*/  NOP ;  /* 0x0000000000007918 */ /* 0x000fc60000000000 */
[----:B------:R-:W-:Y:S04]  /*11050*/  STL.64 [R1+0x50], R16 ;  /* 0x0000501001007387 */ /* 0x000fe80000100a00 */
[----:B------:R-:W-:Y:S04]  /*11060*/  STL.64 [R1+0x58], R18 ;  /* 0x0000581201007387 */ /* 0x000fe80000100a00 */
[----:B------:R-:W3:Y:S01]  /*11070*/  LDL.LU R28, [R1+0xae8] ;  /* 0x000ae800011c7983 */ /* 0x000ee20000300800 */
[C---:B------:R-:W-:Y:S08]  /*11080*/  HMMA.16816.F32.BF16 R4, R8.reuse, R22, R4 ;  /* 0x000000160804723c */ /* 0x040ff00000041804 */
[----:B--2---:R-:W-:-:S15]  /*11090*/  HMMA.16816.F32.BF16 R12, R8, R26, R12 ;  /* 0x0000001a080c723c */ /* 0x004fde000004180c */
[----:B------:R-:W-:-:S04]  /*110a0*/  NOP ;  /* 0x0000000000007918 */ /* 0x000fc80000000000 */
[----:B------:R-:W-:Y:S04]  /*110b0*/  STL.64 [R1+0x40], R12 ;  /* 0x0000400c01007387 */ /* 0x000fe80000100a00 */
[----:B------:R-:W-:Y:S04]  /*110c0*/  STL.64 [R1+0x48], R14 ;  /* 0x0000480e01007387 */ /* 0x000fe80000100a00 */
[----:B------:R-:W-:Y:S04]  /*110d0*/  STL [R1+0x30], R4 ;  /* 0x0000300401007387 */ /* 0x000fe80000100800 */
[----:B------:R-:W2:Y:S04]  /*110e0*/  LDL.LU R20, [R1+0x80] ;  /* 0x0000800001147983 */ /* 0x000ea80000300800 */
[----:B------:R-:W2:Y:S04]  /*110f0*/  LDL.LU R21, [R1+0x84] ;  /* 0x0000840001157983 */ /* 0x000ea80000300800 */
[----:B------:R-:W2:Y:S04]  /*11100*/  LDL.LU R22, [R1+0x88] ;  /* 0x0000880001167983 */ /* 0x000ea80000300800 */
[----:B------:R-:W2:Y:S01]  /*11110*/  LDL.LU R23, [R1+0x8c] ;  /* 0x00008c0001177983 */ /* 0x000ea20000300800 */
[----:B------:R-:W-:Y:S01]  /*11120*/  LOP3.LUT R3, R3, 0x40, RZ, 0x3c, !PT ;  /* 0x0000004003037812 */ /* 0x000fe200078e3cff */
[----:B----4-:R-:W-:-:S02]  /*11130*/  IMAD.MOV.U32 R25, RZ, RZ, R29 ;  /* 0x000000ffff197224 */ /* 0x010fc400078e001d */
[----:B------:R-:W-:Y:S01]  /*11140*/  IMAD.MOV.U32 R26, RZ, RZ, R2 ;  /* 0x000000ffff1a7224 */ /* 0x000fe200078e0002 */
[----:B---3--:R-:W-:Y:S01]  /*11150*/  LDSM.16.MT88.4 R16, [R28+0x8400] ;  /* 0x008400001c10783b */ /* 0x008fe20000004200 */
[----:B------:R-:W-:Y:S02]  /*11160*/  IMAD.MOV.U32 R27, RZ, RZ, R0 ;  /* 0x000000ffff1b7224 */ /* 0x000fe400078e0000 */
[----:B------:R-:W-:Y:S01]  /*11170*/  IMAD.MOV.U32 R2, RZ, RZ, R5 ;  /* 0x000000ffff027224 */ /* 0x000fe200078e0005 */
[----:B------:R-:W-:Y:S01]  /*11180*/  LDSM.16.M88.4 R12, [R3+UR4+0x1000] ;  /* 0x00100004030c783b */ /* 0x000fe20008000200 */
[----:B------:R-:W-:Y:S02]  /*11190*/  IMAD.MOV.U32 R29, RZ, RZ, R6 ;  /* 0x000000ffff1d7224 */ /* 0x000fe400078e0006 */
[----:B------:R-:W-:Y:S02]  /*111a0*/  IMAD.MOV.U32 R0, RZ, RZ, R7 ;  /* 0x000000ffff007224 */ /* 0x000fe400078e0007 */
[----:B------:R-:W0:Y:S04]  /*111b0*/  LDSM.16.M88.4 R4, [R3+UR4] ;  /* 0x000000040304783b */ /* 0x000e280008000200 */
[----:B------:R-:W-:Y:S04]  /*111c0*/  STL [R1+0xad8], R2 ;  /* 0x000ad80201007387 */ /* 0x000fe80000100800 */
[----:B0-----:R0:W-:Y:S01]  /*111d0*/  STL.64 [R1+0xae0], R6 ;  /* 0x000ae00601007387 */ /* 0x0011e20000100a00 */
[C---:B--2---:R-:W-:Y:S03]  /*111e0*/  HMMA.16816.F32.BF16 R8, R16.reuse, R4, R20 ;  /* 0x000000041008723c */ /* 0x044fe60000041814 */
[----:B------:R-:W2:Y:S04]  /*111f0*/  LDL.LU R4, [R1+0x70] ;  /* 0x0000700001047983 */ /* 0x000ea80000300800 */
[----:B------:R-:W-:Y:S04]  /*11200*/  STL.64 [R1+0x18], R14 ;  /* 0x0000180e01007387 */ /* 0x000fe80000100a00 */
[----:B------:R-:W2:Y:S04]  /*11210*/  LDL.LU R5, [R1+0x74] ;  /* 0x0000740001057983 */ /* 0x000ea80000300800 */
[----:B0-----:R-:W2:Y:S04]  /*11220*/  LDL.LU R6, [R1+0x78] ;  /* 0x0000780001067983 */ /* 0x001ea80000300800 */
[----:B------:R-:W2:Y:S04]  /*11230*/  LDL.LU R7, [R1+0x7c] ;  /* 0x00007c0001077983 */ /* 0x000ea80000300800 */
[----:B------:R-:W0:Y:S01]  /*11240*/  LDSM.16.M88.4 R20, [R3+UR4+0x2000] ;  /* 0x002000040314783b */ /* 0x000e220008000200 */
[----:B------:R-:W-:Y:S03]  /*11250*/  HMMA.16816.F32.BF16 R24, R16, R12, R24 ;  /* 0x0000000c1018723c */ /* 0x000fe60000041818 */
[----:B------:R1:W3:Y:S01]  /*11260*/  LDSM.16.MT88.4 R12, [R28+0x8600] ;  /* 0x008600001c0c783b */ /* 0x0002e20000004200 */
[----:B0-----:R-:W-:-:S02]  /*11270*/  IMAD.MOV.U32 R2, RZ, RZ, R22 ;  /* 0x000000ffff027224 */ /* 0x001fc400078e0016 */
[----:B-1----:R-:W-:Y:S02]  /*11280*/  IMAD.MOV.U32 R28, RZ, RZ, R23 ;  /* 0x000000ffff1c7224 */ /* 0x002fe400078e0017 */
[----:B--2---:R-:W-:Y:S01]  /*11290*/  HMMA.16816.F32.BF16 R20, R16, R20, R4 ;  /* 0x000000141014723c */ /* 0x004fe20000041804 */
[----:B------:R-:W3:-:S15]  /*112a0*/  LDL.LU.64 R6, [R1+0xae0] ;  /* 0x000ae00001067983 */ /* 0x000ede0000300a00 */
[----:B------:R-:W-:-:S03]  /*112b0*/  NOP ;  /* 0x0000000000007918 */ /* 0x000fc60000000000 */
[----:B------:R0:W-:Y:S04]  /*112c0*/  STL.64 [R1+0xad0], R22 ;  /* 0x000ad01601007387 */ /* 0x0001e80000100a00 */
[----:B------:R-:W-:Y:S04]  /*112d0*/  STL.64 [R1+0xac8], R20 ;  /* 0x000ac81401007387 */ /* 0x000fe80000100a00 */
[----:B0-----:R-:W2:Y:S04]  /*112e0*/  LDL.LU R22, [R1+0x18] ;  /* 0x0000180001167983 */ /* 0x001ea80000300800 */
[----:B------:R-:W2:Y:S01]  /*112f0*/  LDL.LU R23, [R1+0x1c] ;  /* 0x00001c0001177983 */ /* 0x000ea20000300800 */
[----:B---3--:R-:W-:Y:S03]  /*11300*/  HMMA.16816.F32.BF16 R4, R12, R6, R8 ;  /* 0x000000060c04723c */ /* 0x008fe60000041808 */
[----:B------:R-:W3:-:S15]  /*11310*/  LDL.LU R8, [R1+0x60] ;  /* 0x0000600001087983 */ /* 0x000ede0000300800 */
[----:B------:R-:W-:Y:S01]  /*11320*/  NOP ;  /* 0x0000000000007918 */ /* 0x000fe20000000000 */
[----:B------:R-:W-:Y:S04]  /*11330*/  STL.64 [R1+0x600], R4 ;  /* 0x0006000401007387 */ /* 0x000fe80000100a00 */
[----:B------:R-:W-:Y:S04]  /*11340*/  STL.64 [R1+0x608], R6 ;  /* 0x0006080601007387 */ /* 0x000fe80000100a00 */
[----:B------:R-:W0:Y:S04]  /*11350*/  LDSM.16.M88.4 R4, [R3+UR4+0x3000] ;  /* 0x003000040304783b */ /* 0x000e280008000200 */
[----:B------:R-:W3:Y:S01]  /*11360*/  LDL.LU R9, [R1+0x64] ;  /* 0x0000640001097983 */ /* 0x000ee20000300800 */
[----:B--2---:R-:W-:Y:S03]  /*11370*/  HMMA.16816.F32.BF16 R24, R12, R22, R24 ;  /* 0x000000160c18723c */ /* 0x004fe60000041818 */
[----:B------:R-:W3:Y:S04]  /*11380*/  LDL.LU R10, [R1+0x68] ;  /* 0x00006800010a7983 */ /* 0x000ee80000300800 */
[----:B------:R-:W3:Y:S04]  /*11390*/  LDL.LU R11, [R1+0x6c] ;  /* 0x00006c00010b7983 */ /* 0x000ee80000300800 */
[----:B0-----:R0:W-:Y:S02]  /*113a0*/  STL.64 [R1+0xac0], R6 ;  /* 0x000ac00601007387 */ /* 0x0011e40000100a00 */
[----:B0-----:R-:W-:-:S02]  /*113b0*/  IMAD.MOV.U32 R6, RZ, RZ, R2 ;  /* 0x000000ffff067224 */ /* 0x001fc400078e0002 */
[----:B------:R-:W2:Y:S04]  /*113c0*/  LDL.LU R2, [R1+0xad8] ;  /* 0x000ad80001027983 */ /* 0x000ea80000300800 */
[----:B------:R-:W4:Y:S04]  /*113d0*/  LDL.LU.64 R22, [R1+0xad0] ;  /* 0x000ad00001167983 */ /* 0x000f280000300a00 */
[----:B------:R-:W4:Y:S04]  /*113e0*/  LDL.LU.64 R20, [R1+0xac8] ;  /* 0x000ac80001147983 */ /* 0x000f280000300a00 */
[----:B------:R0:W-:Y:S04]  /*113f0*/  STL.64 [R1+0x5e0], R24 ;  /* 0x0005e01801007387 */ /* 0x0001e80000100a00 */
[----:B------:R1:W-:Y:S04]  /*11400*/  STL.64 [R1+0x5e8], R26 ;  /* 0x0005e81a01007387 */ /* 0x0003e80000100a00 */
[----:B0-----:R-:W2:Y:S04]  /*11410*/  LDL.LU R24, [R1+0x40] ;  /* 0x0000400001187983 */ /* 0x001ea80000300800 */
[----:B------:R-:W2:Y:S04]  /*11420*/  LDL.LU R25, [R1+0x44] ;  /* 0x0000440001197983 */ /* 0x000ea80000300800 */
[----:B-1----:R-:W2:Y:S04]  /*11430*/  LDL.LU R26, [R1+0x48] ;  /* 0x00004800011a7983 */ /* 0x002ea80000300800 */
[----:B------:R-:W2:Y:S04]  /*11440*/  LDL.LU R27, [R1+0x4c] ;  /* 0x00004c00011b7983 */ /* 0x000ea80000300800 */
[----:B--2---:R-:W-:Y:S04]  /*11450*/  STL.64 [R1+0xaa0], R26 ;  /* 0x000aa01a01007387 */ /* 0x004fe80000100a00 */
[----:B------:R0:W-:Y:S04]  /*11460*/  STL.64 [R1+0xa98], R24 ;  /* 0x000a981801007387 */ /* 0x0001e80000100a00 */
[----:B0-----:R-:W2:Y:S04]  /*11470*/  LDL.LU R24, [R1+0x50] ;  /* 0x0000500001187983 */ /* 0x001ea80000300800 */
[----:B------:R-:W2:Y:S04]  /*11480*/  LDL.LU R25, [R1+0x54] ;  /* 0x0000540001197983 */ /* 0x000ea80000300800 */
[----:B------:R-:W2:Y:S04]  /*11490*/  LDL.LU R26, [R1+0x58] ;  /* 0x00005800011a7983 */ /* 0x000ea80000300800 */
[----:B------:R-:W2:Y:S01]  /*114a0*/  LDL.LU R27, [R1+0x5c] ;  /* 0x00005c00011b7983 */ /* 0x000ea20000300800 */
[----:B------:R-:W-:-:S07]  /*114b0*/  IMAD.MOV.U32 R7, RZ, RZ, R28 ;  /* 0x000000ffff077224 */ /* 0x000fce00078e001c */
[----:B----4-:R-:W-:Y:S01]  /*114c0*/  HMMA.16816.F32.BF16 R20, R12, R6, R20 ;  /* 0x000000060c14723c */ /* 0x010fe20000041814 */
[----:B--2---:R-:W-:Y:S04]  /*114d0*/  STL.64 [R1+0xab0], R26 ;  /* 0x000ab01a01007387 */ /* 0x004fe80000100a00 */
[----:B------:R0:W-:Y:S04]  /*114e0*/  STL.64 [R1+0xaa8], R24 ;  /* 0x000aa81801007387 */ /* 0x0001e80000100a00 */
[----:B0-----:R-:W2:Y:S04]  /*114f0*/  LDL.LU R24, [R1+0x90] ;  /* 0x0000900001187983 */ /* 0x001ea80000300800 */
[----:B------:R-:W2:Y:S04]  /*11500*/  LDL.LU R25, [R1+0x94] ;  /* 0x0000940001197983 */ /* 0x000ea80000300800 */
[----:B------:R-:W2:Y:S04]  /*11510*/  LDL.LU R26, [R1+0x98] ;  /* 0x00009800011a7983 */ /* 0x000ea80000300800 */
[----:B------:R-:W2:Y:S04]  /*11520*/  LDL.LU R27, [R1+0x9c] ;  /* 0x00009c00011b7983 */ /* 0x000ea80000300800 */
[----:B------:R-:W4:Y:S01]  /*11530*/  LDL.LU.64 R6, [R1+0xac0] ;  /* 0x000ac00001067983 */ /* 0x000f220000300a00 */
[----:B---3--:R-:W-:Y:S03]  /*11540*/  HMMA.16816.F32.BF16 R8, R16, R4, R8 ;  /* 0x000000041008723c */ /* 0x008fe60000041808 */
[----:B------:R0:W-:Y:S04]  /*11550*/  STL.64 [R1+0xa90], R14 ;  /* 0x000a900e01007387 */ /* 0x0001e80000100a00 */
[----:B------:R-:W-:Y:S04]  /*11560*/  STL.64 [R1+0x610], R20 ;  /* 0x0006101401007387 */ /* 0x000fe80000100a00 */
[----:B------:R-:W-:Y:S04]  /*11570*/  STL.64 [R1+0x618], R22 ;  /* 0x0006181601007387 */ /* 0x000fe80000100a00 */
[----:B------:R-:W1:Y:S04]  /*11580*/  LDSM.16.M88.4 R20, [R3+UR4+0x4000] ;  /* 0x004000040314783b */ /* 0x000e680008000200 */
[----:B------:R3:W-:Y:S01]  /*11590*/  STL.64 [R1+0xa88], R12 ;  /* 0x000a880c01007387 */ /* 0x0007e20000100a00 */
[----:B----4-:R-:W-:Y:S01]  /*115a0*/  HMMA.16816.F32.BF16 R4, R12, R6, R8 ;  /* 0x000000060c04723c */ /* 0x010fe20000041808 */
[----:B0-----:R-:W-:-:S02]  /*115b0*/  IMAD.MOV.U32 R15, RZ, RZ, R0 ;  /* 0x000000ffff0f7224 */ /* 0x001fc400078e0000 */
[----:B------:R-:W0:Y:S01]  /*115c0*/  LDSM.16.M88.4 R8, [R3+UR4+0x5000] ;  /* 0x005000040308783b */ /* 0x000e220008000200 */
[----:B---3--:R-:W-:Y:S02]  /*115d0*/  IMAD.MOV.U32 R13, RZ, RZ, R2 ;  /* 0x000000ffff0d7224 */ /* 0x008fe400078e0002 */
[----:B-1----:R-:W-:-:S13]  /*115e0*/  IMAD.MOV.U32 R0, RZ, RZ, R23 ;  /* 0x000000ffff007224 */ /* 0x002fda00078e0017 */
[----:B------:R1:W-:Y:S04]  /*115f0*/  STL.64 [R1+0x5f0], R4 ;  /* 0x0005f00401007387 */ /* 0x0003e80000100a00 */
[----:B------:R-:W-:Y:S04]  /*11600*/  STL.64 [R1+0x5f8], R6 ;  /* 0x0005f80601007387 */ /* 0x000fe80000100a00 */
[----:B------:R-:W3:Y:S01]  /*11610*/  LDL.LU R12, [R1+0x30] ;  /* 0x00003000010c7983 */ /* 0x000ee20000300800 */
[----:B-1----:R-:W-:-:S03]  /*11620*/  IMAD.MOV.U32 R4, RZ, RZ, R22 ;  /* 0x000000ffff047224 */ /* 0x002fc600078e0016 */
[----:B------:R-:W4:Y:S01]  /*11630*/  LDL.LU R2, [R1+0xab8] ;  /* 0x000ab80001027983 */ /* 0x000f220000300800 */
[C---:B--2---:R-:W-:Y:S03]  /*11640*/  HMMA.16816.F32.BF16 R20, R16.reuse, R20, R24 ;  /* 0x000000141014723c */ /* 0x044fe60000041818 */
[----:B------:R-:W2:Y:S04]  /*11650*/  LDL.LU.64 R26, [R1+0xab0] ;  /* 0x000ab000011a7983 */ /* 0x000ea80000300a00 */
[----:B------:R-:W2:Y:S04]  /*11660*/  LDL.LU.64 R24, [R1+0xaa8] ;  /* 0x000aa80001187983 */ /* 0x000ea80000300a00 */
[----:B0-----:R2:W-:Y:S01]  /*11670*/  STL.64 [R1+0x18], R10 ;  /* 0x0000180a01007387 */ /* 0x0015e20000100a00 */
[----:B------:R-:W-:Y:S01]  /*11680*/  IMAD.MOV.U32 R14, RZ, RZ, R29 ;  /* 0x000000ffff0e7224 */ /* 0x000fe200078e001d */
[----:B--2---:R-:W-:Y:S02]  /*11690*/  HMMA.16816.F32.BF16 R8, R16, R8, R24 ;  /* 0x000000081008723c */ /* 0x004fe40000041818 */
[----:B------:R-:W2:Y:S04]  /*116a0*/  LDL.LU.64 R26, [R1+0xaa0] ;  /* 0x000aa000011a7983 */ /* 0x000ea80000300a00 */
[----:B------:R-:W2:-:S13]  /*116b0*/  LDL.LU.64 R24, [R1+0xa98] ;  /* 0x000a980001187983 */ /* 0x000e9a0000300a00 */
[----:B------:R0:W-:Y:S02]  /*116c0*/  STL.64 [R1+0xa80], R10 ;  /* 0x000a800a01007387 */ /* 0x0001e40000100a00 */
[----:B0-----:R-:W-:Y:S02]  /*116d0*/  IMAD.MOV.U32 R10, RZ, RZ, R4 ;  /* 0x000000ffff0a7224 */ /* 0x001fe400078e0004 */
[----:B------:R-:W0:Y:S04]  /*116e0*/  LDSM.16.M88.4 R4, [R3+UR4+0x6000] ;  /* 0x006000040304783b */ /* 0x000e280008000200 */
[----:B------:R-:W-:Y:S04]  /*116f0*/  STL.64 [R1+0xa78], R8 ;  /* 0x000a780801007387 */ /* 0x000fe80000100a00 */
[----:B0-----:R2:W-:Y:S04]  /*11700*/  STL.64 [R1+0x8], R6 ;  /* 0x0000080601007387 */ /* 0x0015e80000100a00 */
[----:B------:R-:W3:Y:S04]  /*11710*/  LDL.LU R28, [R1+0x3ec] ;  /* 0x0003ec00011c7983 */ /* 0x000ee80000300800 */
[----:B------:R-:W3:Y:S01]  /*11720*/  LDL.LU R29, [R1+0x2d0] ;  /* 0x0002d000011d7983 */ /* 0x000ee20000300800 */
[----:B------:R-:W-:Y:S01]  /*11730*/  IMAD.MOV.U32 R11, RZ, RZ, R0 ;  /* 0x000000ffff0b7224 */ /* 0x000fe200078e0000 */
[C---:B--2---:R-:W-:Y:S02]  /*11740*/  HMMA.16816.F32.BF16 R4, R16.reuse, R4, R24 ;  /* 0x000000041004723c */ /* 0x044fe40000041818 */
[----:B------:R0:W1:Y:S04]  /*11750*/  LDSM.16.M88.4 R24, [R3+UR4+0x7000] ;  /* 0x007000040318783b */ /* 0x0000680008000200 */
[----:B---3--:R-:W-:Y:S04]  /*11760*/  STL.64 [R1+0xa08], R28 ;  /* 0x000a081c01007387 */ /* 0x008fe80000100a00 */
[----:B------:R-:W2:Y:S04]  /*11770*/  LDL.LU R0, [R1+0x3f0] ;  /* 0x0003f00001007983 */ /* 0x000ea80000300800 */
[----:B0-----:R-:W4:Y:S01]  /*11780*/  LDL.LU R3, [R1+0x2d8] ;  /* 0x0002d80001037983 */ /* 0x001f220000300800 */
[----:B-1----:R-:W-:Y:S03]  /*11790*/  HMMA.16816.F32.BF16 R16, R16, R24, R12 ;  /* 0x000000181010723c */ /* 0x002fe6000004180c */
[----:B----4-:R-:W-:Y:S04]  /*117a0*/  STL.64 [R1+0xa10], R2 ;  /* 0x000a100201007387 */ /* 0x010fe80000100a00 */
[----:B------:R-:W3:Y:S04]  /*117b0*/  LDL.LU.64 R14, [R1+0xa90] ;  /* 0x000a9000010e7983 */ /* 0x000ee80000300a00 */
[----:B------:R-:W3:Y:S08]  /*117c0*/  LDL.LU.64 R12, [R1+0xa88] ;  /* 0x000a8800010c7983 */ /* 0x000ef00000300a00 */
[----:B------:R0:W-:Y:S04]  /*117d0*/  STL.64 [R1+0xa70], R18 ;  /* 0x000a701201007387 */ /* 0x0001e80000100a00 */
[----:B------:R-:W-:Y:S04]  /*117e0*/  STL.64 [R1+0xa68], R16 ;  /* 0x000a681001007387 */ /* 0x000fe80000100a00 */
[----:B0-----:R-:W4:Y:S04]  /*117f0*/  LDL.LU R18, [R1+0x18] ;  /* 0x0000180001127983 */ /* 0x001f280000300800 */
[----:B------:R-:W4:Y:S04]  /*11800*/  LDL.LU R19, [R1+0x1c] ;  /* 0x00001c0001137983 */ /* 0x000f280000300800 */
[----:B------:R-:W2:Y:S04]  /*11810*/  LDL.LU R24, [R1+0x2e0] ;  /* 0x0002e00001187983 */ /* 0x000ea80000300800 */
[----:B------:R-:W2:Y:S01]  /*11820*/  LDL.LU R25, [R1+0x3e8] ;  /* 0x0003e80001197983 */ /* 0x000ea20000300800 */
[C---:B---3--:R-:W-:Y:S03]  /*11830*/  HMMA.16816.F32.BF16 R20, R12.reuse, R10, R20 ;  /* 0x0000000a0c14723c */ /* 0x048fe60000041814 */
[----:B--2---:R-:W-:Y:S04]  /*11840*/  STL.64 [R1+0xa18], R24 ;  /* 0x000a181801007387 */ /* 0x004fe80000100a00 */
[----:B------:R-:W4:Y:S04]  /*11850*/  LDL.LU.64 R10, [R1+0xa80] ;  /* 0x000a8000010a7983 */ /* 0x000f280000300a00 */
[----:B------:R-:W4:Y:S08]  /*11860*/  LDL.LU.64 R8, [R1+0xa78] ;  /* 0x000a780001087983 */ /* 0x000f300000300a00 */
[----:B------:R0:W-:Y:S04]  /*11870*/  STL.64 [R1+0x590], R20 ;  /* 0x0005901401007387 */ /* 0x0001e80000100a00 */
[----:B------:R1:W-:Y:S04]  /*11880*/  STL.64 [R1+0x598], R22 ;  /* 0x0005981601007387 */ /* 0x0003e80000100a00 */
[----:B0-----:R-:W2:Y:S04]  /*11890*/  LDL.LU R20, [R1+0x2f0] ;  /* 0x0002f00001147983 */ /* 0x001ea80000300800 */
[----:B------:R-:W2:Y:S04]  /*118a0*/  LDL.LU R21, [R1+0x3e0] ;  /* 0x0003e00001157983 */ /* 0x000ea80000300800 */
[----:B--2---:R-:W-:Y:S04]  /*118b0*/  STL.64 [R1+0xa20], R20 ;  /* 0x000a201401007387 */ /* 0x004fe80000100a00 */
[----:B-1----:R-:W2:Y:S04]  /*118c0*/  LDL.LU R22, [R1+0x2e8] ;  /* 0x0002e80001167983 */ /* 0x002ea80000300800 */
[----:B------:R-:W2:Y:S01]  /*118d0*/  LDL.LU R23, [R1+0x3e4] ;  /* 0x0003e40001177983 */ /* 0x000ea20000300800 */
[----:B----4-:R-:W-:Y:S03]  /*118e0*/  HMMA.16816.F32.BF16 R8, R12, R18, R8 ;  /* 0x000000120c08723c */ /* 0x010fe60000041808 */
[----:B--2---:R0:W-:Y:S04]  /*118f0*/  STL.64 [R1+0xa28], R22 ;  /* 0x000a281601007387 */ /* 0x0041e80000100a00 */
[----:B------:R-:W2:-:S12]  /*11900*/  LDL.LU R18, [R1+0x8] ;  /* 0x0000080001127983 */ /* 0x000e980000300800 */
[----:B------:R-:W-:Y:S04]  /*11910*/  STL.64 [R1+0x5d0], R8 ;  /* 0x0005d00801007387 */ /* 0x000fe80000100a00 */
[----:B------:R-:W-:Y:S04]  /*11920*/  STL.64 [R1+0x5d8], R10 ;  /* 0x0005d80a01007387 */ /* 0x000fe80000100a00 */
[----:B------:R-:W2:Y:S04]  /*11930*/  LDL.LU R19, [R1+0xc] ;  /* 0x00000c0001137983 */ /* 0x000ea80000300800 */
[----:B0-----:R-:W3:Y:S04]  /*11940*/  LDL.LU R22, [R1+0x360] ;  /* 0x0003600001167983 */ /* 0x001ee80000300800 */
[----:B------:R-:W3:Y:S04]  /*11950*/  LDL.LU R23, [R1+0x3a8] ;  /* 0x0003a80001177983 */ /* 0x000ee80000300800 */
[----:B---3--:R0:W-:Y:S04]  /*11960*/  STL.64 [R1+0xa30], R22 ;  /* 0x000a301601007387 */ /* 0x0081e80000100a00 */
        /* <DEDUP_REMOVED lines=16> */
[----:B------:R-:W3:Y:S01]  /*11a70*/  LDL.LU R23, [R1+0x57c] ;  /* 0x00057c0001177983 */ /* 0x000ee20000300800 */
[----:B--2---:R-:W-:Y:S03]  /*11a80*/  HMMA.16816.F32.BF16 R4, R12, R18, R4 ;  /* 0x000000120c04723c */ /* 0x004fe60000041804 */
[----:B---3--:R0:W-:Y:S04]  /*11a90*/  STL.64 [R1+0xa60], R22 ;  /* 0x000a601601007387 */ /* 0x0081e80000100a00 */
[----:B0-----:R-:W2:Y:S04]  /*11aa0*/  LDL.LU R22, [R1+0x398] ;  /* 0x0003980001167983 */ /* 0x001ea80000300800 */
[----:B------:R-:W2:Y:S04]  /*11ab0*/  LDL.LU R23, [R1+0x3a0] ;  /* 0x0003a00001177983 */ /* 0x000ea80000300800 */
[----:B------:R-:W3:Y:S04]  /*11ac0*/  LDL.LU R20, [R1+0x358] ;  /* 0x0003580001147983 */ /* 0x000ee80000300800 */
[----:B------:R-:W3:Y:S04]  /*11ad0*/  LDL.LU R21, [R1+0x3ac] ;  /* 0x0003ac0001157983 */ /* 0x000ee80000300800 */
[----:B------:R-:W4:Y:S04]  /*11ae0*/  LDL.LU R24, [R1+0x350] ;  /* 0x0003500001187983 */ /* 0x000f280000300800 */
[----:B------:R-:W4:Y:S04]  /*11af0*/  LDL.LU R25, [R1+0x3b0] ;  /* 0x0003b00001197983 */ /* 0x000f280000300800 */
        /* <DEDUP_REMOVED lines=8> */
[----:B------:R-:W3:Y:S04]  /*11b80*/  LDL.LU.64 R18, [R1+0xa70] ;  /* 0x000a700001127983 */ /* 0x000ee80000300a00 */
[----:B------:R-:W3:Y:S04]  /*11b90*/  LDL.LU.64 R16, [R1+0xa68] ;  /* 0x000a680001107983 */ /* 0x000ee80000300a00 */
[----:B------:R0:W-:Y:S04]  /*11ba0*/  STL.64 [R1+0x5c0], R4 ;  /* 0x0005c00401007387 */ /* 0x0001e80000100a00 */
[----:B------:R1:W-:Y:S04]  /*11bb0*/  STL.64 [R1+0x5c8], R6 ;  /* 0x0005c80601007387 */ /* 0x0003e80000100a00 */
[----:B0-----:R-:W4:Y:S04]  /*11bc0*/  LDL.LU R4, [R1+0x310] ;  /* 0x0003100001047983 */ /* 0x001f280000300800 */
[----:B------:R-:W4:Y:S04]  /*11bd0*/  LDL.LU R5, [R1+0x3d0] ;  /* 0x0003d00001057983 */ /* 0x000f280000300800 */
[----:B-1----:R-:W4:Y:S04]  /*11be0*/  LDL.LU R6, [R1+0x308] ;  /* 0x0003080001067983 */ /* 0x002f280000300800 */
[----:B------:R-:W4:Y:S01]  /*11bf0*/  LDL.LU R7, [R1+0x3d4] ;  /* 0x0003d40001077983 */ /* 0x000f220000300800 */
[----:B--2---:R-:W-:-:S04]  /*11c00*/  LOP3.LUT R23, R23, R22, RZ, 0x3c, !PT ;  /* 0x0000001617177212 */ /* 0x004fc800078e3cff */
[----:B------:R-:W-:-:S04]  /*11c10*/  LOP3.LUT R22, R23, R22, RZ, 0x3c, !PT ;  /* 0x0000001617167212 */ /* 0x000fc800078e3cff */
[----:B------:R-:W-:Y:S01]  /*11c20*/  LOP3.LUT R23, R23, R22, RZ, 0x3c, !PT ;  /* 0x0000001617177212 */ /* 0x000fe200078e3cff */
[----:B---3--:R-:W-:Y:S01]  /*11c30*/  HMMA.16816.F32.BF16 R16, R12, R26, R16 ;  /* 0x0000001a0c10723c */ /* 0x008fe20000041810 */
[----:B------:R-:W2:Y:S04]  /*11c40*/  LDL.LU R12, [R1+0x338] ;  /* 0x00033800010c7983 */ /* 0x000ea80000300800 */
[----:B------:R-:W2:-:S14]  /*11c50*/  LDL.LU R13, [R1+0x3bc] ;  /* 0x0003bc00010d7983 */ /* 0x000e9c0000300800 */
[----:B------:R0:W-:Y:S04]  /*11c60*/  STL.64 [R1+0x5b0], R16 ;  /* 0x0005b01001007387 */ /* 0x0001e80000100a00 */
[----:B------:R1:W-:Y:S04]  /*11c70*/  STL.64 [R1+0x5b8], R18 ;  /* 0x0005b81201007387 */ /* 0x0003e80000100a00 */
[----:B------:R-:W3:Y:S04]  /*11c80*/  LDL.LU R14, [R1+0x330] ;  /* 0x00033000010e7983 */ /* 0x000ee80000300800 */
[----:B------:R-:W3:Y:S04]  /*11c90*/  LDL.LU R15, [R1+0x3c0] ;  /* 0x0003c000010f7983 */ /* 0x000ee80000300800 */
[----:B------:R-:W2:Y:S04]  /*11ca0*/  LDL.LU R26, [R1+0x328] ;  /* 0x00032800011a7983 */ /* 0x000ea80000300800 */
[----:B------:R-:W2:Y:S04]  /*11cb0*/  LDL.LU R27, [R1+0x3c4] ;  /* 0x0003c400011b7983 */ /* 0x000ea80000300800 */
[----:B0-----:R-:W2:Y:S04]  /*11cc0*/  LDL.LU R16, [R1+0x320] ;  /* 0x0003200001107983 */ /* 0x001ea80000300800 */
[----:B------:R-:W2:Y:S04]  /*11cd0*/  LDL.LU R17, [R1+0x3c8] ;  /* 0x0003c80001117983 */ /* 0x000ea80000300800 */
[----:B-1----:R-:W2:Y:S04]  /*11ce0*/  LDL.LU R18, [R1+0x318] ;  /* 0x0003180001127983 */ /* 0x002ea80000300800 */
[----:B------:R-:W2:Y:S04]  /*11cf0*/  LDL.LU R19, [R1+0x3cc] ;  /* 0x0003cc0001137983 */ /* 0x000ea80000300800 */
[----:B------:R0:W-:Y:S04]  /*11d00*/  STL.64 [R1+0x130], R22 ;  /* 0x0001301601007387 */ /* 0x0001e80000100a00 */
[----:B0-----:R-:W2:Y:S02]  /*11d10*/  LDL.LU.64 R22, [R1+0xa60] ;  /* 0x000a600001167983 */ /* 0x001ea40000300a00 */
[----:B--2---:R-:W-:-:S04]  /*11d20*/  LOP3.LUT R23, R23, R22, RZ, 0x3c, !PT ;  /* 0x0000001617177212 */ /* 0x004fc800078e3cff */
[----:B------:R-:W-:-:S04]  /*11d30*/  LOP3.LUT R22, R23, R22, RZ, 0x3c, !PT ;  /* 0x0000001617167212 */ /* 0x000fc800078e3cff */
[----:B------:R-:W-:-:S05]  /*11d40*/  LOP3.LUT R23, R23, R22, RZ, 0x3c, !PT ;  /* 0x0000001617177212 */ /* 0x000fca00078e3cff */
        /* <DEDUP_REMOVED lines=26> */
[----:B0-----:R-:W2:Y:S01]  /*11ef0*/  LDL.LU.64 R22, [R1+0xa30] ;  /* 0x000a300001167983 */ /* 0x001ea20000300a00 */
[----:B------:R-:W-:Y:S02]  /*11f00*/  LOP3.LUT R21, R21, R20, RZ, 0x3c, !PT ;  /* 0x0000001415157212 */ /* 0x000fe400078e3cff */
[----:B----4-:R-:W-:Y:S02]  /*11f10*/  LOP3.LUT R25, R25, R24, RZ, 0x3c, !PT ;  /* 0x0000001819197212 */ /* 0x010fe400078e3cff */
[----:B------:R-:W-:Y:S02]  /*11f20*/  LOP3.LUT R20, R21, R20, RZ, 0x3c, !PT ;  /* 0x0000001415147212 */ /* 0x000fe400078e3cff */
[----:B------:R-:W-:-:S02]  /*11f30*/  LOP3.LUT R3, R3, R2, RZ, 0x3c, !PT ;  /* 0x0000000203037212 */ /* 0x000fc400078e3cff */
[----:B------:R-:W-:Y:S02]  /*11f40*/  LOP3.LUT R24, R25, R24, RZ, 0x3c, !PT ;  /* 0x0000001819187212 */ /* 0x000fe400078e3cff */
[----:B------:R-:W-:Y:S02]  /*11f50*/  LOP3.LUT R29, R29, R28, RZ, 0x3c, !PT ;  /* 0x0000001c1d1d7212 */ /* 0x000fe400078e3cff */
[----:B------:R-:W-:Y:S02]  /*11f60*/  LOP3.LUT R21, R21, R20, RZ, 0x3c, !PT ;  /* 0x0000001415157212 */ /* 0x000fe400078e3cff */
[----:B------:R-:W-:Y:S02]  /*11f70*/  LOP3.LUT R2, R3, R2, RZ, 0x3c, !PT ;  /* 0x0000000203027212 */ /* 0x000fe400078e3cff */
[----:B------:R-:W-:Y:S02]  /*11f80*/  LOP3.LUT R25, R25, R24, RZ, 0x3c, !PT ;  /* 0x0000001819197212 */ /* 0x000fe400078e3cff */
[----:B------:R-:W-:-:S02]  /*11f90*/  LOP3.LUT R28, R29, R28, RZ, 0x3c, !PT ;  /* 0x0000001c1d1c7212 */ /* 0x000fc400078e3cff */
[----:B------:R-:W-:Y:S02]  /*11fa0*/  LOP3.LUT R3, R3, R2, RZ, 0x3c, !PT ;  /* 0x0000000203037212 */ /* 0x000fe400078e3cff */
[----:B------:R-:W-:Y:S02]  /*11fb0*/  LOP3.LUT R29, R29, R28, RZ, 0x3c, !PT ;  /* 0x0000001c1d1d7212 */ /* 0x000fe400078e3cff */
[----:B--2---:R-:W-:-:S04]  /*11fc0*/  LOP3.LUT R23, R23, R22, RZ, 0x3c, !PT ;  /* 0x0000001617177212 */ /* 0x004fc800078e3cff */
[----:B------:R-:W-:-:S04]  /*11fd0*/  LOP3.LUT R22, R23, R22, RZ, 0x3c, !PT ;  /* 0x0000001617167212 */ /* 0x000fc800078e3cff */
[----:B------:R-:W-:-:S05]  /*11fe0*/  LOP3.LUT R23, R23, R22, RZ, 0x3c, !PT ;  /* 0x0000001617177212 */ /* 0x000fca00078e3cff */
[----:B------:R0:W-:Y:S04]  /*11ff0*/  STL.64 [R1+0xf0], R22 ;  /* 0x0000f01601007387 */ /* 0x0001e80000100a00 */
[----:B0-----:R-:W2:Y:S04]  /*12000*/  LDL.LU.64 R22, [R1+0xa28] ;  /* 0x000a280001167983 */ /* 0x001ea80000300a00 */
[----:B------:R0:W-:Y:S04]  /*12010*/  STL.64 [R1+0xe8], R20 ;  /* 0x0000e81401007387 */ /* 0x0001e80000100a00 */
[----:B0-----:R-:W4:Y:S04]  /*12020*/  LDL.LU.64 R20, [R1+0xa20] ;  /* 0x000a200001147983 */ /* 0x001f280000300a00 */
[----:B------:R0:W-:Y:S04]  /*12030*/  STL.64 [R1+0xe0], R24 ;  /* 0x0000e01801007387 */ /* 0x0001e80000100a00 */
[----:B0-----:R-:W4:Y:S04]  /*12040*/  LDL.LU.64 R24, [R1+0xa18] ;  /* 0x000a180001187983 */ /* 0x001f280000300a00 */
[----:B------:R0:W-:Y:S04]  /*12050*/  STL.64 [R1+0xd8], R2 ;  /* 0x0000d80201007387 */ /* 0x0001e80000100a00 */
[----:B0-----:R-:W4:Y:S04]  /*12060*/  LDL.LU.64 R2, [R1+0xa10] ;  /* 0x000a100001027983 */ /* 0x001f280000300a00 */
[----:B------:R0:W-:Y:S04]  /*12070*/  STL.64 [R1+0xd0], R28 ;  /* 0x0000d01c01007387 */ /* 0x0001e80000100a00 */
[----:B0-----:R-:W4:Y:S01]  /*12080*/  LDL.LU.64 R28, [R1+0xa08] ;  /* 0x000a0800011c7983 */ /* 0x001f220000300a00 */
[----:B------:R-:W-:-:S02]  /*12090*/  LOP3.LUT R13, R13, R12, RZ, 0x3c, !PT ;  /* 0x0000000c0d0d7212 */ /* 0x000fc400078e3cff */
[----:B---3--:R-:W-:Y:S02]  /*120a0*/  LOP3.LUT R15, R15, R14, RZ, 0x3c, !PT ;  /* 0x0000000e0f0f7212 */ /* 0x008fe400078e3cff */
[----:B------:R-:W-:Y:S02]  /*120b0*/  LOP3.LUT R12, R13, R12, RZ, 0x3c, !PT ;  /* 0x0000000c0d0c7212 */ /* 0x000fe400078e3cff */
[----:B------:R-:W-:Y:S02]  /*120c0*/  LOP3.LUT R14, R15, R14, RZ, 0x3c, !PT ;  /* 0x0000000e0f0e7212 */ /* 0x000fe400078e3cff */
[----:B------:R-:W-:Y:S02]  /*120d0*/  LOP3.LUT R13, R13, R12, RZ, 0x3c, !PT ;  /* 0x0000000c0d0d7212 */ /* 0x000fe400078e3cff */
[----:B------:R-:W-:Y:S02]  /*120e0*/  LOP3.LUT R17, R17, R16, RZ, 0x3c, !PT ;  /* 0x0000001011117212 */ /* 0x000fe400078e3cff */
[----:B------:R-:W-:Y:S01]  /*120f0*/  LOP3.LUT R15, R15, R14, RZ, 0x3c, !PT ;  /* 0x0000000e0f0f7212 */ /* 0x000fe200078e3cff */
[----:B------:R0:W-:Y:S01]  /*12100*/  STL.64 [R1+0xc8], R12 ;  /* 0x0000c80c01007387 */ /* 0x0001e20000100a00 */
[----:B------:R-:W-:-:S02]  /*12110*/  LOP3.LUT R7, R7, R6, RZ, 0x3c, !PT ;  /* 0x0000000607077212 */ /* 0x000fc400078e3cff */
[----:B------:R-:W-:Y:S01]  /*12120*/  LOP3.LUT R16, R17, R16, RZ, 0x3c, !PT ;  /* 0x0000001011107212 */ /* 0x000fe200078e3cff */
[----:B------:R1:W-:Y:S01]  /*12130*/  STL.64 [R1+0xc0], R14 ;  /* 0x0000c00e01007387 */ /* 0x0003e20000100a00 */
[----:B------:R-:W-:Y:S02]  /*12140*/  LOP3.LUT R6, R7, R6, RZ, 0x3c, !PT ;  /* 0x0000000607067212 */ /* 0x000fe400078e3cff */
[----:B------:R-:W-:Y:S01]  /*12150*/  LOP3.LUT R17, R17, R16, RZ, 0x3c, !PT ;  /* 0x0000001011117212 */ /* 0x000fe200078e3cff */
[----:B0-----:R-:W-:Y:S02]  /*12160*/  IMAD.MOV.U32 R12, RZ, RZ, R27 ;  /* 0x000000ffff0c7224 */ /* 0x001fe400078e001b */
[----:B------:R-:W-:Y:S02]  /*12170*/  IMAD.MOV.U32 R13, RZ, RZ, R26 ;  /* 0x000000ffff0d7224 */ /* 0x000fe400078e001a */
[----:B-1----:R-:W-:Y:S02]  /*12180*/  IMAD.MOV.U32 R14, RZ, RZ, R19 ;  /* 0x000000ffff0e7224 */ /* 0x002fe400078e0013 */
[----:B------:R-:W-:Y:S01]  /*12190*/  IMAD.MOV.U32 R15, RZ, RZ, R18 ;  /* 0x000000ffff0f7224 */ /* 0x000fe200078e0012 */
[----:B------:R0:W-:Y:S01]  /*121a0*/  STL.64 [R1+0xb8], R12 ;  /* 0x0000b80c01007387 */ /* 0x0001e20000100a00 */
[----:B------:R-:W-:-:S03]  /*121b0*/  LOP3.LUT R7, R7, R6, RZ, 0x3c, !PT ;  /* 0x0000000607077212 */ /* 0x000fc600078e3cff */
[----:B------:R-:W-:Y:S04]  /*121c0*/  STL.64 [R1+0xb0], R16 ;  /* 0x0000b01001007387 */ /* 0x000fe80000100a00 */
[----:B------:R-:W-:Y:S01]  /*121d0*/  STL.64 [R1+0xa8], R14 ;  /* 0x0000a80e01007387 */ /* 0x000fe20000100a00 */
[----:B0-----:R-:W-:Y:S02]  /*121e0*/  IMAD.MOV.U32 R12, RZ, RZ, R5 ;  /* 0x000000ffff0c7224 */ /* 0x001fe400078e0005 */
[----:B------:R-:W-:Y:S02]  /*121f0*/  IMAD.MOV.U32 R13, RZ, RZ, R4 ;  /* 0x000000ffff0d7224 */ /* 0x000fe400078e0004 */
[----:B------:R-:W-:Y:S02]  /*12200*/  IMAD.MOV.U32 R4, RZ, RZ, R9 ;  /* 0x000000ffff047224 */ /* 0x000fe400078e0009 */
[----:B------:R-:W-:Y:S01]  /*12210*/  IMAD.MOV.U32 R5, RZ, RZ, R8 ;  /* 0x000000ffff057224 */ /* 0x000fe200078e0008 */
[----:B------:R-:W-:Y:S01]  /*12220*/  STL.64 [R1+0xa0], R12 ;  /* 0x0000a00c01007387 */ /* 0x000fe20000100a00 */
[----:B------:R-:W-:-:S02]  /*12230*/  IMAD.MOV.U32 R8, RZ, RZ, R11 ;  /* 0x000000ffff087224 */ /* 0x000fc400078e000b */
[----:B------:R-:W-:Y:S01]  /*12240*/  IMAD.MOV.U32 R9, RZ, RZ, R10 ;  /* 0x000000ffff097224 */ /* 0x000fe200078e000a */
[----:B------:R-:W-:Y:S04]  /*12250*/  STL.64 [R1+0x98], R6 ;  /* 0x0000980601007387 */ /* 0x000fe80000100a00 */
[----:B------:R2:W-:Y:S04]  /*12260*/  STL.64 [R1+0x90], R4 ;  /* 0x0000900401007387 */ /* 0x0005e80000100a00 */
[----:B------:R0:W-:Y:S01]  /*12270*/  STL.64 [R1+0x88], R8 ;  /* 0x0000880801007387 */ /* 0x0001e20000100a00 */
[----:B--2---:R-:W-:-:S02]  /*12280*/  IMAD.MOV.U32 R4, RZ, RZ, R23 ;  /* 0x000000ffff047224 */ /* 0x004fc400078e0017 */
[----:B------:R-:W-:Y:S02]  /*12290*/  IMAD.MOV.U32 R5, RZ, RZ, R22 ;  /* 0x000000ffff057224 */ /* 0x000fe400078e0016 */
[----:B----4-:R-:W-:Y:S02]  /*122a0*/  IMAD.MOV.U32 R6, RZ, RZ, R21 ;  /* 0x000000ffff067224 */ /* 0x010fe400078e0015 */
[----:B------:R-:W-:-:S05]  /*122b0*/  IMAD.MOV.U32 R7, RZ, RZ, R20 ;  /* 0x000000ffff077224 */ /* 0x000fca00078e0014 */
[----:B------:R1:W-:Y:S04]  /*122c0*/  STL.64 [R1+0x80], R6 ;  /* 0x0000800601007387 */ /* 0x0003e80000100a00 */
[----:B------:R2:W-:Y:S01]  /*122d0*/  STL.64 [R1+0x78], R4 ;  /* 0x0000780401007387 */ /* 0x0005e20000100a00 */
[----:B0-----:R-:W-:Y:S02]  /*122e0*/  IMAD.MOV.U32 R8, RZ, RZ, R25 ;  /* 0x000000ffff087224 */ /* 0x001fe400078e0019 */
[----:B------:R-:W-:-:S05]  /*122f0*/  IMAD.MOV.U32 R9, RZ, RZ, R24 ;  /* 0x000000ffff097224 */ /* 0x000fca00078e0018 */
[----:B------:R-:W-:Y:S04]  /*12300*/  STL.64 [R1+0x70], R8 ;  /* 0x0000700801007387 */ /* 0x000fe80000100a00 */
[----:B------:R-:W3:Y:S01]  /*12310*/  LDL.LU R12, [R1+0x288] ;  /* 0x00028800010c7983 */ /* 0x000ee20000300800 */
[----:B-1----:R-:W-:Y:S02]  /*12320*/  IMAD.MOV.U32 R7, RZ, RZ, R3 ;  /* 0x000000ffff077224 */ /* 0x002fe400078e0003 */
[----:B------:R-:W-:-:S05]  /*12330*/  IMAD.MOV.U32 R6, RZ, RZ, R28 ;  /* 0x000000ffff067224 */ /* 0x000fca00078e001c */
[----:B------:R-:W-:Y:S04]  /*12340*/  STL.64 [R1+0x68], R6 ;  /* 0x0000680601007387 */ /* 0x000fe80000100a00 */
[----:B------:R-:W3:Y:S01]  /*12350*/  LDL.LU R13, [R1+0x414] ;  /* 0x00041400010d7983 */ /* 0x000ee20000300800 */
[----:B--2---:R-:W-:Y:S02]  /*12360*/  IMAD.MOV.U32 R4, RZ, RZ, R0 ;  /* 0x000000ffff047224 */ /* 0x004fe400078e0000 */
[----:B------:R-:W-:-:S05]  /*12370*/  IMAD.MOV.U32 R5, RZ, RZ, R29 ;  /* 0x000000ffff057224 */ /* 0x000fca00078e001d */
[----:B------:R-:W-:Y:S04]  /*12380*/  STL.64 [R1+0x60], R4 ;  /* 0x0000600401007387 */ /* 0x000fe80000100a00 */
[----:B---3--:R0:W-:Y:S04]  /*12390*/  STL.64 [R1+0x9c8], R12 ;  /* 0x0009c80c01007387 */ /* 0x0081e80000100a00 */
[----:B0-----:R-:W2:Y:S04]  /*123a0*/  LDL.LU R12, [R1+0x290] ;  /* 0x00029000010c7983 */ /* 0x001ea80000300800 */
[----:B------:R-:W2:Y:S04]  /*123b0*/  LDL.LU R13, [R1+0x410] ;  /* 0x00041000010d7983 */ /* 0x000ea80000300800 */
[----:B--2---:R0:W-:Y:S04]  /*123c0*/  STL.64 [R1+0x9d0], R12 ;  /* 0x0009d00c01007387 */ /* 0x0041e80000100a00 */
        /* <DEDUP_REMOVED lines=20> */
[----:B------:R-:W3:Y:S04]  /*12510*/  LDL.LU R14, [R1+0x280] ;  /* 0x00028000010e7983 */ /* 0x000ee80000300800 */
        /* <DEDUP_REMOVED lines=65> */
[----:B---3--:R-:W-:Y:S02]  /*12930*/  LOP3.LUT R29, R29, R28, RZ, 0x3c, !PT ;  /* 0x0000001c1d1d7212 */ /* 0x008fe400078e3cff */
[----:B------:R-:W-:Y:S02]  /*12940*/  LOP3.LUT R5, R5, R4, RZ, 0x3c, !PT ;  /* 0x0000000405057212 */ /* 0x000fe400078e3cff */
        /* <DEDUP_REMOVED lines=13> */
[----:B--2---:R-:W-:-:S04]  /*12a20*/  LOP3.LUT R13, R13, R12, RZ, 0x3c, !PT ;  /* 0x0000000c0d0d7212 */ /* 0x004fc800078e3cff */
[----:B------:R-:W-:-:S04]  /*12a30*/  LOP3.LUT R12, R13, R12, RZ, 0x3c, !PT ;  /* 0x0000000c0d0c7212 */ /* 0x000fc800078e3cff */
[----:B------:R-:W-:-:S05]  /*12a40*/  LOP3.LUT R13, R13, R12, RZ, 0x3c, !PT ;  /* 0x0000000c0d0d7212 */ /* 0x000fca00078e3cff */
[----:B------:R4:W-:Y:S02]  /*12a50*/  STL.64 [R1+0x18], R12 ;  /* 0x0000180c01007387 */ /* 0x0009e40000100a00 */
[----:B----4-:R-:W-:Y:S02]  /*12a60*/  IMAD.MOV.U32 R12, RZ, RZ, R15 ;  /* 0x000000ffff0c7224 */ /* 0x010fe400078e000f */
[----:B------:R-:W-:Y:S02]  /*12a70*/  IMAD.MOV.U32 R13, RZ, RZ, R14 ;  /* 0x000000ffff0d7224 */ /* 0x000fe400078e000e */
[----:B------:R-:W-:Y:S02]  /*12a80*/  IMAD.MOV.U32 R14, RZ, RZ, R27 ;  /* 0x000000ffff0e7224 */ /* 0x000fe400078e001b */
[----:B------:R-:W-:Y:S01]  /*12a90*/  IMAD.MOV.U32 R15, RZ, RZ, R26 ;  /* 0x000000ffff0f7224 */ /* 0x000fe200078e001a */
[----:B------:R0:W-:Y:S04]  /*12aa0*/  STL.64 [R1+0x10], R12 ;  /* 0x0000100c01007387 */ /* 0x0001e80000100a00 */
[----:B------:R1:W-:Y:S04]  /*12ab0*/  STL.64 [R1+0x8], R14 ;  /* 0x0000080e01007387 */ /* 0x0003e80000100a00 */
[----:B------:R-:W-:Y:S01]  /*12ac0*/  STL.64 [R1+0x778], R28 ;  /* 0x0007781c01007387 */ /* 0x000fe20000100a00 */
[----:B0-----:R-:W-:-:S02]  /*12ad0*/  IMAD.MOV.U32 R12, RZ, RZ, R17 ;  /* 0x000000ffff0c7224 */ /* 0x001fc400078e0011 */
[----:B------:R-:W-:Y:S02]  /*12ae0*/  IMAD.MOV.U32 R13, RZ, RZ, R16 ;  /* 0x000000ffff0d7224 */ /* 0x000fe400078e0010 */
[----:B-1----:R-:W-:-:S03]  /*12af0*/  IMAD.MOV.U32 R14, RZ, RZ, R21 ;  /* 0x000000ffff0e7224 */ /* 0x002fc600078e0015 */
[----:B------:R0:W-:Y:S01]  /*12b00*/  STL.64 [R1], R12 ;  /* 0x0000000c01007387 */ /* 0x0001e20000100a00 */
[----:B------:R-:W-:Y:S02]  /*12b10*/  IMAD.MOV.U32 R15, RZ, RZ, R20 ;  /* 0x000000ffff0f7224 */ /* 0x000fe400078e0014 */
[----:B------:R-:W-:Y:S01]  /*12b20*/  IMAD.MOV.U32 R16, RZ, RZ, R23 ;  /* 0x000000ffff107224 */ /* 0x000fe200078e0017 */
[----:B------:R-:W-:Y:S01]  /*12b30*/  STL.64 [R1+0x780], R4 ;  /* 0x0007800401007387 */ /* 0x000fe20000100a00 */
[----:B------:R-:W-:-:S03]  /*12b40*/  IMAD.MOV.U32 R17, RZ, RZ, R22 ;  /* 0x000000ffff117224 */ /* 0x000fc600078e0016 */
[----:B------:R-:W-:Y:S01]  /*12b50*/  STL.64 [R1+0x788], R6 ;  /* 0x0007880601007387 */ /* 0x000fe20000100a00 */
[----:B0-----:R-:W-:Y:S02]  /*12b60*/  IMAD.MOV.U32 R12, RZ, RZ, R19 ;  /* 0x000000ffff0c7224 */ /* 0x001fe400078e0013 */
[----:B------:R-:W-:Y:S01]  /*12b70*/  IMAD.MOV.U32 R13, RZ, RZ, R18 ;  /* 0x000000ffff0d7224 */ /* 0x000fe200078e0012 */
[----:B------:R-:W-:Y:S01]  /*12b80*/  STL.64 [R1+0x790], R8 ;  /* 0x0007900801007387 */ /* 0x000fe20000100a00 */
[----:B------:R-:W-:Y:S02]  /*12b90*/  IMAD.MOV.U32 R18, RZ, RZ, R25 ;  /* 0x000000ffff127224 */ /* 0x000fe400078e0019 */
[----:B------:R-:W-:Y:S01]  /*12ba0*/  IMAD.MOV.U32 R19, RZ, RZ, R24 ;  /* 0x000000ffff137224 */ /* 0x000fe200078e0018 */
[----:B------:R-:W-:Y:S04]  /*12bb0*/  STL.64 [R1+0x798], R10 ;  /* 0x0007980a01007387 */ /* 0x000fe80000100a00 */
[----:B------:R-:W-:Y:S04]  /*12bc0*/  STL.64 [R1+0x7a0], R12 ;  /* 0x0007a00c01007387 */ /* 0x000fe80000100a00 */
[----:B------:R-:W-:Y:S04]  /*12bd0*/  STL.64 [R1+0x7a8], R14 ;  /* 0x0007a80e01007387 */ /* 0x000fe80000100a00 */
[----:B------:R-:W-:Y:S04]  /*12be0*/  STL.64 [R1+0x7b0], R16 ;  /* 0x0007b01001007387 */ /* 0x000fe80000100a00 */
[----:B------:R0:W-:Y:S04]  /*12bf0*/  STL.64 [R1+0x7b8], R18 ;  /* 0x0007b81201007387 */ /* 0x0001e80000100a00 */
[----:B------:R-:W2:Y:S04]  /*12c00*/  LDL.LU R22, [R1+0x218] ;  /* 0x0002180001167983 */ /* 0x000ea80000300800 */
[----:B------:R-:W2:Y:S04]  /*12c10*/  LDL.LU R23, [R1+0x44c] ;  /* 0x00044c0001177983 */ /* 0x000ea80000300800 */
[----:B------:R-:W3:Y:S04]  /*12c20*/  LDL.LU R24, [R1+0x210] ;  /* 0x0002100001187983 */ /* 0x000ee80000300800 */
[----:B------:R-:W3:Y:S04]  /*12c30*/  LDL.LU R25, [R1+0x450] ;  /* 0x0004500001197983 */ /* 0x000ee80000300800 */
[----:B------:R-:W4:Y:S04]  /*12c40*/  LDL.LU R26, [R1+0x208] ;  /* 0x00020800011a7983 */ /* 0x000f280000300800 */
[----:B------:R-:W4:Y:S04]  /*12c50*/  LDL.LU R27, [R1+0x454] ;  /* 0x00045400011b7983 */ /* 0x000f280000300800 */
        /* <DEDUP_REMOVED lines=31> */
[----:B------:R-:W2:Y:S01]  /*12e50*/  LDL.LU R19, [R1+0x45c] ;  /* 0x00045c0001137983 */ /* 0x000ea20000300800 */
[----:B------:R-:W-:-:S02]  /*12e60*/  LOP3.LUT R23, R23, R22, RZ, 0x3c, !PT ;  /* 0x0000001617177212 */ /* 0x000fc400078e3cff */
[----:B---3--:R-:W-:Y:S01]  /*12e70*/  LOP3.LUT R25, R25, R24, RZ, 0x3c, !PT ;  /* 0x0000001819197212 */ /* 0x008fe200078e3cff */
[----:B--2---:R0:W-:Y:S04]  /*12e80*/  STL.64 [R1+0x9c0], R18 ;  /* 0x0009c01201007387 */ /* 0x0041e80000100a00 */
[----:B0-----:R-:W2:Y:S04]  /*12e90*/  LDL.LU R18, [R1+0x200] ;  /* 0x0002000001127983 */ /* 0x001ea80000300800 */
[----:B------:R-:W2:Y:S04]  /*12ea0*/  LDL.LU R19, [R1+0x458] ;  /* 0x0004580001137983 */ /* 0x000ea80000300800 */
        /* <DEDUP_REMOVED lines=9> */
[----:B------:R-:W-:-:S03]  /*12f40*/  LOP3.LUT R22, R23, R22, RZ, 0x3c, !PT ;  /* 0x0000001617167212 */ /* 0x000fc600078e3cff */
[----:B------:R-:W3:Y:S01]  /*12f50*/  LDL.LU R9, [R1+0x4a8] ;  /* 0x0004a80001097983 */ /* 0x000ee20000300800 */
[----:B------:R-:W-:-:S03]  /*12f60*/  IMAD.MOV.U32 R20, RZ, RZ, R0 ;  /* 0x000000ffff147224 */ /* 0x000fc600078e0000 */
[----:B------:R-:W3:Y:S01]  /*12f70*/  LDL.LU R6, [R1+0x1e4] ;  /* 0x0001e40001067983 */ /* 0x000ee20000300800 */
[----:B------:R-:W-:-:S03]  /*12f80*/  IMAD.MOV.U32 R21, RZ, RZ, R3 ;  /* 0x000000ffff157224 */ /* 0x000fc600078e0003 */
[----:B------:R-:W3:Y:S01]  /*12f90*/  LDL.LU R7, [R1+0x4ac] ;  /* 0x0004ac0001077983 */ /* 0x000ee20000300800 */
[----:B----4-:R-:W-:-:S03]  /*12fa0*/  LOP3.LUT R27, R27, R26, RZ, 0x3c, !PT ;  /* 0x0000001a1b1b7212 */ /* 0x010fc600078e3cff */
[----:B------:R-:W4:Y:S01]  /*12fb0*/  LDL.LU R4, [R1+0x1ec] ;  /* 0x0001ec0001047983 */ /* 0x000f220000300800 */
[----:B------:R-:W-:-:S03]  /*12fc0*/  LOP3.LUT R24, R25, R24, RZ, 0x3c, !PT ;  /* 0x0000001819187212 */ /* 0x000fc600078e3cff */
[----:B------:R-:W3:Y:S01]  /*12fd0*/  LDL.LU R5, [R1+0x4b0] ;  /* 0x0004b00001057983 */ /* 0x000ee20000300800 */
[----:B------:R-:W-:-:S03]  /*12fe0*/  LOP3.LUT R23, R23, R22, RZ, 0x3c, !PT ;  /* 0x0000001617177212 */ /* 0x000fc600078e3cff */
[----:B------:R-:W3:Y:S01]  /*12ff0*/  LDL.LU R28, [R1+0x1f4] ;  /* 0x0001f400011c7983 */ /* 0x000ee20000300800 */
[----:B------:R-:W-:-:S03]  /*13000*/  LOP3.LUT R26, R27, R26, RZ, 0x3c, !PT ;  /* 0x0000001a1b1a7212 */ /* 0x000fc600078e3cff */
[----:B------:R-:W3:Y:S01]  /*13010*/  LDL.LU R29, [R1+0x4b4] ;  /* 0x0004b400011d7983 */ /* 0x000ee20000300800 */
[----:B------:R-:W-:-:S03]  /*13020*/  LOP3.LUT R25, R25, R24, RZ, 0x3c, !PT ;  /* 0x0000001819197212 */ /* 0x000fc600078e3cff */
[----:B------:R-:W3:Y:S04]  /*13030*/  LDL.LU R3, [R1+0x1fc] ;  /* 0x0001fc0001037983 */ /* 0x000ee80000300800 */
[----:B------:R-:W3:Y:S04]  /*13040*/  LDL.LU R0, [R1+0x4b8] ;  /* 0x0004b80001007983 */ /* 0x000ee80000300800 */
[----:B------:R0:W-:Y:S01]  /*13050*/  STL.64 [R1+0x7c0], R20 ;  /* 0x0007c01401007387 */ /* 0x0001e20000100a00 */
[----:B------:R-:W-:-:S03]  /*13060*/  LOP3.LUT R27, R27, R26, RZ, 0x3c, !PT ;  /* 0x0000001a1b1b7212 */ /* 0x000fc600078e3cff */
[----:B0-----:R-:W3:Y:S04]  /*13070*/  LDL.LU R20, [R1+0x1ac] ;  /* 0x0001ac0001147983 */ /* 0x001ee80000300800 */
[----:B------:R-:W3:Y:S04]  /*13080*/  LDL.LU R21, [R1+0x490] ;  /* 0x0004900001157983 */ /* 0x000ee80000300800 */
[----:B------:R0:W-:Y:S04]  /*13090*/  STL.64 [R1+0x7c8], R22 ;  /* 0x0007c81601007387 */ /* 0x0001e80000100a00 */
[----:B0-----:R-:W3:Y:S04]  /*130a0*/  LDL.LU R22, [R1+0x1a4] ;  /* 0x0001a40001167983 */ /* 0x001ee80000300800 */
[----:B------:R-:W3:Y:S04]  /*130b0*/  LDL.LU R23, [R1+0x48c] ;  /* 0x00048c0001177983 */ /* 0x000ee80000300800 */
[----:B------:R0:W-:Y:S04]  /*130c0*/  STL.64 [R1+0x7d0], R24 ;  /* 0x0007d01801007387 */ /* 0x0001e80000100a00 */
[----:B0-----:R-:W3:Y:S04]  /*130d0*/  LDL.LU R24, [R1+0x1a0] ;  /* 0x0001a00001187983 */ /* 0x001ee80000300800 */
[----:B------:R-:W3:Y:S04]  /*130e0*/  LDL.LU R25, [R1+0x488] ;  /* 0x0004880001197983 */ /* 0x000ee80000300800 */
[----:B------:R0:W-:Y:S04]  /*130f0*/  STL.64 [R1+0x7d8], R26 ;  /* 0x0007d81a01007387 */ /* 0x0001e80000100a00 */
[----:B0-----:R-:W3:Y:S04]  /*13100*/  LDL.LU R26, [R1+0x1a8] ;  /* 0x0001a800011a7983 */ /* 0x001ee80000300800 */
        /* <DEDUP_REMOVED lines=52> */
[----:B--2---:R-:W-:-:S04]  /*13450*/  LOP3.LUT R19, R19, R18, RZ, 0x3c, !PT ;  /* 0x0000001213137212 */ /* 0x004fc800078e3cff */
[----:B------:R-:W-:-:S04]  /*13460*/  LOP3.LUT R18, R19, R18, RZ, 0x3c, !PT ;  /* 0x0000001213127212 */ /* 0x000fc800078e3cff */
[----:B------:R-:W-:-:S05]  /*13470*/  LOP3.LUT R19, R19, R18, RZ, 0x3c, !PT ;  /* 0x0000001213137212 */ /* 0x000fca00078e3cff */
[----:B------:R0:W-:Y:S04]  /*13480*/  STL.64 [R1+0x188], R18 ;  /* 0x0001881201007387 */ /* 0x0001e80000100a00 */
[----:B0-----:R-:W2:Y:S01]  /*13490*/  LDL.LU.64 R18, [R1+0x970] ;  /* 0x0009700001127983 */ /* 0x001ea20000300a00 */
[----:B------:R-:W-:Y:S02]  /*134a0*/  LOP3.LUT R25, R25, R24, RZ, 0x3c, !PT ;  /* 0x0000001819197212 */ /* 0x000fe400078e3cff */
[----:B------:R-:W-:Y:S02]  /*134b0*/  LOP3.LUT R26, R27, R26, RZ, 0x3c, !PT ;  /* 0x0000001a1b1a7212 */ /* 0x000fe400078e3cff */
[----:B------:R-:W-:Y:S02]  /*134c0*/  LOP3.LUT R24, R25, R24, RZ, 0x3c, !PT ;  /* 0x0000001819187212 */ /* 0x000fe400078e3cff */
[----:B------:R-:W-:-:S02]  /*134d0*/  LOP3.LUT R27, R27, R26, RZ, 0x3c, !PT ;  /* 0x0000001a1b1b7212 */ /* 0x000fc400078e3cff */
[----:B------:R-:W-:-:S03]  /*134e0*/  LOP3.LUT R25, R25, R24, RZ, 0x3c, !PT ;  /* 0x0000001819197212 */ /* 0x000fc600078e3cff */
[----:B------:R0:W-:Y:S04]  /*134f0*/  STL.64 [R1+0x190], R26 ;  /* 0x0001901a01007387 */ /* 0x0001e80000100a00 */
[----:B------:R1:W-:Y:S01]  /*13500*/  STL.64 [R1+0x198], R24 ;  /* 0x0001981801007387 */ /* 0x0003e20000100a00 */
[----:B0-----:R-:W-:Y:S02]  /*13510*/  IMAD.MOV.U32 R26, RZ, RZ, R23 ;  /* 0x000000ffff1a7224 */ /* 0x001fe400078e0017 */
[----:B------:R-:W-:Y:S02]  /*13520*/  IMAD.MOV.U32 R27, RZ, RZ, R22 ;  /* 0x000000ffff1b7224 */ /* 0x000fe400078e0016 */
[----:B-1----:R-:W-:Y:S02]  /*13530*/  IMAD.MOV.U32 R24, RZ, RZ, R21 ;  /* 0x000000ffff187224 */ /* 0x002fe400078e0015 */
[----:B------:R-:W-:-:S02]  /*13540*/  IMAD.MOV.U32 R25, RZ, RZ, R20 ;  /* 0x000000ffff197224 */ /* 0x000fc400078e0014 */
[----:B------:R-:W-:Y:S02]  /*13550*/  IMAD.MOV.U32 R20, RZ, RZ, R17 ;  /* 0x000000ffff147224 */ /* 0x000fe400078e0011 */
[----:B------:R-:W-:Y:S01]  /*13560*/  IMAD.MOV.U32 R21, RZ, RZ, R16 ;  /* 0x000000ffff157224 */ /* 0x000fe200078e0010 */
[----:B------:R0:W-:Y:S01]  /*13570*/  STL.64 [R1+0x3a0], R26 ;  /* 0x0003a01a01007387 */ /* 0x0001e20000100a00 */
[----:B------:R-:W-:Y:S02]  /*13580*/  IMAD.MOV.U32 R16, RZ, RZ, R13 ;  /* 0x000000ffff107224 */ /* 0x000fe400078e000d */
[----:B------:R-:W-:Y:S01]  /*13590*/  IMAD.MOV.U32 R17, RZ, RZ, R12 ;  /* 0x000000ffff117224 */ /* 0x000fe200078e000c */
[----:B------:R-:W-:Y:S01]  /*135a0*/  STL.64 [R1+0x3a8], R24 ;  /* 0x0003a81801007387 */ /* 0x000fe20000100a00 */
[----:B------:R-:W-:Y:S02]  /*135b0*/  IMAD.MOV.U32 R12, RZ, RZ, R9 ;  /* 0x000000ffff0c7224 */ /* 0x000fe400078e0009 */
[----:B------:R-:W-:-:S02]  /*135c0*/  IMAD.MOV.U32 R13, RZ, RZ, R8 ;  /* 0x000000ffff0d7224 */ /* 0x000fc400078e0008 */
[----:B------:R-:W-:Y:S02]  /*135d0*/  IMAD.MOV.U32 R8, RZ, RZ, R5 ;  /* 0x000000ffff087224 */ /* 0x000fe400078e0005 */
[----:B----4-:R-:W-:Y:S02]  /*135e0*/  IMAD.MOV.U32 R9, RZ, RZ, R4 ;  /* 0x000000ffff097224 */ /* 0x010fe400078e0004 */
[----:B--2---:R-:W-:Y:S02]  /*135f0*/  IMAD.MOV.U32 R22, RZ, RZ, R19 ;  /* 0x000000ffff167224 */ /* 0x004fe400078e0013 */
[----:B------:R-:W-:Y:S02]  /*13600*/  IMAD.MOV.U32 R23, RZ, RZ, R18 ;  /* 0x000000ffff177224 */ /* 0x000fe400078e0012 */
[----:B------:R-:W-:Y:S02]  /*13610*/  IMAD.MOV.U32 R18, RZ, RZ, R15 ;  /* 0x000000ffff127224 */ /* 0x000fe400078e000f */
[----:B------:R-:W-:Y:S01]  /*13620*/  IMAD.MOV.U32 R19, RZ, RZ, R14 ;  /* 0x000000ffff137224 */ /* 0x000fe200078e000e */
[----:B------:R-:W-:Y:S01]  /*13630*/  STL.64 [R1+0x3b0], R22 ;  /* 0x0003b01601007387 */ /* 0x000fe20000100a00 */
[----:B------:R-:W-:-:S02]  /*13640*/  IMAD.MOV.U32 R14, RZ, RZ, R11 ;  /* 0x000000ffff0e7224 */ /* 0x000fc400078e000b */
[----:B------:R-:W-:Y:S01]  /*13650*/  IMAD.MOV.U32 R15, RZ, RZ, R10 ;  /* 0x000000ffff0f7224 */ /* 0x000fe200078e000a */
[----:B------:R-:W-:Y:S01]  /*13660*/  STL.64 [R1+0x3b8], R20 ;  /* 0x0003b81401007387 */ /* 0x000fe20000100a00 */
[----:B------:R-:W-:Y:S02]  /*13670*/  IMAD.MOV.U32 R10, RZ, RZ, R7 ;  /* 0x000000ffff0a7224 */ /* 0x000fe400078e0007 */
        /* <DEDUP_REMOVED lines=8> */
[----:B------:R-:W-:Y:S04]  /*13700*/  STL.64 [R1+0x3e8], R8 ;  /* 0x0003e80801007387 */ /* 0x000fe80000100a00 */
[----:B0-----:R-:W2:Y:S04]  /*13710*/  LDL.LU R26, [R1+0x27c] ;  /* 0x00027c00011a7983 */ /* 0x001ea80000300800 */
[----:B------:R-:W-:Y:S04]  /*13720*/  STL.64 [R1+0x3f0], R6 ;  /* 0x0003f00601007387 */ /* 0x000fe80000100a00 */
[----:B------:R-:W2:Y:S01]  /*13730*/  LDL.LU R27, [R1+0x4f8] ;  /* 0x0004f800011b7983 */ /* 0x000ea20000300800 */
[----:B------:R-:W-:-:S02]  /*13740*/  IMAD.MOV.U32 R4, RZ, RZ, R0 ;  /* 0x000000ffff047224 */ /* 0x000fc400078e0000 */
[----:B------:R-:W-:-:S05]  /*13750*/  IMAD.MOV.U32 R5, RZ, RZ, R3 ;  /* 0x000000ffff057224 */ /* 0x000fca00078e0003 */
[----:B------:R-:W-:Y:S04]  /*13760*/  STL.64 [R1+0x3f8], R4 ;  /* 0x0003f80401007387 */ /* 0x000fe80000100a00 */
        /* <DEDUP_REMOVED lines=149> */
[----:B------:R3:W-:Y:S02]  /*140c0*/  STL.64 [R1+0x478], R26 ;  /* 0x0004781a01007387 */ /* 0x0007e40000100a00 */
[----:B---3--:R-:W-:Y:S02]  /*140d0*/  IMAD.MOV.U32 R27, RZ, RZ, R24 ;  /* 0x000000ffff1b7224 */ /* 0x008fe400078e0018 */
[----:B------:R-:W-:Y:S02]  /*140e0*/  IMAD.MOV.U32 R24, RZ, RZ, R23 ;  /* 0x000000ffff187224 */ /* 0x000fe400078e0017 */
[----:B------:R-:W-:Y:S02]  /*140f0*/  IMAD.MOV.U32 R23, RZ, RZ, R20 ;  /* 0x000000ffff177224 */ /* 0x000fe400078e0014 */
[----:B------:R-:W-:Y:S02]  /*14100*/  IMAD.MOV.U32 R20, RZ, RZ, R19 ;  /* 0x000000ffff147224 */ /* 0x000fe400078e0013 */
[----:B------:R-:W-:-:S02]  /*14110*/  IMAD.MOV.U32 R19, RZ, RZ, R16 ;  /* 0x000000ffff137224 */ /* 0x000fc400078e0010 */
[----:B------:R-:W-:Y:S02]  /*14120*/  IMAD.MOV.U32 R16, RZ, RZ, R15 ;  /* 0x000000ffff107224 */ /* 0x000fe400078e000f */
[----:B------:R-:W-:Y:S02]  /*14130*/  IMAD.MOV.U32 R15, RZ, RZ, R12 ;  /* 0x000000ffff0f7224 */ /* 0x000fe400078e000c */
[----:B------:R-:W-:Y:S02]  /*14140*/  IMAD.MOV.U32 R12, RZ, RZ, R11 ;  /* 0x000000ffff0c7224 */ /* 0x000fe400078e000b */
[----:B------:R-:W-:Y:S02]  /*14150*/  IMAD.MOV.U32 R11, RZ, RZ, R8 ;  /* 0x000000ffff0b7224 */ /* 0x000fe400078e0008 */
[----:B------:R-:W-:Y:S02]  /*14160*/  IMAD.MOV.U32 R8, RZ, RZ, R3 ;  /* 0x000000ffff087224 */ /* 0x000fe400078e0003 */
[----:B------:R-:W0:Y:S01]  /*14170*/  LDC R3, c[0x0][0x3ac] ;  /* 0x0000eb00ff037b82 */ /* 0x000e220000000800 */
[----:B----4-:R-:W-:-:S02]  /*14180*/  IMAD.MOV.U32 R26, RZ, RZ, R25 ;  /* 0x000000ffff1a7224 */ /* 0x010fc400078e0019 */
[----:B------:R-:W-:Y:S02]  /*14190*/  IMAD.MOV.U32 R25, RZ, RZ, R22 ;  /* 0x000000ffff197224 */ /* 0x000fe400078e0016 */
[----:B------:R-:W-:Y:S02]  /*141a0*/  IMAD.MOV.U32 R22, RZ, RZ, R21 ;  /* 0x000000ffff167224 */ /* 0x000fe400078e0015 */
[----:B------:R-:W-:Y:S01]  /*141b0*/  IMAD.MOV.U32 R21, RZ, RZ, R18 ;  /* 0x000000ffff157224 */ /* 0x000fe200078e0012 */
[----:B------:R-:W-:Y:S01]  /*141c0*/  STL.64 [R1+0x480], R26 ;  /* 0x0004801a01007387 */ /* 0x000fe20000100a00 */
[----:B------:R-:W-:Y:S02]  /*141d0*/  IMAD.MOV.U32 R18, RZ, RZ, R17 ;  /* 0x000000ffff127224 */ /* 0x000fe400078e0011 */
[----:B------:R-:W-:Y:S01]  /*141e0*/  IMAD.MOV.U32 R17, RZ, RZ, R14 ;  /* 0x000000ffff117224 */ /* 0x000fe200078e000e */
[----:B------:R-:W-:Y:S01]  /*141f0*/  STL.64 [R1+0x488], R24 ;  /* 0x0004881801007387 */ /* 0x000fe20000100a00 */
[----:B------:R-:W-:-:S02]  /*14200*/  IMAD.MOV.U32 R14, RZ, RZ, R13 ;  /* 0x000000ffff0e7224 */ /* 0x000fc400078e000d */
[----:B------:R-:W-:Y:S01]  /*14210*/  IMAD.MOV.U32 R13, RZ, RZ, R10 ;  /* 0x000000ffff0d7224 */ /* 0x000fe200078e000a */
[----:B------:R-:W-:Y:S01]  /*14220*/  STL.64 [R1+0x490], R22 ;  /* 0x0004901601007387 */ /* 0x000fe20000100a00 */
[----:B------:R-:W-:-:S03]  /*14230*/  IMAD.MOV.U32 R10, RZ, RZ, R9 ;  /* 0x000000ffff0a7224 */ /* 0x000fc600078e0009 */
[----:B------:R-:W-:Y:S04]  /*14240*/  STL.64 [R1+0x498], R20 ;  /* 0x0004981401007387 */ /* 0x000fe80000100a00 */
[----:B------:R-:W-:Y:S04]  /*14250*/  STL.64 [R1+0x4a0], R18 ;  /* 0x0004a01201007387 */ /* 0x000fe80000100a00 */
[----:B------:R-:W-:Y:S01]  /*14260*/  STL.64 [R1+0x4a8], R16 ;  /* 0x0004a81001007387 */ /* 0x000fe20000100a00 */
[----:B------:R-:W-:-:S03]  /*14270*/  IMAD.MOV.U32 R9, RZ, RZ, R6 ;  /* 0x000000ffff097224 */ /* 0x000fc600078e0006 */
[----:B------:R-:W-:Y:S04]  /*14280*/  STL.64 [R1+0x4b0], R14 ;  /* 0x0004b00e01007387 */ /* 0x000fe80000100a00 */
[----:B------:R-:W-:Y:S04]  /*14290*/  STL.64 [R1+0x4b8], R12 ;  /* 0x0004b80c01007387 */ /* 0x000fe80000100a00 */
[----:B------:R-:W-:Y:S01]  /*142a0*/  STL.64 [R1+0x4c0], R10 ;  /* 0x0004c00a01007387 */ /* 0x000fe20000100a00 */
[----:B------:R-:W-:-:S03]  /*142b0*/  IMAD.MOV.U32 R6, RZ, RZ, R28 ;  /* 0x000000ffff067224 */ /* 0x000fc600078e001c */
[----:B0-----:R0:W-:Y:S04]  /*142c0*/  STL.64 [R1+0x870], R2 ;  /* 0x0008700201007387 */ /* 0x0011e80000100a00 */
[----:B------:R-:W-:Y:S01]  /*142d0*/  STL.64 [R1+0x4c8], R8 ;  /* 0x0004c80801007387 */ /* 0x000fe20000100a00 */
[----:B0-----:R-:W-:Y:S02]  /*142e0*/  IMAD.MOV.U32 R2, RZ, RZ, R4 ;  /* 0x000000ffff027224 */ /* 0x001fe400078e0004 */
[----:B------:R-:W-:Y:S02]  /*142f0*/  IMAD.MOV.U32 R3, RZ, RZ, R7 ;  /* 0x000000ffff037224 */ /* 0x000fe400078e0007 */
[----:B------:R-:W-:-:S03]  /*14300*/  IMAD.MOV.U32 R7, RZ, RZ, R5 ;  /* 0x000000ffff077224 */ /* 0x000fc600078e0005 */
[----:B------:R0:W-:Y:S04]  /*14310*/  STL.64 [R1+0x4d0], R2 ;  /* 0x0004d00201007387 */ /* 0x0001e80000100a00 */
[----:B0-----:R-:W2:Y:S04]  /*14320*/  LDL.LU R2, [R1+0x56c] ;  /* 0x00056c0001027983 */ /* 0x001ea80000300800 */
[----:B------:R-:W-:Y:S04]  /*14330*/  STL.64 [R1+0x4d8], R6 ;  /* 0x0004d80601007387 */ /* 0x000fe80000100a00 */
[----:B------:R-:W3:Y:S01]  /*14340*/  LDL.LU R3, [R1+0x36c] ;  /* 0x00036c0001037983 */ /* 0x000ee20000300800 */
[----:B------:R-:W-:-:S02]  /*14350*/  IMAD.MOV.U32 R4, RZ, RZ, R0 ;  /* 0x000000ffff047224 */ /* 0x000fc400078e0000 */
[----:B------:R-:W-:-:S05]  /*14360*/  IMAD.MOV.U32 R5, RZ, RZ, R29 ;  /* 0x000000ffff057224 */ /* 0x000fca00078e001d */
[----:B------:R-:W-:Y:S04]  /*14370*/  STL.64 [R1+0x4e0], R4 ;  /* 0x0004e00401007387 */ /* 0x000fe80000100a00 */
[----:B---3--:R0:W-:Y:S04]  /*14380*/  STL [R1+0x878], R3 ;  /* 0x0008780301007387 */ /* 0x0081e80000100800 */
[----:B0-----:R-:W2:Y:S04]  /*14390*/  LDL.LU R3, [R1+0x364] ;  /* 0x0003640001037983 */ /* 0x001ea80000300800 */
        /* <DEDUP_REMOVED lines=60> */
[----:B------:R-:W3:Y:S04]  /*14760*/  LDL.LU.64 R10, [R1+0x118] ;  /* 0x00011800010a7983 */ /* 0x000ee80000300a00 */
[----:B------:R-:W3:Y:S04]  /*14770*/  LDL.LU.64 R8, [R1+0x110] ;  /* 0x0001100001087983 */ /* 0x000ee80000300a00 */
[----:B------:R-:W3:Y:S04]  /*14780*/  LDL.LU.64 R6, [R1+0x108] ;  /* 0x0001080001067983 */ /* 0x000ee80000300a00 */
[----:B------:R-:W3:Y:S04]  /*14790*/  LDL.LU.64 R4, [R1+0x100] ;  /* 0x0001000001047983 */ /* 0x000ee80000300a00 */
[----:B------:R-:W3:Y:S01]  /*147a0*/  LDL.LU.64 R28, [R1+0xf8] ;  /* 0x0000f800011c7983 */ /* 0x000ee20000300a00 */
        /* <DEDUP_REMOVED lines=74> */
[----:B0-----:R-:W2:Y:S04]  /*14c50*/  LDL.LU.64 R2, [R1+0x880] ;  /* 0x0008800001027983 */ /* 0x001ea80000300a00 */
[----:B--2---:R0:W-:Y:S04]  /*14c60*/  STL.64 [R1+0x560], R2 ;  /* 0x0005600201007387 */ /* 0x0041e80000100a00 */
[----:B0-----:R-:W2:Y:S01]  /*14c70*/  LDL.LU R3, [R1+0x878] ;  /* 0x0008780001037983 */ /* 0x001ea20000300800 */
[----:B---3--:R-:W-:-:S02]  /*14c80*/  IMAD.MOV.U32 R2, RZ, RZ, R26 ;  /* 0x000000ffff027224 */ /* 0x008fc400078e001a */
[----:B------:R-:W-:-:S03]  /*14c90*/  IMAD.MOV.U32 R26, RZ, RZ, R24 ;  /* 0x000000ffff1a7224 */ /* 0x000fc600078e0018 */
[----:B--2---:R0:W-:Y:S04]  /*14ca0*/  STL.64 [R1+0x568], R2 ;  /* 0x0005680201007387 */ /* 0x0041e80000100a00 */
[----:B0-----:R-:W2:Y:S01]  /*14cb0*/  LDL.LU.64 R2, [R1+0x870] ;  /* 0x0008700001027983 */ /* 0x001ea20000300a00 */
[----:B------:R-:W-:-:S03]  /*14cc0*/  IMAD.MOV.U32 R24, RZ, RZ, R20 ;  /* 0x000000ffff187224 */ /* 0x000fc600078e0014 */
[----:B----4-:R0:W-:Y:S01]  /*14cd0*/  STL.64 [R1+0x570], R26 ;  /* 0x0005701a01007387 */ /* 0x0101e20000100a00 */
[----:B------:R-:W-:Y:S02]  /*14ce0*/  IMAD.MOV.U32 R20, RZ, RZ, R16 ;  /* 0x000000ffff147224 */ /* 0x000fe400078e0010 */
[----:B0-----:R-:W-:Y:S02]  /*14cf0*/  IMAD.MOV.U32 R26, RZ, RZ, R22 ;  /* 0x000000ffff1a7224 */ /* 0x001fe400078e0016 */
[----:B------:R-:W-:Y:S02]  /*14d00*/  IMAD.MOV.U32 R27, RZ, RZ, R25 ;  /* 0x000000ffff1b7224 */ /* 0x000fe400078e0019 */
[----:B------:R-:W-:Y:S02]  /*14d10*/  IMAD.MOV.U32 R25, RZ, RZ, R23 ;  /* 0x000000ffff197224 */ /* 0x000fe400078e0017 */
[----:B------:R-:W-:Y:S02]  /*14d20*/  IMAD.MOV.U32 R22, RZ, RZ, R18 ;  /* 0x000000ffff167224 */ /* 0x000fe400078e0012 */
[----:B------:R-:W-:-:S02]  /*14d30*/  IMAD.MOV.U32 R23, RZ, RZ, R21 ;  /* 0x000000ffff177224 */ /* 0x000fc400078e0015 */
[----:B------:R-:W-:Y:S01]  /*14d40*/  IMAD.MOV.U32 R21, RZ, RZ, R19 ;  /* 0x000000ffff157224 */ /* 0x000fe200078e0013 */
[----:B------:R0:W-:Y:S01]  /*14d50*/  STL.64 [R1+0x578], R26 ;  /* 0x0005781a01007387 */ /* 0x0001e20000100a00 */
[----:B------:R-:W-:Y:S02]  /*14d60*/  IMAD.MOV.U32 R18, RZ, RZ, R0 ;  /* 0x000000ffff127224 */ /* 0x000fe400078e0000 */
[----:B------:R-:W-:Y:S01]  /*14d70*/  IMAD.MOV.U32 R19, RZ, RZ, R17 ;  /* 0x000000ffff137224 */ /* 0x000fe200078e0011 */
[----:B------:R-:W-:Y:S04]  /*14d80*/  STL.64 [R1+0x580], R24 ;  /* 0x0005801801007387 */ /* 0x000fe80000100a00 */
[----:B------:R-:W-:Y:S04]  /*14d90*/  STL.64 [R1+0x588], R22 ;  /* 0x0005881601007387 */ /* 0x000fe80000100a00 */
[----:B------:R-:W-:Y:S04]  /*14da0*/  STL.64 [R1+0x5a0], R20 ;  /* 0x0005a01401007387 */ /* 0x000fe80000100a00 */
[----:B------:R-:W-:Y:S01]  /*14db0*/  STL.64 [R1+0x5a8], R18 ;  /* 0x0005a81201007387 */ /* 0x000fe20000100a00 */
[----:B--2---:R-:W-:-:S04]  /*14dc0*/  IMAD.SHL.U32 R3, R3, 0x40, RZ ;  /* 0x0000004003037824 */ /* 0x004fc800078e00ff */
[----:B------:R-:W-:-:S04]  /*14dd0*/  IMAD.WIDE R16, R3, 0x2, R14 ;  /* 0x0000000203107825 */ /* 0x000fc800078e020e */
[C---:B------:R-:W-:Y:S01]  /*14de0*/  IMAD.WIDE R14, R3.reuse, 0x2, R12 ;  /* 0x00000002030e7825 */ /* 0x040fe200078e020c */
[----:B------:R-:W-:Y:S03]  /*14df0*/  STL.64 [R1+0x398], R16 ;  /* 0x0003981001007387 */ /* 0x000fe60000100a00 */
[C---:B------:R-:W-:Y:S01]  /*14e00*/  IMAD.WIDE R12, R3.reuse, 0x2, R10 ;  /* 0x00000002030c7825 */ /* 0x040fe200078e020a */
[----:B------:R-:W-:Y:S03]  /*14e10*/  STL.64 [R1+0x390], R14 ;  /* 0x0003900e01007387 */ /* 0x000fe60000100a00 */
[C---:B------:R-:W-:Y:S01]  /*14e20*/  IMAD.WIDE R10, R3.reuse, 0x2, R8 ;  /* 0x00000002030a7825 */ /* 0x040fe200078e0208 */
[----:B------:R-:W-:Y:S03]  /*14e30*/  STL.64 [R1+0x388], R12 ;  /* 0x0003880c01007387 */ /* 0x000fe60000100a00 */
[C---:B------:R-:W-:Y:S01]  /*14e40*/  IMAD.WIDE R8, R3.reuse, 0x2, R6 ;  /* 0x0000000203087825 */ /* 0x040fe200078e0206 */
[----:B------:R-:W-:Y:S04]  /*14e50*/  STL.64 [R1+0x380], R10 ;  /* 0x0003800a01007387 */ /* 0x000fe80000100a00 */
[----:B------:R-:W-:Y:S04]  /*14e60*/  STL.64 [R1+0x378], R8 ;  /* 0x0003780801007387 */ /* 0x000fe80000100a00 */
[----:B0-----:R-:W2:Y:S01]  /*14e70*/  LDL.LU.64 R26, [R1+0x60] ;  /* 0x00006000011a7983 */ /* 0x001ea20000300a00 */
[----:B------:R-:W-:-:S04]  /*14e80*/  IMAD.WIDE R6, R3, 0x2, R4 ;  /* 0x0000000203067825 */ /* 0x000fc800078e0204 */
[C---:B------:R-:W-:Y:S01]  /*14e90*/  IMAD.WIDE R4, R3.reuse, 0x2, R28 ;  /* 0x0000000203047825 */ /* 0x040fe200078e021c */
[----:B------:R-:W-:Y:S04]  /*14ea0*/  STL.64 [R1+0x370], R6 ;  /* 0x0003700601007387 */ /* 0x000fe80000100a00 */
[----:B--2---:R0:W-:Y:S04]  /*14eb0*/  STL.64 [R1+0x7e0], R26 ;  /* 0x0007e01a01007387 */ /* 0x0041e80000100a00 */
[----:B------:R-:W-:Y:S04]  /*14ec0*/  STL.64 [R1+0x368], R4 ;  /* 0x0003680401007387 */ /* 0x000fe80000100a00 */
[----:B0-----:R-:W2:Y:S04]  /*14ed0*/  LDL.LU.64 R26, [R1+0x68] ;  /* 0x00006800011a7983 */ /* 0x001ea80000300a00 */
[----:B--2---:R0:W-:Y:S04]  /*14ee0*/  STL.64 [R1+0x7e8], R26 ;  /* 0x0007e81a01007387 */ /* 0x0041e80000100a00 */
        /* <DEDUP_REMOVED lines=33> */
[----:B------:R-:W3:Y:S04]  /*15100*/  LDL.LU.64 R24, [R1+0x58] ;  /* 0x0000580001187983 */ /* 0x000ee80000300a00 */
[----:B------:R-:W4:Y:S04]  /*15110*/  LDL.LU.64 R22, [R1+0x50] ;  /* 0x0000500001167983 */ /* 0x000f280000300a00 */
[----:B------:R-:W3:Y:S04]  /*15120*/  LDL.LU.64 R20, [R1+0x48] ;  /* 0x0000480001147983 */ /* 0x000ee80000300a00 */
        /* <DEDUP_REMOVED lines=8> */
[----:B------:R-:W3:Y:S01]  /*151b0*/  LDL.LU.64 R28, [R1] ;  /* 0x00000000011c7983 */ /* 0x000ee20000300a00 */
[----:B--2---:R-:W-:-:S05]  /*151c0*/  IMAD.WIDE R26, R3, 0x2, R26 ;  /* 0x00000002031a7825 */ /* 0x004fca00078e021a */
[----:B------:R0:W-:Y:S04]  /*151d0*/  STL.64 [R1+0x360], R26 ;  /* 0x0003601a01007387 */ /* 0x0001e80000100a00 */
[----:B0-----:R-:W2:Y:S02]  /*151e0*/  LDL.LU.64 R26, [R1+0x868] ;  /* 0x00086800011a7983 */ /* 0x001ea40000300a00 */
        /* <DEDUP_REMOVED lines=50> */
[----:B0-----:R-:W2:Y:S01]  /*15510*/  LDL.LU.64 R26, [R1+0x7e0] ;  /* 0x0007e000011a7983 */ /* 0x001ea20000300a00 */
[----:B---3--:R-:W-:-:S04]  /*15520*/  IMAD.WIDE R24, R3, 0x2, R24 ;  /* 0x0000000203187825 */ /* 0x008fc800078e0218 */
[----:B----4-:R-:W-:-:S04]  /*15530*/  IMAD.WIDE R22, R3, 0x2, R22 ;  /* 0x0000000203167825 */ /* 0x010fc800078e0216 */
[----:B------:R-:W-:-:S04]  /*15540*/  IMAD.WIDE R20, R3, 0x2, R20 ;  /* 0x0000000203147825 */ /* 0x000fc800078e0214 */
        /* <DEDUP_REMOVED lines=9> */
[----:B--2---:R-:W-:-:S05]  /*155e0*/  IMAD.WIDE R26, R3, 0x2, R26 ;  /* 0x00000002031a7825 */ /* 0x004fca00078e021a */
[----:B------:R0:W-:Y:S04]  /*155f0*/  STL.64 [R1+0x2d0], R26 ;  /* 0x0002d01a01007387 */ /* 0x0001e80000100a00 */
[----:B0-----:R-:W2:Y:S04]  /*15600*/  LDL.LU.64 R26, [R1+0x7d8] ;  /* 0x0007d800011a7983 */ /* 0x001ea80000300a00 */
[----:B------:R0:W-:Y:S04]  /*15610*/  STL.64 [R1+0x2c8], R24 ;  /* 0x0002c81801007387 */ /* 0x0001e80000100a00 */
[----:B0-----:R-:W3:Y:S04]  /*15620*/  LDL.LU.64 R24, [R1+0x7d0] ;  /* 0x0007d00001187983 */ /* 0x001ee80000300a00 */
[----:B------:R0:W-:Y:S04]  /*15630*/  STL.64 [R1+0x2c0], R22 ;  /* 0x0002c01601007387 */ /* 0x0001e80000100a00 */
[----:B0-----:R-:W4:Y:S04]  /*15640*/  LDL.LU.64 R22, [R1+0x7c8] ;  /* 0x0007c80001167983 */ /* 0x001f280000300a00 */
[----:B------:R0:W-:Y:S04]  /*15650*/  STL.64 [R1+0x2b8], R20 ;  /* 0x0002b81401007387 */ /* 0x0001e80000100a00 */
[----:B0-----:R-:W2:Y:S04]  /*15660*/  LDL.LU.64 R20, [R1+0x7c0] ;  /* 0x0007c00001147983 */ /* 0x001ea80000300a00 */
        /* <DEDUP_REMOVED lines=17> */
[----:B0-----:R-:W2:Y:S01]  /*15780*/  LDL.LU.64 R28, [R1+0x778] ;  /* 0x00077800011c7983 */ /* 0x001ea20000300a00 */
[----:B---3--:R-:W-:-:S04]  /*15790*/  IMAD.WIDE R24, R3, 0x2, R24 ;  /* 0x0000000203187825 */ /* 0x008fc800078e0218 */
[----:B----4-:R-:W-:-:S04]  /*157a0*/  IMAD.WIDE R22, R3, 0x2, R22 ;  /* 0x0000000203167825 */ /* 0x010fc800078e0216 */
[----:B--2---:R-:W-:-:S04]  /*157b0*/  IMAD.WIDE R20, R3, 0x2, R20 ;  /* 0x0000000203147825 */ /* 0x004fc800078e0214 */
        /* <DEDUP_REMOVED lines=8> */
[----:B------:R-:W-:-:S05]  /*15840*/  IMAD.WIDE R28, R3, 0x2, R28 ;  /* 0x00000002031c7825 */ /* 0x000fca00078e021c */
        /* <DEDUP_REMOVED lines=23> */
[----:B0-----:R-:W3:Y:S01]  /*159c0*/  LDL.LU.64 R24, [R1+0x138] ;  /* 0x0001380001187983 */ /* 0x001ee20000300a00 */
[----:B------:R-:W-:-:S05]  /*159d0*/  IMAD.WIDE R26, R3, 0x2, R26 ;  /* 0x00000002031a7825 */ /* 0x000fca00078e021a */
[----:B------:R2:W-:Y:S02]  /*159e0*/  STL.64 [R1+0x208], R26 ;  /* 0x0002081a01007387 */ /* 0x0005e40000100a00 */
[----:B--2---:R-:W-:-:S04]  /*159f0*/  IMAD.WIDE R26, R3, 0x2, R22 ;  /* 0x00000002031a7825 */ /* 0x004fc800078e0216 */
[----:B------:R-:W-:-:S04]  /*15a00*/  IMAD.WIDE R22, R3, 0x2, R18 ;  /* 0x0000000203167825 */ /* 0x000fc800078e0212 */
[----:B---3--:R-:W-:-:S05]  /*15a10*/  IMAD.WIDE R24, R3, 0x2, R24 ;  /* 0x0000000203187825 */ /* 0x008fca00078e0218 */
[----:B------:R0:W-:Y:S01]  /*15a20*/  STL.64 [R1+0x200], R24 ;  /* 0x0002001801007387 */ /* 0x0001e20000100a00 */
[----:B------:R-:W-:-:S03]  /*15a30*/  IMAD.WIDE R18, R3, 0x2, R14 ;  /* 0x0000000203127825 */ /* 0x000fc600078e020e */
[----:B------:R-:W-:Y:S01]  /*15a40*/  STL.64 [R1+0x1f8], R26 ;  /* 0x0001f81a01007387 */ /* 0x000fe20000100a00 */
[----:B------:R-:W-:-:S04]  /*15a50*/  IMAD.WIDE R14, R3, 0x2, R10 ;  /* 0x00000002030e7825 */ /* 0x000fc800078e020a */
[----:B0-----:R-:W-:-:S04]  /*15a60*/  IMAD.WIDE R24, R3, 0x2, R20 ;  /* 0x0000000203187825 */ /* 0x001fc800078e0214 */
[C---:B------:R-:W-:Y:S01]  /*15a70*/  IMAD.WIDE R20, R3.reuse, 0x2, R16 ;  /* 0x0000000203147825 */ /* 0x040fe200078e0210 */
[----:B------:R-:W-:Y:S03]  /*15a80*/  STL.64 [R1+0x1f0], R24 ;  /* 0x0001f01801007387 */ /* 0x000fe60000100a00 */
[C---:B------:R-:W-:Y:S01]  /*15a90*/  IMAD.WIDE R16, R3.reuse, 0x2, R12 ;  /* 0x0000000203107825 */ /* 0x040fe200078e020c */
[----:B------:R-:W-:Y:S03]  /*15aa0*/  STL.64 [R1+0x1e8], R22 ;  /* 0x0001e81601007387 */ /* 0x000fe60000100a00 */
[C---:B------:R-:W-:Y:S01]  /*15ab0*/  IMAD.WIDE R12, R3.reuse, 0x2, R8 ;  /* 0x00000002030c7825 */ /* 0x040fe200078e0208 */
[----:B------:R-:W-:Y:S03]  /*15ac0*/  STL.64 [R1+0x1e0], R20 ;  /* 0x0001e01401007387 */ /* 0x000fe60000100a00 */
[C---:B----4-:R-:W-:Y:S01]  /*15ad0*/  IMAD.WIDE R10, R3.reuse, 0x2, R6 ;  /* 0x00000002030a7825 */ /* 0x050fe200078e0206 */
[----:B------:R-:W-:Y:S03]  /*15ae0*/  STL.64 [R1+0x1d8], R18 ;  /* 0x0001d81201007387 */ /* 0x000fe60000100a00 */
[C---:B------:R-:W-:Y:S01]  /*15af0*/  IMAD.WIDE R8, R3.reuse, 0x2, R4 ;  /* 0x0000000203087825 */ /* 0x040fe200078e0204 */
[----:B------:R-:W-:Y:S04]  /*15b00*/  STL.64 [R1+0x1d0], R16 ;  /* 0x0001d01001007387 */ /* 0x000fe80000100a00 */
[----:B------:R-:W-:Y:S04]  /*15b10*/  STL.64 [R1+0x1c8], R14 ;  /* 0x0001c80e01007387 */ /* 0x000fe80000100a00 */
[----:B------:R-:W-:Y:S04]  /*15b20*/  STL.64 [R1+0x1c0], R12 ;  /* 0x0001c00c01007387 */ /* 0x000fe80000100a00 */
[----:B------:R-:W-:Y:S04]  /*15b30*/  STL.64 [R1+0x1b8], R10 ;  /* 0x0001b80a01007387 */ /* 0x000fe80000100a00 */
[----:B------:R-:W2:Y:S04]  /*15b40*/  LDL.LU.64 R4, [R1+0x198] ;  /* 0x0001980001047983 */ /* 0x000ea80000300a00 */
[----:B------:R0:W-:Y:S04]  /*15b50*/  STL.64 [R1+0x1b0], R8 ;  /* 0x0001b00801007387 */ /* 0x0001e80000100a00 */
[----:B0-----:R-:W3:Y:S01]  /*15b60*/  LDL.LU.64 R8, [R1+0x3c8] ;  /* 0x0003c80001087983 */ /* 0x001ee20000300a00 */
[----:B------:R-:W-:-:S05]  /*15b70*/  IMAD.WIDE R6, R3, 0x2, R28 ;  /* 0x0000000203067825 */ /* 0x000fca00078e021c */
[----:B------:R-:W-:Y:S04]  /*15b80*/  STL.64 [R1+0x1a8], R6 ;  /* 0x0001a80601007387 */ /* 0x000fe80000100a00 */
[----:B---3--:R0:W-:Y:S04]  /*15b90*/  STL.64 [R1+0x750], R8 ;  /* 0x0007500801007387 */ /* 0x0081e80000100a00 */
[----:B0-----:R-:W3:Y:S04]  /*15ba0*/  LDL.LU.64 R8, [R1+0x3c0] ;  /* 0x0003c00001087983 */ /* 0x001ee80000300a00 */
        /* <DEDUP_REMOVED lines=8> */
[----:B------:R-:W4:Y:S04]  /*15c30*/  LDL.LU.64 R10, [R1+0x3d0] ;  /* 0x0003d000010a7983 */ /* 0x000f280000300a00 */
[----:B------:R-:W2:Y:S04]  /*15c40*/  LDL.LU.64 R26, [R1+0x428] ;  /* 0x00042800011a7983 */ /* 0x000ea80000300a00 */
        /* <DEDUP_REMOVED lines=17> */
[----:B0-----:R-:W2:Y:S01]  /*15d60*/  LDL.LU.64 R26, [R1+0x3e0] ;  /* 0x0003e000011a7983 */ /* 0x001ea20000300a00 */
[----:B------:R-:W-:-:S04]  /*15d70*/  IMAD.WIDE R4, R3, 0x2, R4 ;  /* 0x0000000203047825 */ /* 0x000fc800078e0204 */
[C---:B---3--:R-:W-:Y:S01]  /*15d80*/  IMAD.WIDE R8, R3.reuse, 0x2, R8 ;  /* 0x0000000203087825 */ /* 0x048fe200078e0208 */
[----:B--2---:R0:W-:Y:S04]  /*15d90*/  STL.64 [R1+0x748], R26 ;  /* 0x0007481a01007387 */ /* 0x0041e80000100a00 */
[----:B0-----:R-:W2:Y:S04]  /*15da0*/  LDL.LU.64 R26, [R1+0x3d8] ;  /* 0x0003d800011a7983 */ /* 0x001ea80000300a00 */
[----:B------:R-:W3:Y:S04]  /*15db0*/  LDL.LU.64 R24, [R1+0x430] ;  /* 0x0004300001187983 */ /* 0x000ee80000300a00 */
[----:B------:R-:W2:Y:S04]  /*15dc0*/  LDL.LU.64 R22, [R1+0x438] ;  /* 0x0004380001167983 */ /* 0x000ea80000300a00 */
[----:B------:R-:W2:Y:S04]  /*15dd0*/  LDL.LU.64 R20, [R1+0x440] ;  /* 0x0004400001147983 */ /* 0x000ea80000300a00 */
[----:B------:R-:W2:Y:S04]  /*15de0*/  LDL.LU.64 R18, [R1+0x448] ;  /* 0x0004480001127983 */ /* 0x000ea80000300a00 */
[----:B------:R-:W2:Y:S04]  /*15df0*/  LDL.LU.64 R16, [R1+0x450] ;  /* 0x0004500001107983 */ /* 0x000ea80000300a00 */
[----:B------:R-:W2:Y:S04]  /*15e00*/  LDL.LU.64 R14, [R1+0x458] ;  /* 0x00045800010e7983 */ /* 0x000ea80000300a00 */
[----:B------:R-:W2:Y:S04]  /*15e10*/  LDL.LU.64 R12, [R1+0x460] ;  /* 0x00046000010c7983 */ /* 0x000ea80000300a00 */
[----:B------:R-:W2:Y:S04]  /*15e20*/  LDL.LU.64 R28, [R1+0x468] ;  /* 0x00046800011c7983 */ /* 0x000ea80000300a00 */
[----:B------:R-:W2:Y:S04]  /*15e30*/  LDL.LU.64 R6, [R1+0x470] ;  /* 0x0004700001067983 */ /* 0x000ea80000300a00 */
[----:B------:R0:W-:Y:S04]  /*15e40*/  STL.64 [R1+0x1a0], R4 ;  /* 0x0001a00401007387 */ /* 0x0001e80000100a00 */
[----:B0-----:R-:W2:Y:S04]  /*15e50*/  LDL.LU.64 R4, [R1+0x478] ;  /* 0x0004780001047983 */ /* 0x001ea80000300a00 */
        /* <DEDUP_REMOVED lines=14> */
[----:B----4-:R-:W-:-:S04]  /*15f40*/  IMAD.WIDE R10, R3, 0x2, R10 ;  /* 0x00000002030a7825 */ /* 0x010fc800078e020a */
[----:B------:R-:W-:-:S04]  /*15f50*/  IMAD.WIDE R26, R3, 0x2, R26 ;  /* 0x00000002031a7825 */ /* 0x000fc800078e021a */
[----:B--2---:R-:W-:-:S05]  /*15f60*/  IMAD.WIDE R8, R3, 0x2, R8 ;  /* 0x0000000203087825 */ /* 0x004fca00078e0208 */
[----:B------:R0:W-:Y:S04]  /*15f70*/  STL.64 [R1+0x170], R8 ;  /* 0x0001700801007387 */ /* 0x0001e80000100a00 */
[----:B0-----:R-:W2:Y:S04]  /*15f80*/  LDL.LU.64 R8, [R1+0x480] ;  /* 0x0004800001087983 */ /* 0x001ea80000300a00 */
[----:B------:R0:W-:Y:S04]  /*15f90*/  STL.64 [R1+0x168], R10 ;  /* 0x0001680a01007387 */ /* 0x0001e80000100a00 */
[----:B0-----:R-:W4:Y:S04]  /*15fa0*/  LDL.LU.64 R10, [R1+0x488] ;  /* 0x00048800010a7983 */ /* 0x001f280000300a00 */
        /* <DEDUP_REMOVED lines=29> */
[----:B------:R-:W-:-:S04]  /*16180*/  IMAD.WIDE R12, R3, 0x2, R12 ;  /* 0x00000002030c7825 */ /* 0x000fc800078e020c */
[----:B--2---:R-:W-:-:S05]  /*16190*/  IMAD.WIDE R26, R3, 0x2, R26 ;  /* 0x00000002031a7825 */ /* 0x004fca00078e021a */
[----:B------:R3:W-:Y:S02]  /*161a0*/  STL.64 [R1+0x108], R26 ;  /* 0x0001081a01007387 */ /* 0x0007e40000100a00 */
[----:B---3--:R-:W-:-:S04]  /*161b0*/  IMAD.WIDE R26, R3, 0x2, R24 ;  /* 0x00000002031a7825 */ /* 0x008fc800078e0218 */
[C---:B------:R-:W-:Y:S01]  /*161c0*/  IMAD.WIDE R24, R3.reuse, 0x2, R22 ;  /* 0x0000000203187825 */ /* 0x040fe200078e0216 */
[----:B------:R-:W-:Y:S03]  /*161d0*/  STL.64 [R1+0x100], R26 ;  /* 0x0001001a01007387 */ /* 0x000fe60000100a00 */
        /* <DEDUP_REMOVED lines=10> */
[----:B------:R-:W2:Y:S04]  /*16280*/  LDL.LU.64 R28, [R1+0x490] ;  /* 0x00049000011c7983 */ /* 0x000ea80000300a00 */
[----:B------:R0:W-:Y:S04]  /*16290*/  STL.64 [R1+0xd0], R12 ;  /* 0x0000d00c01007387 */ /* 0x0001e80000100a00 */
[----:B------:R-:W-:Y:S01]  /*162a0*/  STL.64 [R1+0xc8], R14 ;  /* 0x0000c80e01007387 */ /* 0x000fe20000100a00 */
[----:B0-----:R-:W-:-:S04]  /*162b0*/  IMAD.WIDE R12, R3, 0x2, R6 ;  /* 0x00000002030c7825 */ /* 0x001fc800078e0206 */
[C---:B------:R-:W-:Y:S02]  /*162c0*/  IMAD.WIDE R6, R3.reuse, 0x2, R4 ;  /* 0x0000000203067825 */ /* 0x040fe400078e0204 */
[----:B------:R-:W3:Y:S04]  /*162d0*/  LDL.LU.64 R4, [R1+0x4a0] ;  /* 0x0004a00001047983 */ /* 0x000ee80000300a00 */
[----:B------:R-:W-:Y:S04]  /*162e0*/  STL.64 [R1+0xc0], R12 ;  /* 0x0000c00c01007387 */ /* 0x000fe80000100a00 */
[----:B---3--:R0:W-:Y:S04]  /*162f0*/  STL.64 [R1+0x6f8], R4 ;  /* 0x0006f80401007387 */ /* 0x0081e80000100a00 */
[----:B------:R1:W-:Y:S04]  /*16300*/  STL.64 [R1+0xb8], R6 ;  /* 0x0000b80601007387 */ /* 0x0003e80000100a00 */
[----:B0-----:R-:W3:Y:S04]  /*16310*/  LDL.LU.64 R4, [R1+0x498] ;  /* 0x0004980001047983 */ /* 0x001ee80000300a00 */
[----:B-1----:R-:W2:Y:S01]  /*16320*/  LDL.LU.64 R6, [R1+0x4b0] ;  /* 0x0004b00001067983 */ /* 0x002ea20000300a00 */
[----:B------:R-:W-:-:S04]  /*16330*/  IMAD.WIDE R12, R3, 0x2, R8 ;  /* 0x00000002030c7825 */ /* 0x000fc800078e0208 */
[C---:B----4-:R-:W-:Y:S01]  /*16340*/  IMAD.WIDE R14, R3.reuse, 0x2, R10 ;  /* 0x00000002030e7825 */ /* 0x050fe200078e020a */
[----:B--2---:R0:W-:Y:S04]  /*16350*/  STL.64 [R1+0x6f0], R6 ;  /* 0x0006f00601007387 */ /* 0x0041e80000100a00 */
[----:B0-----:R-:W2:Y:S04]  /*16360*/  LDL.LU.64 R6, [R1+0x4a8] ;  /* 0x0004a80001067983 */ /* 0x001ea80000300a00 */
[----:B------:R-:W4:Y:S04]  /*16370*/  LDL.LU.64 R8, [R1+0x4b8] ;  /* 0x0004b80001087983 */ /* 0x000f280000300a00 */
[----:B------:R0:W-:Y:S04]  /*16380*/  STL.64 [R1+0xb0], R12 ;  /* 0x0000b00c01007387 */ /* 0x0001e80000100a00 */
[----:B------:R-:W2:Y:S04]  /*16390*/  LDL.LU.64 R10, [R1+0x4c0] ;  /* 0x0004c000010a7983 */ /* 0x000ea80000300a00 */
[----:B0-----:R-:W2:Y:S04]  /*163a0*/  LDL.LU.64 R12, [R1+0x4c8] ;  /* 0x0004c800010c7983 */ /* 0x001ea80000300a00 */
[----:B------:R0:W-:Y:S04]  /*163b0*/  STL.64 [R1+0xa8], R14 ;  /* 0x0000a80e01007387 */ /* 0x0001e80000100a00 */
[----:B0-----:R-:W2:Y:S04]  /*163c0*/  LDL.LU.64 R14, [R1+0x4d0] ;  /* 0x0004d000010e7983 */ /* 0x001ea80000300a00 */
[----:B------:R-:W2:Y:S04]  /*163d0*/  LDL.LU.64 R16, [R1+0x4e0] ;  /* 0x0004e00001107983 */ /* 0x000ea80000300a00 */
[----:B--2---:R0:W-:Y:S04]  /*163e0*/  STL.64 [R1+0x6e8], R16 ;  /* 0x0006e81001007387 */ /* 0x0041e80000100a00 */
[----:B0-----:R-:W2:Y:S04]  /*163f0*/  LDL.LU.64 R16, [R1+0x4d8] ;  /* 0x0004d80001107983 */ /* 0x001ea80000300a00 */
[----:B------:R-:W2:Y:S04]  /*16400*/  LDL.LU.64 R18, [R1+0x4f8] ;  /* 0x0004f80001127983 */ /* 0x000ea80000300a00 */
[----:B--2---:R0:W-:Y:S04]  /*16410*/  STL.64 [R1+0x6d8], R18 ;  /* 0x0006d81201007387 */ /* 0x0041e80000100a00 */
[----:B0-----:R-:W2:Y:S04]  /*16420*/  LDL.LU.64 R18, [R1+0x4f0] ;  /* 0x0004f00001127983 */ /* 0x001ea80000300a00 */
[----:B--2---:R0:W-:Y:S04]  /*16430*/  STL.64 [R1+0x6e0], R18 ;  /* 0x0006e01201007387 */ /* 0x0041e80000100a00 */
[----:B0-----:R-:W2:Y:S04]  /*16440*/  LDL.LU.64 R18, [R1+0x4e8] ;  /* 0x0004e80001127983 */ /* 0x001ea80000300a00 */
[----:B------:R-:W2:Y:S04]  /*16450*/  LDL.LU.64 R20, [R1+0x508] ;  /* 0x0005080001147983 */ /* 0x000ea80000300a00 */
[----:B--2---:R0:W-:Y:S04]  /*16460*/  STL.64 [R1+0x6d0], R20 ;  /* 0x0006d01401007387 */ /* 0x0041e80000100a00 */
[----:B0-----:R-:W2:Y:S04]  /*16470*/  LDL.LU.64 R20, [R1+0x500] ;  /* 0x0005000001147983 */ /* 0x001ea80000300a00 */
[----:B------:R-:W2:Y:S04]  /*16480*/  LDL.LU.64 R22, [R1+0x520] ;  /* 0x0005200001167983 */ /* 0x000ea80000300a00 */
        /* <DEDUP_REMOVED lines=8> */
[----:B------:R0:W-:Y:S04]  /*16510*/  STL.64 [R1+0xa0], R28 ;  /* 0x0000a01c01007387 */ /* 0x0001e80000100a00 */
[----:B0-----:R-:W2:Y:S04]  /*16520*/  LDL.LU.64 R28, [R1+0x538] ;  /* 0x00053800011c7983 */ /* 0x001ea80000300a00 */
[----:B------:R0:W-:Y:S04]  /*16530*/  STL.64 [R1+0x98], R4 ;  /* 0x0000980401007387 */ /* 0x0001e80000100a00 */
[----:B0-----:R-:W2:Y:S01]  /*16540*/  LDL.LU.64 R4, [R1+0x6f8] ;  /* 0x0006f80001047983 */ /* 0x001ea20000300a00 */
[----:B------:R-:W-:-:S04]  /*16550*/  IMAD.WIDE R6, R3, 0x2, R6 ;  /* 0x0000000203067825 */ /* 0x000fc800078e0206 */
[----:B--2---:R-:W-:-:S05]  /*16560*/  IMAD.WIDE R4, R3, 0x2, R4 ;  /* 0x0000000203047825 */ /* 0x004fca00078e0204 */
[----:B------:R0:W-:Y:S04]  /*16570*/  STL.64 [R1+0x90], R4 ;  /* 0x0000900401007387 */ /* 0x0001e80000100a00 */
[----:B0-----:R-:W2:Y:S04]  /*16580*/  LDL.LU.64 R4, [R1+0x540] ;  /* 0x0005400001047983 */ /* 0x001ea80000300a00 */
[----:B------:R0:W-:Y:S04]  /*16590*/  STL.64 [R1+0x88], R6 ;  /* 0x0000880601007387 */ /* 0x0001e80000100a00 */
[----:B0-----:R-:W2:Y:S01]  /*165a0*/  LDL.LU.64 R6, [R1+0x6f0] ;  /* 0x0006f00001067983 */ /* 0x001ea20000300a00 */
[----:B----4-:R-:W-:-:S04]  /*165b0*/  IMAD.WIDE R8, R3, 0x2, R8 ;  /* 0x0000000203087825 */ /* 0x010fc800078e0208 */
        /* <DEDUP_REMOVED lines=22> */
[----:B0-----:R-:W2:Y:S02]  /*16720*/  LDL.LU.64 R18, [R1+0x6e0] ;  /* 0x0006e00001127983 */ /* 0x001ea40000300a00 */
[----:B--2---:R-:W-:-:S05]  /*16730*/  IMAD.WIDE R18, R3, 0x2, R18 ;  /* 0x0000000203127825 */ /* 0x004fca00078e0212 */
        /* <DEDUP_REMOVED lines=17> */
[----:B---3--:R-:W-:-:S04]  /*16850*/  IMAD.WIDE R26, R3, 0x2, R26 ;  /* 0x00000002031a7825 */ /* 0x008fc800078e021a */
[----:B------:R-:W-:-:S04]  /*16860*/  IMAD.WIDE R28, R3, 0x2, R28 ;  /* 0x00000002031c7825 */ /* 0x000fc800078e021c */
[----:B------:R-:W-:-:S04]  /*16870*/  IMAD.WIDE R4, R3, 0x2, R4 ;  /* 0x0000000203047825 */ /* 0x000fc800078e0204 */
[----:B------:R-:W-:-:S04]  /*16880*/  IMAD.WIDE R6, R3, 0x2, R6 ;  /* 0x0000000203067825 */ /* 0x000fc800078e0206 */
[----:B--2---:R-:W-:-:S05]  /*16890*/  IMAD.WIDE R22, R3, 0x2, R22 ;  /* 0x0000000203167825 */ /* 0x004fca00078e0216 */
[----:B------:R0:W-:Y:S04]  /*168a0*/  STL.64 [R1+0x10], R22 ;  /* 0x0000101601007387 */ /* 0x0001e80000100a00 */
[----:B0-----:R-:W2:Y:S04]  /*168b0*/  LDL.LU.64 R22, [R1+0x588] ;  /* 0x0005880001167983 */ /* 0x001ea80000300a00 */
[----:B------:R0:W-:Y:S01]  /*168c0*/  STL.64 [R1+0x8], R26 ;  /* 0x0000081a01007387 */ /* 0x0001e20000100a00 */
[----:B----4-:R-:W-:-:S04]  /*168d0*/  IMAD.WIDE R8, R3, 0x2, R8 ;  /* 0x0000000203087825 */ /* 0x010fc800078e0208 */
[----:B------:R-:W-:-:S04]  /*168e0*/  IMAD.WIDE R10, R3, 0x2, R10 ;  /* 0x00000002030a7825 */ /* 0x000fc800078e020a */
[C---:B0-----:R-:W-:Y:S02]  /*168f0*/  IMAD.WIDE R26, R3.reuse, 0x2, R24 ;  /* 0x00000002031a7825 */ /* 0x041fe400078e0218 */
[----:B------:R-:W3:Y:S02]  /*16900*/  LDL.LU.64 R24, [R1+0x5a0] ;  /* 0x0005a00001187983 */ /* 0x000ee40000300a00 */
[C---:B------:R-:W-:Y:S02]  /*16910*/  IMAD.WIDE R12, R3.reuse, 0x2, R12 ;  /* 0x00000002030c7825 */ /* 0x040fe400078e020c */
[----:B------:R0:W-:Y:S02]  /*16920*/  STL.64 [R1], R26 ;  /* 0x0000001a01007387 */ /* 0x0001e40000100a00 */
[C---:B------:R-:W-:Y:S02]  /*16930*/  IMAD.WIDE R14, R3.reuse, 0x2, R14 ;  /* 0x00000002030e7825 */ /* 0x040fe400078e020e */
[----:B------:R-:W-:Y:S02]  /*16940*/  STL.64 [R1+0x640], R28 ;  /* 0x0006401c01007387 */ /* 0x000fe40000100a00 */
[----:B------:R-:W-:-:S02]  /*16950*/  IMAD.WIDE R16, R3, 0x2, R16 ;  /* 0x0000000203107825 */ /* 0x000fc400078e0210 */
[----:B0-----:R-:W4:Y:S04]  /*16960*/  LDL.LU.64 R26, [R1+0x5a8] ;  /* 0x0005a800011a7983 */ /* 0x001f280000300a00 */
[----:B------:R-:W-:Y:S04]  /*16970*/  STL.64 [R1+0x648], R4 ;  /* 0x0006480401007387 */ /* 0x000fe80000100a00 */
[----:B------:R-:W-:Y:S04]  /*16980*/  STL.64 [R1+0x650], R6 ;  /* 0x0006500601007387 */ /* 0x000fe80000100a00 */
[----:B------:R-:W-:Y:S04]  /*16990*/  STL.64 [R1+0x658], R8 ;  /* 0x0006580801007387 */ /* 0x000fe80000100a00 */
[----:B------:R-:W-:Y:S04]  /*169a0*/  STL.64 [R1+0x660], R10 ;  /* 0x0006600a01007387 */ /* 0x000fe80000100a00 */
[----:B------:R-:W-:Y:S04]  /*169b0*/  STL.64 [R1+0x668], R12 ;  /* 0x0006680c01007387 */ /* 0x000fe80000100a00 */
[----:B------:R0:W-:Y:S01]  /*169c0*/  STL.64 [R1+0x670], R14 ;  /* 0x0006700e01007387 */ /* 0x0001e20000100a00 */
[----:B------:R-:W-:-:S04]  /*169d0*/  IMAD.WIDE R18, R3, 0x2, R18 ;  /* 0x0000000203127825 */ /* 0x000fc800078e0212 */
[C---:B------:R-:W-:Y:S01]  /*169e0*/  IMAD.WIDE R20, R3.reuse, 0x2, R20 ;  /* 0x0000000203147825 */ /* 0x040fe200078e0214 */
[----:B0-----:R-:W4:Y:S04]  /*169f0*/  LDL.LU.64 R14, [R1+0x390] ;  /* 0x00039000010e7983 */ /* 0x001f280000300a00 */
[----:B------:R-:W4:Y:S04]  /*16a00*/  LDL.LU.64 R12, [R1+0x378] ;  /* 0x00037800010c7983 */ /* 0x000f280000300a00 */
[----:B------:R0:W-:Y:S04]  /*16a10*/  STL.64 [R1+0x678], R16 ;  /* 0x0006781001007387 */ /* 0x0001e80000100a00 */
[----:B0-----:R-:W4:Y:S04]  /*16a20*/  LDL.LU.64 R16, [R1+0x398] ;  /* 0x0003980001107983 */ /* 0x001f280000300a00 */
[----:B------:R0:W-:Y:S04]  /*16a30*/  STL.64 [R1+0x680], R18 ;  /* 0x0006801201007387 */ /* 0x0001e80000100a00 */
[----:B0-----:R-:W4:Y:S04]  /*16a40*/  LDL.LU.64 R18, [R1+0x370] ;  /* 0x0003700001127983 */ /* 0x001f280000300a00 */
[----:B------:R-:W4:Y:S04]  /*16a50*/  LDL.LU.64 R10, [R1+0x368] ;  /* 0x00036800010a7983 */ /* 0x000f280000300a00 */
[----:B------:R0:W-:Y:S04]  /*16a60*/  STL.64 [R1+0x688], R20 ;  /* 0x0006881401007387 */ /* 0x0001e80000100a00 */
[----:B0-----:R-:W4:Y:S04]  /*16a70*/  LDL.LU.64 R20, [R1+0x380] ;  /* 0x0003800001147983 */ /* 0x001f280000300a00 */
[----:B------:R-:W4:Y:S01]  /*16a80*/  LDL.LU.64 R8, [R1+0x360] ;  /* 0x0003600001087983 */ /* 0x000f220000300a00 */
[----:B--2---:R-:W-:-:S05]  /*16a90*/  IMAD.WIDE R22, R3, 0x2, R22 ;  /* 0x0000000203167825 */ /* 0x004fca00078e0216 */
[----:B------:R0:W-:Y:S04]  /*16aa0*/  STL.64 [R1+0x690], R22 ;  /* 0x0006901601007387 */ /* 0x0001e80000100a00 */
[----:B0-----:R-:W2:Y:S01]  /*16ab0*/  LDL.LU.64 R22, [R1+0x388] ;  /* 0x0003880001167983 */ /* 0x001ea20000300a00 */
[----:B---3--:R-:W-:-:S03]  /*16ac0*/  IMAD.WIDE R24, R3, 0x2, R24 ;  /* 0x0000000203187825 */ /* 0x008fc600078e0218 */
[----:B------:R-:W3:Y:S04]  /*16ad0*/  LDL.LU.64 R6, [R1+0x358] ;  /* 0x0003580001067983 */ /* 0x000ee80000300a00 */
[----:B------:R-:W-:Y:S04]  /*16ae0*/  STL.64 [R1+0x698], R24 ;  /* 0x0006981801007387 */ /* 0x000fe80000100a00 */
[----:B------:R-:W3:Y:S04]  /*16af0*/  LDL.LU.64 R4, [R1+0x350] ;  /* 0x0003500001047983 */ /* 0x000ee80000300a00 */
[----:B------:R-:W3:Y:S01]  /*16b00*/  LDL.LU.64 R28, [R1+0x348] ;  /* 0x00034800011c7983 */ /* 0x000ee20000300a00 */
[----:B----4-:R-:W-:-:S05]  /*16b10*/  IMAD.WIDE R26, R3, 0x2, R26 ;  /* 0x00000002031a7825 */ /* 0x010fca00078e021a */
[----:B------:R-:W-:Y:S04]  /*16b20*/  STL.64 [R1+0x6a8], R26 ;  /* 0x0006a81a01007387 */ /* 0x000fe80000100a00 */
[----:B------:R-:W-:Y:S04]  /*16b30*/  STL [R1+0x6a0], R2 ;  /* 0x0006a00201007387 */ /* 0x000fe80000100800 */
[----:B------:R0:W-:Y:S01]  /*16b40*/  STL [R1+0x3a0], R16 ;  /* 0x0003a01001007387 */ /* 0x0001e20000100800 */
[----:B------:R-:W-:-:S03]  /*16b50*/  IMAD.MOV.U32 R0, RZ, RZ, R17 ;  /* 0x000000ffff007224 */ /* 0x000fc600078e0011 */
[----:B0-----:R-:W4:Y:S04]  /*16b60*/  LDL.LU.64 R16, [R1+0x340] ;  /* 0x0003400001107983 */ /* 0x001f280000300a00 */
[----:B------:R0:W-:Y:S04]  /*16b70*/  STL [R1+0x398], R0 ;  /* 0x0003980001007387 */ /* 0x0001e80000100800 */
[----:B------:R1:W-:Y:S01]  /*16b80*/  STL [R1+0x57c], R14 ;  /* 0x00057c0e01007387 */ /* 0x0003e20000100800 */
[----:B0-----:R-:W-:-:S03]  /*16b90*/  IMAD.MOV.U32 R0, RZ, RZ, R15 ;  /* 0x000000ffff007224 */ /* 0x001fc600078e000f */
[----:B-1----:R-:W3:Y:S04]  /*16ba0*/  LDL.LU.64 R14, [R1+0x338] ;  /* 0x00033800010e7983 */ /* 0x002ee80000300a00 */
[----:B------:R0:W-:Y:S04]  /*16bb0*/  STL [R1+0x390], R0 ;  /* 0x0003900001007387 */ /* 0x0001e80000100800 */
[----:B--2---:R1:W-:Y:S01]  /*16bc0*/  STL [R1+0x584], R22 ;  /* 0x0005841601007387 */ /* 0x0043e20000100800 */
[----:B0-----:R-:W-:-:S03]  /*16bd0*/  IMAD.MOV.U32 R0, RZ, RZ, R23 ;  /* 0x000000ffff007224 */ /* 0x001fc600078e0017 */
[----:B-1----:R-:W2:Y:S04]  /*16be0*/  LDL.LU.64 R22, [R1+0x330] ;  /* 0x0003300001167983 */ /* 0x002ea80000300a00 */
[----:B------:R0:W-:Y:S04]  /*16bf0*/  STL [R1+0x388], R0 ;  /* 0x0003880001007387 */ /* 0x0001e80000100800 */
[----:B------:R1:W-:Y:S01]  /*16c00*/  STL [R1+0x58c], R20 ;  /* 0x00058c1401007387 */ /* 0x0003e20000100800 */
        /* <DEDUP_REMOVED lines=19> */
[----:B---3--:R1:W-:Y:S01]  /*16d40*/  STL [R1+0x3ac], R6 ;  /* 0x0003ac0601007387 */ /* 0x0083e20000100800 */
[----:B0-----:R-:W-:-:S03]  /*16d50*/  IMAD.MOV.U32 R0, RZ, RZ, R7 ;  /* 0x000000ffff007224 */ /* 0x001fc600078e0007 */
[----:B-1----:R-:W3:Y:S04]  /*16d60*/  LDL.LU.64 R6, [R1+0x300] ;  /* 0x0003000001067983 */ /* 0x002ee80000300a00 */
[----:B------:R0:W-:Y:S04]  /*16d70*/  STL [R1+0x358], R0 ;  /* 0x0003580001007387 */ /* 0x0001e80000100800 */
[----:B------:R1:W-:Y:S01]  /*16d80*/  STL [R1+0x3b0], R4 ;  /* 0x0003b00401007387 */ /* 0x0003e20000100800 */
[----:B0-----:R-:W-:-:S03]  /*16d90*/  IMAD.MOV.U32 R0, RZ, RZ, R5 ;  /* 0x000000ffff007224 */ /* 0x001fc600078e0005 */
[----:B-1----:R-:W3:Y:S04]  /*16da0*/  LDL.LU.64 R4, [R1+0x2f8] ;  /* 0x0002f80001047983 */ /* 0x002ee80000300a00 */
[----:B------:R0:W-:Y:S04]  /*16db0*/  STL [R1+0x350], R0 ;  /* 0x0003500001007387 */ /* 0x0001e80000100800 */
[----:B------:R1:W-:Y:S01]  /*16dc0*/  STL [R1+0x3b4], R28 ;  /* 0x0003b41c01007387 */ /* 0x0003e20000100800 */
[----:B0-----:R-:W-:-:S03]  /*16dd0*/  IMAD.MOV.U32 R0, RZ, RZ, R29 ;  /* 0x000000ffff007224 */ /* 0x001fc600078e001d */
[----:B-1----:R-:W3:Y:S04]  /*16de0*/  LDL.LU.64 R28, [R1+0x2f0] ;  /* 0x0002f000011c7983 */ /* 0x002ee80000300a00 */
[----:B------:R0:W-:Y:S04]  /*16df0*/  STL [R1+0x348], R0 ;  /* 0x0003480001007387 */ /* 0x0001e80000100800 */
[----:B----4-:R1:W-:Y:S01]  /*16e00*/  STL [R1+0x3b8], R16 ;  /* 0x0003b81001007387 */ /* 0x0103e20000100800 */
[----:B0-----:R-:W-:-:S03]  /*16e10*/  IMAD.MOV.U32 R0, RZ, RZ, R17 ;  /* 0x000000ffff007224 */ /* 0x001fc600078e0011 */
[----:B-1----:R-:W4:Y:S04]  /*16e20*/  LDL.LU.64 R16, [R1+0x2e8] ;  /* 0x0002e80001107983 */ /* 0x002f280000300a00 */
[----:B------:R0:W-:Y:S04]  /*16e30*/  STL [R1+0x340], R0 ;  /* 0x0003400001007387 */ /* 0x0001e80000100800 */
[----:B------:R1:W-:Y:S01]  /*16e40*/  STL [R1+0x3bc], R14 ;  /* 0x0003bc0e01007387 */ /* 0x0003e20000100800 */
[----:B0-----:R-:W-:-:S03]  /*16e50*/  IMAD.MOV.U32 R0, RZ, RZ, R15 ;  /* 0x000000ffff007224 */ /* 0x001fc600078e000f */
[----:B-1----:R-:W4:Y:S04]  /*16e60*/  LDL.LU.64 R14, [R1+0x2e0] ;  /* 0x0002e000010e7983 */ /* 0x002f280000300a00 */
        /* <DEDUP_REMOVED lines=145> */
[----:B------:R-:W-:Y:S04]  /*17780*/  STL [R1+0x450], R18 ;  /* 0x0004501201007387 */ /* 0x000fe80000100800 */
[----:B------:R-:W2:Y:S01]  /*17790*/  LDL.LU.64 R24, [R1+0x1b8] ;  /* 0x0001b80001187983 */ /* 0x000ea20000300a00 */
[----:B0-----:R-:W-:-:S05]  /*177a0*/  IMAD.MOV.U32 R0, RZ, RZ, R19 ;  /* 0x000000ffff007224 */ /* 0x001fca00078e0013 */
        /* <DEDUP_REMOVED lines=9> */
[----:B---3--:R-:W-:Y:S04]  /*17840*/  STL [R1+0x45c], R6 ;  /* 0x00045c0601007387 */ /* 0x008fe80000100800 */
[----:B------:R-:W3:Y:S01]  /*17850*/  LDL.LU.64 R18, [R1+0x1a0] ;  /* 0x0001a00001127983 */ /* 0x000ee20000300a00 */
[----:B0-----:R-:W-:-:S05]  /*17860*/  IMAD.MOV.U32 R0, RZ, RZ, R7 ;  /* 0x000000ffff007224 */ /* 0x001fca00078e0007 */
[----:B------:R0:W-:Y:S02]  /*17870*/  STL [R1+0x1f8], R0 ;  /* 0x0001f80001007387 */ /* 0x0001e40000100800 */
[----:B0-----:R-:W-:Y:S02]  /*17880*/  IMAD.MOV.U32 R0, RZ, RZ, R5 ;  /* 0x000000ffff007224 */ /* 0x001fe400078e0005 */
[----:B------:R-:W-:Y:S04]  /*17890*/  STL [R1+0x460], R4 ;  /* 0x0004600401007387 */ /* 0x000fe80000100800 */
[----:B------:R-:W3:Y:S04]  /*178a0*/  LDL.LU.64 R6, [R1+0x198] ;  /* 0x0001980001067983 */ /* 0x000ee80000300a00 */
[----:B------:R0:W-:Y:S04]  /*178b0*/  STL [R1+0x1f0], R0 ;  /* 0x0001f00001007387 */ /* 0x0001e80000100800 */
[----:B------:R1:W-:Y:S01]  /*178c0*/  STL [R1+0x464], R28 ;  /* 0x0004641c01007387 */ /* 0x0003e20000100800 */
[----:B0-----:R-:W-:-:S03]  /*178d0*/  IMAD.MOV.U32 R0, RZ, RZ, R29 ;  /* 0x000000ffff007224 */ /* 0x001fc600078e001d */
[----:B------:R-:W3:Y:S04]  /*178e0*/  LDL.LU.64 R4, [R1+0x190] ;  /* 0x0001900001047983 */ /* 0x000ee80000300a00 */
[----:B----4-:R-:W-:Y:S04]  /*178f0*/  STL [R1+0x468], R16 ;  /* 0x0004681001007387 */ /* 0x010fe80000100800 */
[----:B------:R0:W-:Y:S04]  /*17900*/  STL [R1+0x1e8], R0 ;  /* 0x0001e80001007387 */ /* 0x0001e80000100800 */
[----:B-1----:R-:W4:Y:S01]  /*17910*/  LDL.LU.64 R28, [R1+0x188] ;  /* 0x00018800011c7983 */ /* 0x002f220000300a00 */
[----:B0-----:R-:W-:-:S03]  /*17920*/  IMAD.MOV.U32 R0, RZ, RZ, R17 ;  /* 0x000000ffff007224 */ /* 0x001fc600078e0011 */
[----:B------:R-:W-:Y:S04]  /*17930*/  STL [R1+0x46c], R14 ;  /* 0x00046c0e01007387 */ /* 0x000fe80000100800 */
[----:B------:R0:W-:Y:S04]  /*17940*/  STL [R1+0x1e0], R0 ;  /* 0x0001e00001007387 */ /* 0x0001e80000100800 */
[----:B------:R-:W4:Y:S01]  /*17950*/  LDL.LU.64 R16, [R1+0x180] ;  /* 0x0001800001107983 */ /* 0x000f220000300a00 */
[----:B0-----:R-:W-:-:S03]  /*17960*/  IMAD.MOV.U32 R0, RZ, RZ, R15 ;  /* 0x000000ffff007224 */ /* 0x001fc600078e000f */
[----:B--2---:R-:W-:Y:S04]  /*17970*/  STL [R1+0x470], R22 ;  /* 0x0004701601007387 */ /* 0x004fe80000100800 */
[----:B------:R0:W-:Y:S04]  /*17980*/  STL [R1+0x1d8], R0 ;  /* 0x0001d80001007387 */ /* 0x0001e80000100800 */
[----:B------:R-:W2:Y:S01]  /*17990*/  LDL.LU.64 R14, [R1+0x178] ;  /* 0x00017800010e7983 */ /* 0x000ea20000300a00 */
[----:B0-----:R-:W-:-:S03]  /*179a0*/  IMAD.MOV.U32 R0, RZ, RZ, R23 ;  /* 0x000000ffff007224 */ /* 0x001fc600078e0017 */
[----:B------:R-:W-:Y:S04]  /*179b0*/  STL [R1+0x474], R20 ;  /* 0x0004741401007387 */ /* 0x000fe80000100800 */
        /* <DEDUP_REMOVED lines=12> */
[----:B------:R0:W-:Y:S02]  /*17a80*/  STL [R1+0x1b8], R0 ;  /* 0x0001b80001007387 */ /* 0x0001e40000100800 */
[----:B0-----:R-:W-:Y:S02]  /*17a90*/  IMAD.MOV.U32 R0, RZ, RZ, R11 ;  /* 0x000000ffff007224 */ /* 0x001fe400078e000b */
[----:B------:R-:W2:Y:S04]  /*17aa0*/  LDL.LU.64 R10, [R1+0x158] ;  /* 0x00015800010a7983 */ /* 0x000ea80000300a00 */
        /* <DEDUP_REMOVED lines=11> */
[----:B------:R-:W-:Y:S04]  /*17b60*/  STL [R1+0x490], R4 ;  /* 0x0004900401007387 */ /* 0x000fe80000100800 */
[----:B------:R0:W-:Y:S04]  /*17b70*/  STL [R1+0x1a4], R0 ;  /* 0x0001a40001007387 */ /* 0x0001e80000100800 */
[----:B-1----:R-:W3:Y:S01]  /*17b80*/  LDL.LU.64 R6, [R1+0x140] ;  /* 0x0001400001067983 */ /* 0x002ee20000300a00 */
[----:B0-----:R-:W-:-:S03]  /*17b90*/  IMAD.MOV.U32 R0, RZ, RZ, R5 ;  /* 0x000000ffff007224 */ /* 0x001fc600078e0005 */
[----:B----4-:R-:W-:Y:S04]  /*17ba0*/  STL [R1+0x494], R28 ;  /* 0x0004941c01007387 */ /* 0x010fe80000100800 */
[----:B------:R0:W-:Y:S04]  /*17bb0*/  STL [R1+0x1ac], R0 ;  /* 0x0001ac0001007387 */ /* 0x0001e80000100800 */
[----:B------:R-:W4:Y:S01]  /*17bc0*/  LDL.LU.64 R4, [R1+0x138] ;  /* 0x0001380001047983 */ /* 0x000f220000300a00 */
        /* <DEDUP_REMOVED lines=16> */
[----:B0-----:R-:W-:-:S05]  /*17cd0*/  IMAD.MOV.U32 R0, RZ, RZ, R21 ;  /* 0x000000ffff007224 */ /* 0x001fca00078e0015 */
[----:B------:R0:W-:Y:S04]  /*17ce0*/  STL [R1+0x1d4], R0 ;  /* 0x0001d40001007387 */ /* 0x0001e80000100800 */
[----:B------:R1:W-:Y:S04]  /*17cf0*/  STL [R1+0x4a8], R12 ;  /* 0x0004a80c01007387 */ /* 0x0003e80000100800 */
[----:B------:R-:W2:Y:S01]  /*17d00*/  LDL.LU.64 R24, [R1+0x108] ;  /* 0x0001080001187983 */ /* 0x000ea20000300a00 */
[----:B0-----:R-:W-:-:S03]  /*17d10*/  IMAD.MOV.U32 R0, RZ, RZ, R13 ;  /* 0x000000ffff007224 */ /* 0x001fc600078e000d */
[----:B-1----:R-:W2:Y:S04]  /*17d20*/  LDL.LU.64 R12, [R1+0x100] ;  /* 0x00010000010c7983 */ /* 0x002ea80000300a00 */
[----:B------:R0:W-:Y:S04]  /*17d30*/  STL [R1+0x1dc], R0 ;  /* 0x0001dc0001007387 */ /* 0x0001e80000100800 */
[----:B------:R1:W-:Y:S01]  /*17d40*/  STL [R1+0x4ac], R10 ;  /* 0x0004ac0a01007387 */ /* 0x0003e20000100800 */
[----:B0-----:R-:W-:-:S03]  /*17d50*/  IMAD.MOV.U32 R0, RZ, RZ, R11 ;  /* 0x000000ffff007224 */ /* 0x001fc600078e000b */
[----:B------:R-:W2:Y:S04]  /*17d60*/  LDL.LU.64 R22, [R1+0xf8] ;  /* 0x0000f80001167983 */ /* 0x000ea80000300a00 */
[----:B------:R-:W-:Y:S04]  /*17d70*/  STL [R1+0x4b0], R8 ;  /* 0x0004b00801007387 */ /* 0x000fe80000100800 */
[----:B------:R0:W-:Y:S04]  /*17d80*/  STL [R1+0x1e4], R0 ;  /* 0x0001e40001007387 */ /* 0x0001e80000100800 */
[----:B-1----:R-:W2:Y:S01]  /*17d90*/  LDL.LU.64 R10, [R1+0xf0] ;  /* 0x0000f000010a7983 */ /* 0x002ea20000300a00 */
[----:B0-----:R-:W-:-:S03]  /*17da0*/  IMAD.MOV.U32 R0, RZ, RZ, R9 ;  /* 0x000000ffff007224 */ /* 0x001fc600078e0009 */
[----:B---3--:R-:W-:Y:S04]  /*17db0*/  STL [R1+0x4b4], R18 ;  /* 0x0004b41201007387 */ /* 0x008fe80000100800 */
[----:B------:R0:W-:Y:S04]  /*17dc0*/  STL [R1+0x1ec], R0 ;  /* 0x0001ec0001007387 */ /* 0x0001e80000100800 */
[----:B------:R-:W3:Y:S04]  /*17dd0*/  LDL.LU.64 R8, [R1+0xe8] ;  /* 0x0000e80001087983 */ /* 0x000ee80000300a00 */
[----:B------:R-:W3:Y:S01]  /*17de0*/  LDL.LU.64 R20, [R1+0xe0] ;  /* 0x0000e00001147983 */ /* 0x000ee20000300a00 */
[----:B0-----:R-:W-:-:S05]  /*17df0*/  IMAD.MOV.U32 R0, RZ, RZ, R19 ;  /* 0x000000ffff007224 */ /* 0x001fca00078e0013 */
        /* <DEDUP_REMOVED lines=9> */
[----:B------:R1:W-:Y:S04]  /*17e90*/  STL [R1+0x4c0], R28 ;  /* 0x0004c01c01007387 */ /* 0x0003e80000100800 */
[----:B------:R-:W4:Y:S01]  /*17ea0*/  LDL.LU.64 R18, [R1+0xc8] ;  /* 0x0000c80001127983 */ /* 0x000f220000300a00 */
[----:B0-----:R-:W-:-:S03]  /*17eb0*/  IMAD.MOV.U32 R0, RZ, RZ, R29 ;  /* 0x000000ffff007224 */ /* 0x001fc600078e001d */
[----:B--2---:R-:W-:Y:S04]  /*17ec0*/  STL [R1+0x4c4], R16 ;  /* 0x0004c41001007387 */ /* 0x004fe80000100800 */
[----:B------:R0:W-:Y:S04]  /*17ed0*/  STL [R1+0x20c], R0 ;  /* 0x00020c0001007387 */ /* 0x0001e80000100800 */
[----:B-1----:R-:W2:Y:S01]  /*17ee0*/  LDL.LU.64 R28, [R1+0xc0] ;  /* 0x0000c000011c7983 */ /* 0x002ea20000300a00 */
[----:B0-----:R-:W-:-:S03]  /*17ef0*/  IMAD.MOV.U32 R0, RZ, RZ, R17 ;  /* 0x000000ffff007224 */ /* 0x001fc600078e0011 */
[----:B------:R-:W-:Y:S04]  /*17f00*/  STL [R1+0x4c8], R14 ;  /* 0x0004c80e01007387 */ /* 0x000fe80000100800 */
[----:B------:R0:W-:Y:S04]  /*17f10*/  STL [R1+0x214], R0 ;  /* 0x0002140001007387 */ /* 0x0001e80000100800 */
[----:B------:R-:W2:Y:S01]  /*17f20*/  LDL.LU.64 R16, [R1+0xb8] ;  /* 0x0000b80001107983 */ /* 0x000ea20000300a00 */
[----:B0-----:R-:W-:-:S03]  /*17f30*/  IMAD.MOV.U32 R0, RZ, RZ, R15 ;  /* 0x000000ffff007224 */ /* 0x001fc600078e000f */
[----:B------:R-:W2:Y:S04]  /*17f40*/  LDL.LU.64 R14, [R1+0xb0] ;  /* 0x0000b000010e7983 */ /* 0x000ea80000300a00 */
[----:B------:R0:W-:Y:S04]  /*17f50*/  STL [R1+0x21c], R0 ;  /* 0x00021c0001007387 */ /* 0x0001e80000100800 */
[----:B------:R-:W-:Y:S01]  /*17f60*/  STL [R1+0x4cc], R26 ;  /* 0x0004cc1a01007387 */ /* 0x000fe20000100800 */
[----:B0-----:R-:W-:-:S03]  /*17f70*/  IMAD.MOV.U32 R0, RZ, RZ, R27 ;  /* 0x000000ffff007224 */ /* 0x001fc600078e001b */
[----:B------:R-:W-:Y:S04]  /*17f80*/  STL [R1+0x4d0], R24 ;  /* 0x0004d01801007387 */ /* 0x000fe80000100800 */
[----:B------:R0:W-:Y:S04]  /*17f90*/  STL [R1+0x224], R0 ;  /* 0x0002240001007387 */ /* 0x0001e80000100800 */
[----:B------:R-:W-:Y:S01]  /*17fa0*/  STL [R1+0x4d4], R12 ;  /* 0x0004d40c01007387 */ /* 0x000fe20000100800 */
[----:B0-----:R-:W-:-:S05]  /*17fb0*/  IMAD.MOV.U32 R0, RZ, RZ, R25 ;  /* 0x000000ffff007224 */ /* 0x001fca00078e0019 */
[----:B------:R0:W-:Y:S04]  /*17fc0*/  STL [R1+0x22c], R0 ;  /* 0x00022c0001007387 */ /* 0x0001e80000100800 */
[----:B------:R-:W-:Y:S01]  /*17fd0*/  STL [R1+0x4d8], R22 ;  /* 0x0004d81601007387 */ /* 0x000fe20000100800 */
[----:B0-----:R-:W-:-:S05]  /*17fe0*/  IMAD.MOV.U32 R0, RZ, RZ, R13 ;  /* 0x000000ffff007224 */ /* 0x001fca00078e000d */
        /* <DEDUP_REMOVED lines=8> */
[----:B---3--:R1:W-:Y:S01]  /*18070*/  STL [R1+0x4e0], R8 ;  /* 0x0004e00801007387 */ /* 0x0083e20000100800 */
[----:B0-----:R-:W-:-:S03]  /*18080*/  IMAD.MOV.U32 R0, RZ, RZ, R9 ;  /* 0x000000ffff007224 */ /* 0x001fc600078e0009 */
[----:B------:R-:W-:Y:S04]  /*18090*/  STL [R1+0x4e4], R20 ;  /* 0x0004e41401007387 */ /* 0x000fe80000100800 */
[----:B------:R0:W-:Y:S04]  /*180a0*/  STL [R1+0x24c], R0 ;  /* 0x00024c0001007387 */ /* 0x0001e80000100800 */
[----:B-1----:R-:W3:Y:S01]  /*180b0*/  LDL.LU.64 R8, [R1+0x98] ;  /* 0x0000980001087983 */ /* 0x002ee20000300a00 */
[----:B0-----:R-:W-:-:S03]  /*180c0*/  IMAD.MOV.U32 R0, RZ, RZ, R21 ;  /* 0x000000ffff007224 */ /* 0x001fc600078e0015 */
[----:B------:R-:W-:Y:S04]  /*180d0*/  STL [R1+0x4e8], R6 ;  /* 0x0004e80601007387 */ /* 0x000fe80000100800 */
[----:B------:R0:W-:Y:S02]  /*180e0*/  STL [R1+0x254], R0 ;  /* 0x0002540001007387 */ /* 0x0001e40000100800 */
[----:B0-----:R-:W-:Y:S02]  /*180f0*/  IMAD.MOV.U32 R0, RZ, RZ, R7 ;  /* 0x000000ffff007224 */ /* 0x001fe400078e0007 */
[----:B------:R-:W3:Y:S04]  /*18100*/  LDL.LU.64 R6, [R1+0x90] ;  /* 0x0000900001067983 */ /* 0x000ee80000300a00 */
[----:B------:R0:W-:Y:S04]  /*18110*/  STL [R1+0x25c], R0 ;  /* 0x00025c0001007387 */ /* 0x0001e80000100800 */
[----:B----4-:R1:W-:Y:S01]  /*18120*/  STL [R1+0x4ec], R4 ;  /* 0x0004ec0401007387 */ /* 0x0103e20000100800 */
[----:B0-----:R-:W-:-:S03]  /*18130*/  IMAD.MOV.U32 R0, RZ, RZ, R5 ;  /* 0x000000ffff007224 */ /* 0x001fc600078e0005 */
[----:B------:R-:W-:Y:S04]  /*18140*/  STL [R1+0x4f0], R18 ;  /* 0x0004f01201007387 */ /* 0x000fe80000100800 */
[----:B------:R0:W-:Y:S04]  /*18150*/  STL [R1+0x264], R0 ;  /* 0x0002640001007387 */ /* 0x0001e80000100800 */
[----:B-1----:R-:W4:Y:S01]  /*18160*/  LDL.LU.64 R4, [R1+0x88] ;  /* 0x0000880001047983 */ /* 0x002f220000300a00 */
[----:B0-----:R-:W-:-:S03]  /*18170*/  IMAD.MOV.U32 R0, RZ, RZ, R19 ;  /* 0x000000ffff007224 */ /* 0x001fc600078e0013 */
[----:B--2---:R-:W-:Y:S04]  /*18180*/  STL [R1+0x4f4], R28 ;  /* 0x0004f41c01007387 */ /* 0x004fe80000100800 */
[----:B------:R0:W-:Y:S02]  /*18190*/  STL [R1+0x26c], R0 ;  /* 0x00026c0001007387 */ /* 0x0001e40000100800 */
[----:B0-----:R-:W-:Y:S02]  /*181a0*/  IMAD.MOV.U32 R0, RZ, RZ, R29 ;  /* 0x000000ffff007224 */ /* 0x001fe400078e001d */
[----:B------:R-:W2:Y:S04]  /*181b0*/  LDL.LU.64 R28, [R1+0x80] ;  /* 0x00008000011c7983 */ /* 0x000ea80000300a00 */
[----:B------:R0:W-:Y:S04]  /*181c0*/  STL [R1+0x274], R0 ;  /* 0x0002740001007387 */ /* 0x0001e80000100800 */
[----:B------:R-:W-:Y:S01]  /*181d0*/  STL [R1+0x4f8], R16 ;  /* 0x0004f81001007387 */ /* 0x000fe20000100800 */
[----:B0-----:R-:W-:-:S03]  /*181e0*/  IMAD.MOV.U32 R0, RZ, RZ, R17 ;  /* 0x000000ffff007224 */ /* 0x001fc600078e0011 */
[----:B------:R-:W-:Y:S04]  /*181f0*/  STL [R1+0x4fc], R14 ;  /* 0x0004fc0e01007387 */ /* 0x000fe80000100800 */
[----:B------:R-:W-:Y:S04]  /*18200*/  STL [R1+0x27c], R0 ;  /* 0x00027c0001007387 */ /* 0x000fe80000100800 */
[----:B------:R-:W2:Y:S04]  /*18210*/  LDL.LU.64 R26, [R1+0x68] ;  /* 0x00006800011a7983 */ /* 0x000ea80000300a00 */
[----:B--2---:R0:W-:Y:S04]  /*18220*/  STL.64 [R1+0x6b0], R26 ;  /* 0x0006b01a01007387 */ /* 0x0041e80000100a00 */
[----:B0-----:R-:W2:Y:S01]  /*18230*/  LDL.LU.64 R26, [R1+0x70] ;  /* 0x00007000011a7983 */ /* 0x001ea20000300a00 */
[----:B------:R-:W-:-:S03]  /*18240*/  IMAD.MOV.U32 R0, RZ, RZ, R15 ;  /* 0x000000ffff007224 */ /* 0x000fc600078e000f */
[----:B--2---:R0:W-:Y:S04]  /*18250*/  STL.64 [R1+0x6b8], R26 ;  /* 0x0006b81a01007387 */ /* 0x0041e80000100a00 */
[----:B0-----:R-:W2:Y:S04]  /*18260*/  LDL.LU.64 R26, [R1+0x78] ;  /* 0x00007800011a7983 */ /* 0x001ea80000300a00 */
[----:B------:R-:W2:Y:S04]  /*18270*/  LDL.LU.64 R2, [R1+0x60] ;  /* 0x0000600001027983 */ /* 0x000ea80000300a00 */
[----:B------:R0:W-:Y:S04]  /*18280*/  STL [R1+0x284], R0 ;  /* 0x0002840001007387 */ /* 0x0001e80000100800 */
[----:B------:R-:W-:Y:S04]  /*18290*/  STL [R1+0x500], R12 ;  /* 0x0005000c01007387 */ /* 0x000fe80000100800 */
[----:B------:R-:W2:Y:S01]  /*182a0*/  LDL.LU.64 R24, [R1+0x58] ;  /* 0x0000580001187983 */ /* 0x000ea20000300a00 */
[----:B0-----:R-:W-:-:S03]  /*182b0*/  IMAD.MOV.U32 R0, RZ, RZ, R13 ;  /* 0x000000ffff007224 */ /* 0x001fc600078e000d */
[----:B------:R-:W2:Y:S04]  /*182c0*/  LDL.LU.64 R22, [R1+0x50] ;  /* 0x0000500001167983 */ /* 0x000ea80000300a00 */
[----:B------:R0:W-:Y:S04]  /*182d0*/  STL [R1+0x28c], R0 ;  /* 0x00028c0001007387 */ /* 0x0001e80000100800 */
[----:B------:R-:W-:Y:S04]  /*182e0*/  STL [R1+0x504], R10 ;  /* 0x0005040a01007387 */ /* 0x000fe80000100800 */
[----:B------:R-:W2:Y:S01]  /*182f0*/  LDL.LU.64 R20, [R1+0x48] ;  /* 0x0000480001147983 */ /* 0x000ea20000300a00 */
[----:B0-----:R-:W-:-:S03]  /*18300*/  IMAD.MOV.U32 R0, RZ, RZ, R11 ;  /* 0x000000ffff007224 */ /* 0x001fc600078e000b */
[----:B------:R-:W2:Y:S04]  /*18310*/  LDL.LU.64 R18, [R1+0x40] ;  /* 0x0000400001127983 */ /* 0x000ea80000300a00 */
[----:B------:R0:W-:Y:S04]  /*18320*/  STL [R1+0x294], R0 ;  /* 0x0002940001007387 */ /* 0x0001e80000100800 */
[----:B---3--:R-:W-:Y:S04]  /*18330*/  STL [R1+0x508], R8 ;  /* 0x0005080801007387 */ /* 0x008fe80000100800 */
[----:B------:R-:W3:Y:S01]  /*18340*/  LDL.LU.64 R16, [R1+0x38] ;  /* 0x0000380001107983 */ /* 0x000ee20000300a00 */
[----:B0-----:R-:W-:-:S03]  /*18350*/  IMAD.MOV.U32 R0, RZ, RZ, R9 ;  /* 0x000000ffff007224 */ /* 0x001fc600078e0009 */
[----:B------:R-:W3:Y:S04]  /*18360*/  LDL.LU.64 R14, [R1+0x30] ;  /* 0x00003000010e7983 */ /* 0x000ee80000300a00 */
[----:B------:R0:W-:Y:S04]  /*18370*/  STL [R1+0x29c], R0 ;  /* 0x00029c0001007387 */ /* 0x0001e80000100800 */
[----:B------:R-:W-:Y:S04]  /*18380*/  STL [R1+0x50c], R6 ;  /* 0x00050c0601007387 */ /* 0x000fe80000100800 */
[----:B------:R-:W3:Y:S01]  /*18390*/  LDL.LU.64 R12, [R1+0x28] ;  /* 0x00002800010c7983 */ /* 0x000ee20000300a00 */
[----:B0-----:R-:W-:-:S03]  /*183a0*/  IMAD.MOV.U32 R0, RZ, RZ, R7 ;  /* 0x000000ffff007224 */ /* 0x001fc600078e0007 */
[----:B------:R-:W3:Y:S04]  /*183b0*/  LDL.LU.64 R10, [R1+0x20] ;  /* 0x00002000010a7983 */ /* 0x000ee80000300a00 */
[----:B------:R0:W-:Y:S04]  /*183c0*/  STL [R1+0x2a4], R0 ;  /* 0x0002a40001007387 */ /* 0x0001e80000100800 */
[----:B----4-:R1:W-:Y:S04]  /*183d0*/  STL [R1+0x510], R4 ;  /* 0x0005100401007387 */ /* 0x0103e80000100800 */
[----:B------:R-:W4:Y:S01]  /*183e0*/  LDL.LU.64 R8, [R1+0x18] ;  /* 0x0000180001087983 */ /* 0x000f220000300a00 */
[----:B0-----:R-:W-:-:S03]  /*183f0*/  IMAD.MOV.U32 R0, RZ, RZ, R5 ;  /* 0x000000ffff007224 */ /* 0x001fc600078e0005 */
[----:B------:R-:W3:Y:S04]  /*18400*/  LDL.LU.64 R6, [R1+0x10] ;  /* 0x0000100001067983 */ /* 0x000ee80000300a00 */
[----:B------:R0:W-:Y:S04]  /*18410*/  STL [R1+0x2ac], R0 ;  /* 0x0002ac0001007387 */ /* 0x0001e80000100800 */
[----:B------:R0:W-:Y:S04]  /*18420*/  STL [R1+0x514], R28 ;  /* 0x0005141c01007387 */ /* 0x0001e80000100800 */
[----:B-1----:R-:W3:Y:S01]  /*18430*/  LDL.LU.64 R4, [R1+0x8] ;  /* 0x0000080001047983 */ /* 0x002ee20000300a00 */
[----:B0-----:R-:W-:-:S03]  /*18440*/  IMAD.MOV.U32 R0, RZ, RZ, R29 ;  /* 0x000000ffff007224 */ /* 0x001fc600078e001d */
[----:B------:R-:W3:Y:S04]  /*18450*/  LDL.LU.64 R28, [R1] ;  /* 0x00000000011c7983 */ /* 0x000ee80000300a00 */
[----:B------:R0:W-:Y:S04]  /*18460*/  STL [R1+0x2b4], R0 ;  /* 0x0002b40001007387 */ /* 0x0001e80000100800 */
[----:B--2---:R1:W-:Y:S01]  /*18470*/  STL [R1+0x518], R26 ;  /* 0x0005181a01007387 */ /* 0x0043e20000100800 */
[----:B0-----:R-:W-:-:S03]  /*18480*/  IMAD.MOV.U32 R0, RZ, RZ, R27 ;  /* 0x000000ffff007224 */ /* 0x001fc600078e001b */
[----:B-1----:R-:W2:Y:S04]  /*18490*/  LDL.LU.64 R26, [R1+0x6b8] ;  /* 0x0006b800011a7983 */ /* 0x002ea80000300a00 */
[----:B--2---:R-:W-:Y:S04]  /*184a0*/  STL [R1+0x51c], R26 ;  /* 0x00051c1a01007387 */ /* 0x004fe80000100800 */
[----:B------:R0:W-:Y:S02]  /*184b0*/  STL [R1+0x2bc], R0 ;  /* 0x0002bc0001007387 */ /* 0x0001e40000100800 */
[----:B0-----:R-:W-:-:S02]  /*184c0*/  IMAD.MOV.U32 R0, RZ, RZ, R27 ;  /* 0x000000ffff007224 */ /* 0x001fc400078e001b */
[----:B------:R-:W2:Y:S04]  /*184d0*/  LDL.LU.64 R26, [R1+0x6b0] ;  /* 0x0006b000011a7983 */ /* 0x000ea80000300a00 */
[----:B--2---:R-:W-:Y:S04]  /*184e0*/  STL [R1+0x520], R26 ;  /* 0x0005201a01007387 */ /* 0x004fe80000100800 */
[----:B------:R0:W-:Y:S02]  /*184f0*/  STL [R1+0x2c4], R0 ;  /* 0x0002c40001007387 */ /* 0x0001e40000100800 */
[----:B0-----:R-:W-:-:S02]  /*18500*/  IMAD.MOV.U32 R0, RZ, RZ, R27 ;  /* 0x000000ffff007224 */ /* 0x001fc400078e001b */
[----:B------:R-:W2:Y:S04]  /*18510*/  LDL.LU.64 R26, [R1+0x6a8] ;  /* 0x0006a800011a7983 */ /* 0x000ea80000300a00 */
[----:B------:R0:W-:Y:S04]  /*18520*/  STL [R1+0x2cc], R0 ;  /* 0x0002cc0001007387 */ /* 0x0001e80000100800 */
[----:B0-----:R0:W5:Y:S04]  /*18530*/  LDL.LU R0, [R1+0x6a4] ;  /* 0x0006a40001007983 */ /* 0x0011680000300800 */
[----:B------:R1:W-:Y:S04]  /*18540*/  STL [R1+0x524], R2 ;  /* 0x0005240201007387 */ /* 0x0003e80000100800 */
[----:B-1----:R0:W5:Y:S04]  /*18550*/  LDL.LU R2, [R1+0x6a0] ;  /* 0x0006a00001027983 */ /* 0x0021680000300800 */
[----:B------:R-:W-:Y:S04]  /*18560*/  STL [R1+0x528], R24 ;  /* 0x0005281801007387 */ /* 0x000fe80000100800 */
[----:B------:R1:W-:Y:S02]  /*18570*/  STL [R1+0x2d4], R3 ;  /* 0x0002d40301007387 */ /* 0x0003e40000100800 */
[----:B-1----:R-:W-:-:S02]  /*18580*/  IMAD.MOV.U32 R3, RZ, RZ, R25 ;  /* 0x000000ffff037224 */ /* 0x002fc400078e0019 */
[----:B------:R-:W2:Y:S04]  /*18590*/  LDL.LU.64 R24, [R1+0x698] ;  /* 0x0006980001187983 */ /* 0x000ea80000300a00 */
        /* <DEDUP_REMOVED lines=12> */
[----:B---3--:R-:W-:Y:S04]  /*18660*/  STL [R1+0x538], R16 ;  /* 0x0005381001007387 */ /* 0x008fe80000100800 */
[----:B------:R1:W-:Y:S02]  /*18670*/  STL [R1+0x2f4], R3 ;  /* 0x0002f40301007387 */ /* 0x0003e40000100800 */
[----:B-1----:R-:W-:-:S02]  /*18680*/  IMAD.MOV.U32 R3, RZ, RZ, R17 ;  /* 0x000000ffff037224 */ /* 0x002fc400078e0011 */
[----:B------:R-:W3:Y:S04]  /*18690*/  LDL.LU.64 R16, [R1+0x678] ;  /* 0x0006780001107983 */ /* 0x000ee80000300a00 */
        /* <DEDUP_REMOVED lines=12> */
[----:B----4-:R-:W-:Y:S04]  /*18760*/  STL [R1+0x548], R8 ;  /* 0x0005480801007387 */ /* 0x010fe80000100800 */
[----:B------:R1:W-:Y:S02]  /*18770*/  STL [R1+0x314], R3 ;  /* 0x0003140301007387 */ /* 0x0003e40000100800 */
[----:B-1----:R-:W-:-:S02]  /*18780*/  IMAD.MOV.U32 R3, RZ, RZ, R9 ;  /* 0x000000ffff037224 */ /* 0x002fc400078e0009 */
[----:B------:R-:W4:Y:S04]  /*18790*/  LDL.LU.64 R8, [R1+0x658] ;  /* 0x0006580001087983 */ /* 0x000f280000300a00 */
        /* <DEDUP_REMOVED lines=11> */
[----:B------:R-:W2:Y:S01]  /*18850*/  LDL.LU.64 R28, [R1+0x640] ;  /* 0x00064000011c7983 */ /* 0x000ea20000300a00 */
[----:B------:R-:W-:-:S04]  /*18860*/  UIADD3 UR5, UPT, UPT, UR5, -0x1, URZ ;  /* 0xffffffff05057890 */ /* 0x000fc8000fffe0ff */
[----:B------:R-:W-:Y:S01]  /*18870*/  UISETP.NE.U32.AND UP0, UPT, UR5, URZ, UPT ;  /* 0x000000ff0500728c */ /* 0x000fe2000bf05070 */
[----:B--2---:R-:W-:Y:S04]  /*18880*/  STL [R1+0x558], R28 ;  /* 0x0005581c01007387 */ /* 0x004fe80000100800 */
[----:B------:R-:W-:Y:S04]  /*18890*/  STL [R1+0x334], R3 ;  /* 0x0003340301007387 */ /* 0x000fe80000100800 */
[----:B------:R1:W-:Y:S04]  /*188a0*/  STL [R1+0x33c], R29 ;  /* 0x00033c1d01007387 */ /* 0x0003e80000100800 */
[----:B-1----:R-:W2:Y:S04]  /*188b0*/  LDL.LU.64 R28, [R1+0x120] ;  /* 0x00012000011c7983 */ /* 0x002ea80000300a00 */
[----:B------:R1:W-:Y:S04]  /*188c0*/  STL [R1+0x55c], R4 ;  /* 0x00055c0401007387 */ /* 0x0003e80000100800 */
[----:B------:R2:W-:Y:S04]  /*188d0*/  STL [R1+0x344], R5 ;  /* 0x0003440501007387 */ /* 0x0005e80000100800 */
[----:B------:R0:W-:Y:S04]  /*188e0*/  STL [R1+0x560], R6 ;  /* 0x0005600601007387 */ /* 0x0001e80000100800 */
[----:B------:R0:W-:Y:S01]  /*188f0*/  STL [R1+0x34c], R7 ;  /* 0x00034c0701007387 */ /* 0x0001e20000100800 */
[----:B-1----:R-:W1:Y:S03]  /*18900*/  LDC R4, c[0x0][0x3a8] ;  /* 0x0000ea00ff047b82 */ /* 0x002e660000000800 */
[----:B----4-:R0:W-:Y:S04]  /*18910*/  STL [R1+0x564], R8 ;  /* 0x0005640801007387 */ /* 0x0101e80000100800 */
[----:B------:R0:W-:Y:S04]  /*18920*/  STL [R1+0x354], R9 ;  /* 0x0003540901007387 */ /* 0x0001e80000100800 */
[----:B------:R0:W-:Y:S04]  /*18930*/  STL [R1+0x568], R10 ;  /* 0x0005680a01007387 */ /* 0x0001e80000100800 */
[----:B------:R0:W-:Y:S04]  /*18940*/  STL [R1+0x35c], R11 ;  /* 0x00035c0b01007387 */ /* 0x0001e80000100800 */
[----:B------:R0:W-:Y:S04]  /*18950*/  STL [R1+0x56c], R12 ;  /* 0x00056c0c01007387 */ /* 0x0001e80000100800 */
[----:B------:R0:W-:Y:S04]  /*18960*/  STL [R1+0x364], R13 ;  /* 0x0003640d01007387 */ /* 0x0001e80000100800 */
[----:B------:R0:W-:Y:S04]  /*18970*/  STL [R1+0x570], R14 ;  /* 0x0005700e01007387 */ /* 0x0001e80000100800 */
[----:B------:R0:W-:Y:S04]  /*18980*/  STL [R1+0x36c], R15 ;  /* 0x00036c0f01007387 */ /* 0x0001e80000100800 */
[----:B---3--:R0:W-:Y:S04]  /*18990*/  STL [R1+0x574], R16 ;  /* 0x0005741001007387 */ /* 0x0081e80000100800 */
[----:B------:R0:W-:Y:S04]  /*189a0*/  STL [R1+0x374], R17 ;  /* 0x0003741101007387 */ /* 0x0001e80000100800 */
        /* <DEDUP_REMOVED lines=9> */
[----:B------:R0:W-:Y:S01]  /*18a40*/  STL [R1+0x39c], R27 ;  /* 0x00039c1b01007387 */ /* 0x0001e20000100800 */
[----:B-1----:R-:W-:Y:S01]  /*18a50*/  IMAD.SHL.U32 R4, R4, 0x40, RZ ;  /* 0x0000004004047824 */ /* 0x002fe200078e00ff */
[----:B------:R-:W-:-:S03]  /*18a60*/  UIADD3 UR7, UPT, UPT, UR7, -0x40, URZ ;  /* 0xffffffc007077890 */ /* 0x000fc6000fffe0ff */
[----:B--2---:R-:W-:Y:S01]  /*18a70*/  IMAD.WIDE R4, R4, 0x2, R28 ;  /* 0x0000000204047825 */ /* 0x004fe200078e021c */
[----:B0-----:R-:W-:Y:S08]  /*18a80*/  BRA.U UP0, `(.L_x_2) ;  /* 0xffffff4100387547 */ /* 0x001ff0000b83ffff */
[----:B------:R-:W2:Y:S04]  /*18a90*/  LDL.LU R7, [R1+0x5cc] ;  /* 0x0005cc0001077983 */ /* 0x000ea80000300800 */
[----:B------:R-:W3:Y:S04]  /*18aa0*/  LDL.LU R6, [R1+0x59c] ;  /* 0x00059c0001067983 */ /* 0x000ee80000300800 */
[----:B---3--:R0:W-:Y:S04]  /*18ab0*/  STL [R1+0x644], R6 ;  /* 0x0006440601007387 */ /* 0x0081e80000100800 */
[----:B0-----:R-:W2:Y:S04]  /*18ac0*/  LDL.LU R6, [R1+0x5bc] ;  /* 0x0005bc0001067983 */ /* 0x001ea80000300800 */
[----:B------:R-:W3:Y:S04]  /*18ad0*/  LDL.LU R5, [R1+0x61c] ;  /* 0x00061c0001057983 */ /* 0x000ee80000300800 */
[----:B---3--:R0:W-:Y:S04]  /*18ae0*/  STL [R1+0x640], R5 ;  /* 0x0006400501007387 */ /* 0x0081e80000100800 */
[----:B0-----:R-:W3:Y:S04]  /*18af0*/  LDL.LU R5, [R1+0x5dc] ;  /* 0x0005dc0001057983 */ /* 0x001ee80000300800 */
[----:B------:R-:W4:Y:S01]  /*18b00*/  LDL.LU R4, [R1+0x5ec] ;  /* 0x0005ec0001047983 */ /* 0x000f220000300800 */
[----:B--2---:R-:W-:-:S03]  /*18b10*/  F2FP.BF16.F32.PACK_AB R7, R6, R7 ;  /* 0x000000070607723e */ /* 0x004fc600000010ff */
[----:B----4-:R0:W-:Y:S04]  /*18b20*/  STL [R1+0x63c], R4 ;  /* 0x00063c0401007387 */ /* 0x0101e80000100800 */
[----:B0-----:R-:W2:Y:S04]  /*18b30*/  LDL.LU R4, [R1+0x5fc] ;  /* 0x0005fc0001047983 */ /* 0x001ea80000300800 */
[----:B-----5:R-:W4:Y:S04]  /*18b40*/  LDL.LU R0, [R1+0x60c] ;  /* 0x00060c0001007983 */ /* 0x020f280000300800 */
[----:B------:R-:W2:Y:S04]  /*18b50*/  LDL.LU R2, [R1+0x5b8] ;  /* 0x0005b80001027983 */ /* 0x000ea80000300800 */
        /* <DEDUP_REMOVED lines=23> */
[----:B------:R-:W3:Y:S02]  /*18cd0*/  LDL.LU R6, [R1+0x644] ;  /* 0x0006440001067983 */ /* 0x000ee40000300800 */
[----:B---3--:R-:W-:-:S02]  /*18ce0*/  F2FP.BF16.F32.PACK_AB R6, R5, R6 ;  /* 0x000000060506723e */ /* 0x008fc400000010ff */
[----:B------:R-:W2:Y:S02]  /*18cf0*/  LDL.LU R5, [R1+0x640] ;  /* 0x0006400001057983 */ /* 0x000ea40000300800 */
[----:B--2---:R-:W-:Y:S02]  /*18d00*/  F2FP.BF16.F32.PACK_AB R5, R4, R5 ;  /* 0x000000050405723e */ /* 0x004fe400000010ff */
[----:B------:R-:W4:Y:S01]  /*18d10*/  LDL.LU R4, [R1+0x63c] ;  /* 0x00063c0001047983 */ /* 0x000f220000300800 */
[----:B------:R-:W-:Y:S02]  /*18d20*/  F2FP.BF16.F32.PACK_AB R18, R18, R16 ;  /* 0x000000101212723e */ /* 0x000fe400000010ff */
[----:B------:R-:W-:Y:S02]  /*18d30*/  F2FP.BF16.F32.PACK_AB R11, R2, R11 ;  /* 0x0000000b020b723e */ /* 0x000fe400000010ff */
[----:B------:R-:W-:Y:S02]  /*18d40*/  F2FP.BF16.F32.PACK_AB R10, R26, R10 ;  /* 0x0000000a1a0a723e */ /* 0x000fe400000010ff */
[----:B------:R-:W-:-:S02]  /*18d50*/  F2FP.BF16.F32.PACK_AB R9, R27, R9 ;  /* 0x000000091b09723e */ /* 0x000fc400000010ff */
[----:B------:R-:W-:Y:S02]  /*18d60*/  F2FP.BF16.F32.PACK_AB R8, R24, R8 ;  /* 0x000000081808723e */ /* 0x000fe400000010ff */
[----:B------:R-:W-:Y:S02]  /*18d70*/  F2FP.BF16.F32.PACK_AB R15, R25, R15 ;  /* 0x0000000f190f723e */ /* 0x000fe400000010ff */
[----:B------:R-:W-:Y:S02]  /*18d80*/  F2FP.BF16.F32.PACK_AB R14, R22, R14 ;  /* 0x0000000e160e723e */ /* 0x000fe400000010ff */
[----:B------:R-:W-:Y:S02]  /*18d90*/  F2FP.BF16.F32.PACK_AB R13, R23, R13 ;  /* 0x0000000d170d723e */ /* 0x000fe400000010ff */
[----:B------:R-:W-:Y:S02]  /*18da0*/  F2FP.BF16.F32.PACK_AB R12, R20, R12 ;  /* 0x0000000c140c723e */ /* 0x000fe400000010ff */
[----:B------:R-:W-:-:S02]  /*18db0*/  F2FP.BF16.F32.PACK_AB R19, R21, R19 ;  /* 0x000000131513723e */ /* 0x000fc400000010ff */
[----:B------:R-:W-:Y:S02]  /*18dc0*/  F2FP.BF16.F32.PACK_AB R17, R17, R28 ;  /* 0x0000001c1111723e */ /* 0x000fe400000010ff */
[----:B------:R-:W-:Y:S02]  /*18dd0*/  F2FP.BF16.F32.PACK_AB R16, R29, R3 ;  /* 0x000000031d10723e */ /* 0x000fe400000010ff */
[----:B----4-:R-:W-:-:S07]  /*18de0*/  F2FP.BF16.F32.PACK_AB R4, R4, R0 ;  /* 0x000000000404723e */ /* 0x010fce00000010ff */
.L_x_1:
[----:B-1----:R-:W2:Y:S01]  /*18df0*/  LDL.LU R20, [R1+0x634] ;  /* 0x0006340001147983 */ /* 0x002ea20000300800 */
[----:B------:R-:W1:Y:S01]  /*18e00*/  S2R R22, SR_TID.X ;  /* 0x0000000000167919 */ /* 0x000e620000002100 */
[----:B------:R-:W3:Y:S01]  /*18e10*/  S2UR UR5, SR_CgaCtaId ;  /* 0x00000000000579c3 */ /* 0x000ee20000008800 */
[----:B------:R-:W-:Y:S01]  /*18e20*/  UMOV UR4, 0x400 ;  /* 0x0000040000047882 */ /* 0x000fe20000000000 */
[----:B------:R-:W4:Y:S01]  /*18e30*/  LDCU.128 UR12, c[0x0][0x390] ;  /* 0x00007200ff0c77ac */ /* 0x000f220008000c00 */
[----:B------:R-:W5:Y:S04]  /*18e40*/  LDL.LU R23, [R1+0x630] ;  /* 0x0006300001177983 */ /* 0x000f680000300800 */
[----:B------:R-:W4:Y:S04]  /*18e50*/  LDL.LU R21, [R1+0x638] ;  /* 0x0006380001157983 */ /* 0x000f280000300800 */
[----:B------:R-:W4:Y:S01]  /*18e60*/  LDL.LU R25, [R1+0x620] ;  /* 0x0006200001197983 */ /* 0x000f220000300800 */
[C---:B-1----:R-:W-:Y:S01]  /*18e70*/  IMAD.SHL.U32 R3, R22.reuse, 0x4, RZ ;  /* 0x0000000416037824 */ /* 0x042fe200078e00ff */
[C---:B0-----:R-:W-:Y:S01]  /*18e80*/  LOP3.LUT R2, R22.reuse, 0x60, RZ, 0xc0, !PT ;  /* 0x0000006016027812 */ /* 0x041fe200078ec0ff */
[----:B------:R-:W-:-:S03]  /*18e90*/  IMAD.SHL.U32 R0, R22, 0x100, RZ ;  /* 0x0000010016007824 */ /* 0x000fc600078e00ff */
[----:B------:R-:W-:Y:S01]  /*18ea0*/  LOP3.LUT R3, R3, 0x70, RZ, 0xc0, !PT ;  /* 0x0000007003037812 */ /* 0x000fe200078ec0ff */
[----:B---3--:R-:W-:Y:S01]  /*18eb0*/  ULEA UR4, UR5, UR4, 0x18 ;  /* 0x0000000405047291 */ /* 0x008fe2000f8ec0ff */
[----:B------:R-:W-:Y:S01]  /*18ec0*/  SHF.R.U32.HI R24, RZ, 0x4, R22 ;  /* 0x00000004ff187819 */ /* 0x000fe20000011616 */
[----:B------:R-:W0:Y:S02]  /*18ed0*/  LDCU UR5, c[0x0][0x3b4] ;  /* 0x00007680ff0577ac */ /* 0x000e240008000800 */
[----:B------:R-:W-:Y:S01]  /*18ee0*/  IMAD R3, R2, 0x10, R3 ;  /* 0x0000001002037824 */ /* 0x000fe200078e0203 */
[----:B------:R-:W-:Y:S02]  /*18ef0*/  LEA.HI R29, R22, 0x38, RZ, 0x1c ;  /* 0x00000038161d7811 */ /* 0x000fe400078fe0ff */
[----:B------:R-:W-:Y:S01]  /*18f00*/  SGXT.U32 R24, R24, 0x3 ;  /* 0x000000031818781a */ /* 0x000fe20000000000 */
[----:B------:R-:W-:Y:S01]  /*18f10*/  BAR.SYNC.DEFER_BLOCKING 0x0 ;  /* 0x0000000000007b1d */ /* 0x000fe20000010000 */
[----:B--2---:R-:W-:-:S04]  /*18f20*/  LOP3.LUT R0, R20, 0x1800, R0, 0xf8, !PT ;  /* 0x0000180014007812 */ /* 0x004fc800078ef800 */
[----:B------:R-:W-:-:S05]  /*18f30*/  LOP3.LUT R0, R0, R3, RZ, 0x3c, !PT ;  /* 0x0000000300007212 */ /* 0x000fca00078e3cff */
[----:B------:R-:W-:Y:S04]  /*18f40*/  STS.128 [R0+UR4], R16 ;  /* 0x0000001000007988 */ /* 0x000fe80008000c04 */
[----:B------:R-:W-:Y:S04]  /*18f50*/  STS.128 [R0+UR4+0x100], R12 ;  /* 0x0001000c00007988 */ /* 0x000fe80008000c04 */
[----:B------:R-:W-:Y:S04]  /*18f60*/  STS.128 [R0+UR4+0x80], R8 ;  /* 0x0000800800007988 */ /* 0x000fe80008000c04 */
[----:B------:R1:W-:Y:S01]  /*18f70*/  STS.128 [R0+UR4+0x180], R4 ;  /* 0x0001800400007988 */ /* 0x0003e20008000c04 */
[----:B------:R-:W-:-:S05]  /*18f80*/  IMAD.SHL.U32 R20, R22, 0x400, RZ ;  /* 0x0000040016147824 */ /* 0x000fca00078e00ff */
[----:B------:R-:W-:-:S04]  /*18f90*/  LOP3.LUT R20, R20, 0x1800, RZ, 0xc0, !PT ;  /* 0x0000180014147812 */ /* 0x000fc800078ec0ff */
[----:B-----5:R-:W-:-:S04]  /*18fa0*/  LOP3.LUT R20, R20, 0x1f0, R23, 0xf8, !PT ;  /* 0x000001f014147812 */ /* 0x020fc800078ef817 */
[----:B-1----:R-:W-:Y:S01]  /*18fb0*/  LOP3.LUT R4, R20, 0x60, R22, 0x78, !PT ;  /* 0x0000006014047812 */ /* 0x002fe200078e7816 */
[----:B------:R-:W-:Y:S01]  /*18fc0*/  BAR.SYNC.DEFER_BLOCKING 0x0 ;  /* 0x0000000000007b1d */ /* 0x000fe20000010000 */
[----:B----4-:R-:W-:Y:S01]  /*18fd0*/  LEA.HI R0, R22, R25, RZ, 0x1c ;  /* 0x0000001916007211 */ /* 0x010fe200078fe0ff */
[----:B------:R-:W-:-:S04]  /*18fe0*/  IMAD.IADD R29, R25, 0x1, R29 ;  /* 0x00000001191d7824 */ /* 0x000fc800078e021d */
[----:B------:R-:W1:Y:S04]  /*18ff0*/  LDS.128 R16, [R4+UR4] ;  /* 0x0000000404107984 */ /* 0x000e680008000c00 */
[----:B------:R-:W2:Y:S04]  /*19000*/  LDS.128 R12, [R4+UR4+0x200] ;  /* 0x00020004040c7984 */ /* 0x000ea80008000c00 */
[----:B------:R3:W-:Y:S01]  /*19010*/  STL [R1], R0 ;  /* 0x0000000001007387 */ /* 0x0007e20000100800 */
[C-C-:B------:R-:W-:Y:S02]  /*19020*/  LOP3.LUT R5, R25.reuse, 0xe0, R24.reuse, 0xfe, !PT ;  /* 0x000000e019057812 */ /* 0x140fe400078efe18 */
[C-C-:B------:R-:W-:Y:S01]  /*19030*/  LOP3.LUT R2, R25.reuse, 0xd8, R24.reuse, 0xfe, !PT ;  /* 0x000000d819027812 */ /* 0x140fe200078efe18 */
[----:B------:R4:W-:Y:S01]  /*19040*/  STL [R1+0x668], R29 ;  /* 0x0006681d01007387 */ /* 0x0009e20000100800 */
[----:B------:R-:W-:Y:S01]  /*19050*/  LOP3.LUT R23, R25, R24, RZ, 0xfc, !PT ;  /* 0x0000001819177212 */ /* 0x000fe200078efcff */
[C---:B0-----:R-:W-:Y:S01]  /*19060*/  IMAD R3, R21.reuse, UR5, RZ ;  /* 0x0000000515037c24 */ /* 0x041fe2000f8e02ff */
[----:B------:R-:W-:Y:S01]  /*19070*/  ISETP.GE.AND P0, PT, R21, UR14, PT ;  /* 0x0000000e15007c0c */ /* 0x000fe2000bf06270 */
[----:B------:R-:W0:Y:S01]  /*19080*/  LDS.128 R8, [R4+UR4+0x400] ;  /* 0x0004000404087984 */ /* 0x000e220008000c00 */
[----:B---3--:R-:W-:-:S02]  /*19090*/  LOP3.LUT R0, R25, 0xf0, R24, 0xfe, !PT ;  /* 0x000000f019007812 */ /* 0x008fc400078efe18 */
[----:B----4-:R-:W-:-:S03]  /*190a0*/  LOP3.LUT R29, R25, 0xc8, R24, 0xfe, !PT ;  /* 0x000000c8191d7812 */ /* 0x010fc600078efe18 */
[----:B------:R3:W-:Y:S04]  /*190b0*/  STL [R1+0x50], R0 ;  /* 0x0000500001007387 */ /* 0x0007e80000100800 */
[----:B------:R-:W-:Y:S01]  /*190c0*/  STL [R1+0x4c], R5 ;  /* 0x00004c0501007387 */ /* 0x000fe20000100800 */
[----:B---3--:R-:W-:-:S03]  /*190d0*/  LOP3.LUT R0, R25, 0xd0, R24, 0xfe, !PT ;  /* 0x000000d019007812 */ /* 0x008fc600078efe18 */
[----:B------:R-:W-:Y:S04]  /*190e0*/  STL [R1+0x48], R2 ;  /* 0x0000480201007387 */ /* 0x000fe80000100800 */
[----:B------:R3:W-:Y:S04]  /*190f0*/  STL [R1+0x66c], R29 ;  /* 0x00066c1d01007387 */ /* 0x0007e80000100800 */
[----:B------:R4:W-:Y:S01]  /*19100*/  STL [R1+0x44], R0 ;  /* 0x0000440001007387 */ /* 0x0009e20000100800 */
[C-C-:B------:R-:W-:Y:S02]  /*19110*/  LOP3.LUT R22, R25.reuse, 0xe8, R24.reuse, 0xfe, !PT ;  /* 0x000000e819167812 */ /* 0x140fe400078efe18 */
[C-C-:B------:R-:W-:Y:S01]  /*19120*/  LOP3.LUT R28, R25.reuse, 0x30, R24.reuse, 0xfe, !PT ;  /* 0x00000030191c7812 */ /* 0x140fe200078efe18 */
[----:B------:R-:W5:Y:S01]  /*19130*/  LDS.128 R4, [R4+UR4+0x600] ;  /* 0x0006000404047984 */ /* 0x000f620008000c00 */
[----:B---3--:R-:W3:Y:S01]  /*19140*/  LDC R29, c[0x0][0x3b8] ;  /* 0x0000ee00ff1d7b82 */ /* 0x008ee20000000800 */
[----:B----4-:R-:W-:-:S05]  /*19150*/  LOP3.LUT R0, R25, 0xc0, R24, 0xfe, !PT ;  /* 0x000000c019007812 */ /* 0x010fca00078efe18 */
[----:B------:R4:W-:Y:S04]  /*19160*/  STL [R1+0x40], R0 ;  /* 0x0000400001007387 */ /* 0x0009e80000100800 */
[----:B-1----:R-:W-:Y:S04]  /*19170*/  STL [R1+0x664], R17 ;  /* 0x0006641101007387 */ /* 0x002fe80000100800 */
[----:B------:R-:W-:Y:S01]  /*19180*/  STL [R1+0x64c], R18 ;  /* 0x00064c1201007387 */ /* 0x000fe20000100800 */
[----:B----4-:R-:W-:-:S03]  /*19190*/  LOP3.LUT R0, R25, 0xb0, R24, 0xfe, !PT ;  /* 0x000000b019007812 */ /* 0x010fc600078efe18 */
[----:B------:R1:W-:Y:S02]  /*191a0*/  STL [R1+0x63c], R19 ;  /* 0x00063c1301007387 */ /* 0x0003e40000100800 */
[----:B-1----:R-:W-:-:S05]  /*191b0*/  LOP3.LUT R19, R25, 0xa8, R24, 0xfe, !PT ;  /* 0x000000a819137812 */ /* 0x002fca00078efe18 */
[----:B------:R1:W-:Y:S04]  /*191c0*/  STL [R1+0x644], R19 ;  /* 0x0006441301007387 */ /* 0x0003e80000100800 */
[----:B------:R4:W-:Y:S04]  /*191d0*/  STL [R1+0x3c], R0 ;  /* 0x00003c0001007387 */ /* 0x0009e80000100800 */
[----:B--2---:R-:W-:Y:S04]  /*191e0*/  STL [R1+0x660], R13 ;  /* 0x0006600d01007387 */ /* 0x004fe80000100800 */
[----:B------:R2:W-:Y:S01]  /*191f0*/  STL [R1+0x648], R14 ;  /* 0x0006480e01007387 */ /* 0x0005e20000100800 */
[----:B-1----:R-:W-:-:S03]  /*19200*/  LOP3.LUT R19, R25, 0x90, R24, 0xfe, !PT ;  /* 0x0000009019137812 */ /* 0x002fc600078efe18 */
[----:B------:R1:W-:Y:S01]  /*19210*/  STL [R1+0x640], R15 ;  /* 0x0006400f01007387 */ /* 0x0003e20000100800 */
[C-C-:B----4-:R-:W-:Y:S02]  /*19220*/  LOP3.LUT R0, R25.reuse, 0xa0, R24.reuse, 0xfe, !PT ;  /* 0x000000a019007812 */ /* 0x150fe400078efe18 */
[C-C-:B------:R-:W-:Y:S02]  /*19230*/  LOP3.LUT R18, R25.reuse, 0x80, R24.reuse, 0xfe, !PT ;  /* 0x0000008019127812 */ /* 0x140fe400078efe18 */
[C-C-:B--2---:R-:W-:Y:S02]  /*19240*/  LOP3.LUT R14, R25.reuse, 0x88, R24.reuse, 0xfe, !PT ;  /* 0x00000088190e7812 */ /* 0x144fe400078efe18 */
[----:B-1----:R-:W-:-:S05]  /*19250*/  LOP3.LUT R15, R25, 0x98, R24, 0xfe, !PT ;  /* 0x00000098190f7812 */ /* 0x002fca00078efe18 */
[----:B------:R-:W-:Y:S04]  /*19260*/  STL [R1+0x650], R15 ;  /* 0x0006500f01007387 */ /* 0x000fe80000100800 */
[----:B------:R1:W-:Y:S01]  /*19270*/  STL [R1+0x34], R0 ;  /* 0x0000340001007387 */ /* 0x0003e20000100800 */
[----:B------:R-:W-:-:S03]  /*19280*/  LOP3.LUT R13, R25, 0x48, R24, 0xfe, !PT ;  /* 0x00000048190d7812 */ /* 0x000fc600078efe18 */
[----:B------:R2:W-:Y:S01]  /*19290*/  STL [R1+0x654], R19 ;  /* 0x0006541301007387 */ /* 0x0005e20000100800 */
[----:B------:R-:W-:-:S03]  /*192a0*/  LOP3.LUT R17, R25, 0x40, R24, 0xfe, !PT ;  /* 0x0000004019117812 */ /* 0x000fc600078efe18 */
[----:B------:R4:W-:Y:S01]  /*192b0*/  STL [R1+0x658], R14 ;  /* 0x0006580e01007387 */ /* 0x0009e20000100800 */
[----:B-1----:R-:W-:-:S03]  /*192c0*/  LOP3.LUT R0, R25, 0x70, R24, 0xfe, !PT ;  /* 0x0000007019007812 */ /* 0x002fc600078efe18 */
[----:B------:R1:W-:Y:S01]  /*192d0*/  STL [R1+0x65c], R18 ;  /* 0x00065c1201007387 */ /* 0x0003e20000100800 */
[C-C-:B------:R-:W-:Y:S02]  /*192e0*/  LOP3.LUT R15, R25.reuse, 0x68, R24.reuse, 0xfe, !PT ;  /* 0x00000068190f7812 */ /* 0x140fe400078efe18 */
[C-C-:B--2---:R-:W-:Y:S02]  /*192f0*/  LOP3.LUT R19, R25.reuse, 0x60, R24.reuse, 0xfe, !PT ;  /* 0x0000006019137812 */ /* 0x144fe400078efe18 */
[C-C-:B------:R-:W-:Y:S02]  /*19300*/  LOP3.LUT R27, R25.reuse, 0x28, R24.reuse, 0xfe, !PT ;  /* 0x00000028191b7812 */ /* 0x140fe400078efe18 */
[C-C-:B----4-:R-:W-:Y:S02]  /*19310*/  LOP3.LUT R14, R25.reuse, 0x58, R24.reuse, 0xfe, !PT ;  /* 0x00000058190e7812 */ /* 0x150fe400078efe18 */
[C-C-:B------:R-:W-:Y:S02]  /*19320*/  LOP3.LUT R26, R25.reuse, 0x20, R24.reuse, 0xfe, !PT ;  /* 0x00000020191a7812 */ /* 0x140fe400078efe18 */
[----:B-1----:R-:W-:-:S02]  /*19330*/  LOP3.LUT R18, R25, 0x50, R24, 0xfe, !PT ;  /* 0x0000005019127812 */ /* 0x002fc400078efe18 */
[C-C-:B------:R-:W-:Y:S02]  /*19340*/  LOP3.LUT R21, R25.reuse, 0x18, R24.reuse, 0xfe, !PT ;  /* 0x0000001819157812 */ /* 0x140fe400078efe18 */
[C-C-:B------:R-:W-:Y:S01]  /*19350*/  LOP3.LUT R20, R25.reuse, 0x10, R24.reuse, 0xfe, !PT ;  /* 0x0000001019147812 */ /* 0x140fe200078efe18 */
[----:B------:R1:W-:Y:S01]  /*19360*/  STL [R1+0x20], R0 ;  /* 0x0000200001007387 */ /* 0x0003e20000100800 */
[----:B------:R-:W-:Y:S01]  /*19370*/  LOP3.LUT R24, R25, 0x8, R24, 0xfe, !PT ;  /* 0x0000000819187812 */ /* 0x000fe200078efe18 */
[CC--:B---3--:R-:W-:Y:S01]  /*19380*/  IMAD R2, R23.reuse, R29.reuse, RZ ;  /* 0x0000001d17027224 */ /* 0x0c8fe200078e02ff */
[----:B------:R-:W-:Y:S02]  /*19390*/  ISETP.LT.AND P1, PT, R23, UR15, !P0 ;  /* 0x0000000f17007c0c */ /* 0x000fe4000c721270 */
[C---:B------:R-:W-:Y:S01]  /*193a0*/  ISETP.LT.AND P4, PT, R24.reuse, UR15, !P0 ;  /* 0x0000000f18007c0c */ /* 0x040fe2000c781270 */
[----:B------:R-:W-:Y:S01]  /*193b0*/  IMAD R23, R24, R29, RZ ;  /* 0x0000001d18177224 */ /* 0x000fe200078e02ff */
[----:B-1----:R-:W-:-:S04]  /*193c0*/  LEA R0, P2, R3, UR12, 0x1 ;  /* 0x0000000c03007c11 */ /* 0x002fc8000f8408ff */
[----:B------:R-:W-:Y:S02]  /*193d0*/  LEA.HI.X.SX32 R3, R3, UR13, 0x1, P2 ;  /* 0x0000000d03037c11 */ /* 0x000fe400090f0eff */
[----:B------:R-:W-:Y:S02]  /*193e0*/  LEA R24, P3, R2, R0, 0x1 ;  /* 0x0000000002187211 */ /* 0x000fe400078608ff */
[----:B------:R-:W-:Y:S02]  /*193f0*/  ISETP.LT.AND P5, PT, R20, UR15, !P0 ;  /* 0x0000000f14007c0c */ /* 0x000fe4000c7a1270 */
[----:B------:R-:W-:Y:S01]  /*19400*/  LEA.HI.X.SX32 R25, R2, R3, 0x1, P3 ;  /* 0x0000000302197211 */ /* 0x000fe200018f0eff */
[-C--:B------:R-:W-:Y:S01]  /*19410*/  IMAD R20, R20, R29.reuse, RZ ;  /* 0x0000001d14147224 */ /* 0x080fe200078e02ff */
[C---:B------:R-:W-:Y:S01]  /*19420*/  ISETP.LT.AND P3, PT, R21.reuse, UR15, !P0 ;  /* 0x0000000f15007c0c */ /* 0x040fe2000c761270 */
[----:B------:R-:W-:Y:S02]  /*19430*/  IMAD R21, R21, R29, RZ ;  /* 0x0000001d15157224 */ /* 0x000fe400078e02ff */
[----:B------:R-:W2:Y:S01]  /*19440*/  LDL.LU R29, [R1+0x66c] ;  /* 0x00066c00011d7983 */ /* 0x000ea20000300800 */
[----:B------:R-:W-:-:S02]  /*19450*/  ISETP.LT.AND P2, PT, R22, UR15, !P0 ;  /* 0x0000000f16007c0c */ /* 0x000fc4000c741270 */
[----:B------:R-:W-:-:S04]  /*19460*/  LEA R22, P6, R23, R0, 0x1 ;  /* 0x0000000017167211 */ /* 0x000fc800078c08ff */
[----:B------:R-:W-:Y:S01]  /*19470*/  LEA.HI.X.SX32 R23, R23, R3, 0x1, P6 ;  /* 0x0000000317177211 */ /* 0x000fe200030f0eff */
[----:B------:R-:W-:Y:S04]  /*19480*/  @P1 STG.E.U16 desc[UR8][R24.64], R16 ;  /* 0x0000001018001986 */ /* 0x000fe8000c101508 */
[----:B------:R1:W-:Y:S02]  /*19490*/  @P4 STG.E.U16 desc[UR8][R22.64], R12 ;  /* 0x0000000c16004986 */ /* 0x0003e4000c101508 */
[----:B-1----:R-:W1:Y:S01]  /*194a0*/  LDC R23, c[0x0][0x3b8] ;  /* 0x0000ee00ff177b82 */ /* 0x002e620000000800 */
[----:B------:R-:W-:Y:S02]  /*194b0*/  LEA R24, P1, R20, R0, 0x1 ;  /* 0x0000000014187211 */ /* 0x000fe400078208ff */
[----:B------:R-:W-:-:S02]  /*194c0*/  ISETP.LT.AND P4, PT, R26, UR15, !P0 ;  /* 0x0000000f1a007c0c */ /* 0x000fc4000c781270 */
[----:B------:R-:W-:Y:S02]  /*194d0*/  LEA.HI.X.SX32 R25, R20, R3, 0x1, P1 ;  /* 0x0000000314197211 */ /* 0x000fe400008f0eff */
[----:B------:R-:W-:-:S03]  /*194e0*/  LEA R22, P6, R21, R0, 0x1 ;  /* 0x0000000015167211 */ /* 0x000fc600078c08ff */
[----:B0-----:R0:W-:Y:S02]  /*194f0*/  @P5 STG.E.U16 desc[UR8][R24.64], R8 ;  /* 0x0000000818005986 */ /* 0x0011e4000c101508 */
[----:B0-----:R-:W0:Y:S01]  /*19500*/  LDC R25, c[0x0][0x3b8] ;  /* 0x0000ee00ff197b82 */ /* 0x001e220000000800 */
[----:B-1----:R-:W-:Y:S01]  /*19510*/  IMAD R26, R26, R23, RZ ;  /* 0x000000171a1a7224 */ /* 0x002fe200078e02ff */
[----:B------:R-:W-:-:S04]  /*19520*/  LEA.HI.X.SX32 R23, R21, R3, 0x1, P6 ;  /* 0x0000000315177211 */ /* 0x000fc800030f0eff */
[----:B------:R-:W-:-:S04]  /*19530*/  LEA R20, P6, R26, R0, 0x1 ;  /* 0x000000001a147211 */ /* 0x000fc800078c08ff */
[----:B------:R-:W-:Y:S02]  /*19540*/  LEA.HI.X.SX32 R21, R26, R3, 0x1, P6 ;  /* 0x000000031a157211 */ /* 0x000fe400030f0eff */
[----:B------:R-:W1:Y:S01]  /*19550*/  LDC R26, c[0x0][0x3b8] ;  /* 0x0000ee00ff1a7b82 */ /* 0x000e620000000800 */
[C---:B------:R-:W-:Y:S01]  /*19560*/  ISETP.LT.AND P5, PT, R27.reuse, UR15, !P0 ;  /* 0x0000000f1b007c0c */ /* 0x040fe2000c7a1270 */
[----:B-----5:R3:W-:Y:S01]  /*19570*/  @P3 STG.E.U16 desc[UR8][R22.64], R4 ;  /* 0x0000000416003986 */ /* 0x0207e2000c101508 */
[----:B------:R-:W-:Y:S02]  /*19580*/  PRMT R16, R16, 0x7632, R16 ;  /* 0x0000763210107816 */ /* 0x000fe40000000010 */
[----:B------:R-:W-:Y:S01]  /*19590*/  ISETP.LT.AND P3, PT, R28, UR15, !P0 ;  /* 0x0000000f1c007c0c */ /* 0x000fe2000c761270 */
[----:B0-----:R-:W-:Y:S02]  /*195a0*/  IMAD R27, R27, R25, RZ ;  /* 0x000000191b1b7224 */ /* 0x001fe400078e02ff */
[----:B------:R0:W-:Y:S03]  /*195b0*/  @P4 STG.E.U16 desc[UR8][R20.64], R16 ;  /* 0x0000001014004986 */ /* 0x0001e6000c101508 */
[----:B---3--:R-:W-:-:S02]  /*195c0*/  LEA R22, P6, R27, R0, 0x1 ;  /* 0x000000001b167211 */ /* 0x008fc400078c08ff */
[----:B------:R-:W-:Y:S02]  /*195d0*/  PRMT R12, R12, 0x7632, R12 ;  /* 0x000076320c0c7816 */ /* 0x000fe4000000000c */
[----:B------:R-:W-:Y:S01]  /*195e0*/  LEA.HI.X.SX32 R23, R27, R3, 0x1, P6 ;  /* 0x000000031b177211 */ /* 0x000fe200030f0eff */
[----:B-1----:R-:W-:Y:S01]  /*195f0*/  IMAD R28, R28, R26, RZ ;  /* 0x0000001a1c1c7224 */ /* 0x002fe200078e02ff */
[----:B------:R-:W-:-:S04]  /*19600*/  PRMT R8, R8, 0x7632, R8 ;  /* 0x0000763208087816 */ /* 0x000fc80000000008 */
[C---:B0-----:R-:W-:Y:S01]  /*19610*/  LEA R20, P6, R28.reuse, R0, 0x1 ;  /* 0x000000001c147211 */ /* 0x041fe200078c08ff */
[----:B------:R-:W-:Y:S03]  /*19620*/  @P5 STG.E.U16 desc[UR8][R22.64], R12 ;  /* 0x0000000c16005986 */ /* 0x000fe6000c101508 */
[----:B------:R-:W-:Y:S02]  /*19630*/  LEA.HI.X.SX32 R21, R28, R3, 0x1, P6 ;  /* 0x000000031c157211 */ /* 0x000fe400030f0eff */
[----:B------:R-:W-:-:S03]  /*19640*/  ISETP.LT.AND P5, PT, R17, UR15, !P0 ;  /* 0x0000000f11007c0c */ /* 0x000fc6000c7a1270 */
[----:B------:R0:W-:Y:S01]  /*19650*/  @P3 STG.E.U16 desc[UR8][R20.64], R8 ;  /* 0x0000000814003986 */ /* 0x0001e2000c101508 */
[----:B------:R-:W-:Y:S02]  /*19660*/  ISETP.LT.AND P3, PT, R13, UR15, !P0 ;  /* 0x0000000f0d007c0c */ /* 0x000fe4000c761270 */
[----:B--2---:R-:W-:Y:S02]  /*19670*/  ISETP.LT.AND P1, PT, R29, UR15, !P0 ;  /* 0x0000000f1d007c0c */ /* 0x004fe4000c721270 */
[----:B------:R-:W2:Y:S04]  /*19680*/  LDL.LU R29, [R1+0x668] ;  /* 0x00066800011d7983 */ /* 0x000ea80000300800 */
[----:B------:R-:W3:Y:S04]  /*19690*/  LDL.LU R17, [R1+0x664] ;  /* 0x0006640001117983 */ /* 0x000ee80000300800 */
[----:B------:R-:W4:Y:S04]  /*196a0*/  LDL.LU R25, [R1+0x20] ;  /* 0x0000200001197983 */ /* 0x000f280000300800 */
[----:B------:R-:W5:Y:S04]  /*196b0*/  LDL.LU R27, [R1] ;  /* 0x00000000011b7983 */ /* 0x000f680000300800 */
[----:B------:R-:W3:Y:S01]  /*196c0*/  LDL.LU R13, [R1+0x660] ;  /* 0x00066000010d7983 */ /* 0x000ee20000300800 */
[----:B------:R-:W-:Y:S01]  /*196d0*/  IMAD R2, R26, 0x40, R2 ;  /* 0x000000401a027824 */ /* 0x000fe200078e0202 */
[----:B0-----:R-:W-:-:S03]  /*196e0*/  PRMT R8, R4, 0x7632, R8 ;  /* 0x0000763204087816 */ /* 0x001fc60000000008 */
[----:B------:R-:W-:Y:S01]  /*196f0*/  IMAD R4, R26, 0x8, R2 ;  /* 0x000000081a047824 */ /* 0x000fe200078e0202 */
[C---:B--2---:R-:W-:Y:S01]  /*19700*/  ISETP.LT.AND P4, PT, R29.reuse, UR15, !P0 ;  /* 0x0000000f1d007c0c */ /* 0x044fe2000c781270 */
[----:B------:R-:W-:-:S05]  /*19710*/  IMAD R29, R29, R26, RZ ;  /* 0x0000001a1d1d7224 */ /* 0x000fca00078e02ff */
[----:B------:R-:W-:-:S04]  /*19720*/  LEA R22, P6, R29, R0, 0x1 ;  /* 0x000000001d167211 */ /* 0x000fc800078c08ff */
[----:B------:R-:W-:Y:S02]  /*19730*/  LEA.HI.X.SX32 R23, R29, R3, 0x1, P6 ;  /* 0x000000031d177211 */ /* 0x000fe400030f0eff */
[----:B------:R-:W-:-:S03]  /*19740*/  LEA R20, P6, R2, R0, 0x1 ;  /* 0x0000000002147211 */ /* 0x000fc600078c08ff */
[----:B------:R0:W-:Y:S01]  /*19750*/  @P4 STG.E.U16 desc[UR8][R22.64], R8 ;  /* 0x0000000816004986 */ /* 0x0001e2000c101508 */
[----:B------:R-:W-:Y:S02]  /*19760*/  LEA.HI.X.SX32 R21, R2, R3, 0x1, P6 ;  /* 0x0000000302157211 */ /* 0x000fe400030f0eff */
[----:B------:R-:W-:Y:S02]  /*19770*/  ISETP.LT.AND P4, PT, R18, UR15, !P0 ;  /* 0x0000000f12007c0c */ /* 0x000fe4000c781270 */
[----:B------:R-:W2:Y:S01]  /*19780*/  LDL.LU R18, [R1+0x65c] ;  /* 0x00065c0001127983 */ /* 0x000ea20000300800 */
[----:B0-----:R-:W-:-:S03]  /*19790*/  LEA R22, P6, R4, R0, 0x1 ;  /* 0x0000000004167211 */ /* 0x001fc600078c08ff */
[----:B---3--:R0:W-:Y:S01]  /*197a0*/  @P5 STG.E.U16 desc[UR8][R20.64], R17 ;  /* 0x0000001114005986 */ /* 0x0081e2000c101508 */
[----:B------:R-:W-:Y:S02]  /*197b0*/  LEA.HI.X.SX32 R23, R4, R3, 0x1, P6 ;  /* 0x0000000304177211 */ /* 0x000fe400030f0eff */
[----:B------:R-:W-:Y:S02]  /*197c0*/  ISETP.LT.AND P5, PT, R14, UR15, !P0 ;  /* 0x0000000f0e007c0c */ /* 0x000fe4000c7a1270 */
[----:B------:R-:W3:Y:S04]  /*197d0*/  LDL.LU R14, [R1+0x658] ;  /* 0x00065800010e7983 */ /* 0x000ee80000300800 */
[----:B------:R1:W-:Y:S01]  /*197e0*/  @P3 STG.E.U16 desc[UR8][R22.64], R13 ;  /* 0x0000000d16003986 */ /* 0x0003e2000c101508 */
[----:B------:R-:W-:-:S03]  /*197f0*/  ISETP.LT.AND P3, PT, R19, UR15, !P0 ;  /* 0x0000000f13007c0c */ /* 0x000fc6000c761270 */
[----:B------:R-:W3:Y:S01]  /*19800*/  LDL.LU R19, [R1+0x654] ;  /* 0x0006540001137983 */ /* 0x000ee20000300800 */
[----:B------:R-:W-:-:S04]  /*19810*/  IMAD R2, R26, 0x8, R4 ;  /* 0x000000081a027824 */ /* 0x000fc800078e0204 */
[----:B------:R-:W-:Y:S01]  /*19820*/  IMAD R4, R26, 0x8, R2 ;  /* 0x000000081a047824 */ /* 0x000fe200078e0202 */
[----:B0-----:R-:W-:-:S04]  /*19830*/  LEA R20, P6, R2, R0, 0x1 ;  /* 0x0000000002147211 */ /* 0x001fc800078c08ff */
[----:B------:R-:W-:Y:S01]  /*19840*/  LEA.HI.X.SX32 R21, R2, R3, 0x1, P6 ;  /* 0x0000000302157211 */ /* 0x000fe200030f0eff */
[----:B------:R-:W-:Y:S01]  /*19850*/  IMAD R2, R26, 0x8, R4 ;  /* 0x000000081a027824 */ /* 0x000fe200078e0204 */
[----:B-1----:R-:W-:-:S04]  /*19860*/  LEA R22, P6, R4, R0, 0x1 ;  /* 0x0000000004167211 */ /* 0x002fc800078c08ff */
[-C--:B------:R-:W-:Y:S02]  /*19870*/  LEA.HI.X.SX32 R23, R4, R3.reuse, 0x1, P6 ;  /* 0x0000000304177211 */ /* 0x080fe400030f0eff */
[-C--:B------:R-:W-:Y:S01]  /*19880*/  LEA R16, P6, R2, R0.reuse, 0x1 ;  /* 0x0000000002107211 */ /* 0x080fe200078c08ff */
[----:B------:R0:W-:Y:S01]  /*19890*/  @P4 STG.E.U16 desc[UR8][R20.64], R9 ;  /* 0x0000000914004986 */ /* 0x0001e2000c101508 */
[----:B------:R-:W-:Y:S01]  /*198a0*/  IMAD R4, R26, 0x8, R2 ;  /* 0x000000081a047824 */ /* 0x000fe200078e0202 */
[----:B------:R-:W-:Y:S02]  /*198b0*/  ISETP.LT.AND P4, PT, R15, UR15, !P0 ;  /* 0x0000000f0f007c0c */ /* 0x000fe4000c781270 */
[----:B------:R-:W-:Y:S01]  /*198c0*/  PRMT R8, R17, 0x7632, R8 ;  /* 0x0000763211087816 */ /* 0x000fe20000000008 */
[----:B------:R-:W-:Y:S01]  /*198d0*/  @P5 STG.E.U16 desc[UR8][R22.64], R5 ;  /* 0x0000000516005986 */ /* 0x000fe2000c101508 */
[----:B------:R-:W-:Y:S01]  /*198e0*/  LEA.HI.X.SX32 R17, R2, R3, 0x1, P6 ;  /* 0x0000000302117211 */ /* 0x000fe200030f0eff */
[----:B------:R-:W-:Y:S01]  /*198f0*/  IMAD R2, R26, 0x8, R4 ;  /* 0x000000081a027824 */ /* 0x000fe200078e0204 */
[----:B----4-:R-:W-:Y:S01]  /*19900*/  ISETP.LT.AND P5, PT, R25, UR15, !P0 ;  /* 0x0000000f19007c0c */ /* 0x010fe2000c7a1270 */
[----:B------:R-:W4:Y:S01]  /*19910*/  LDL.LU R15, [R1+0x650] ;  /* 0x00065000010f7983 */ /* 0x000f220000300800 */
[----:B0-----:R-:W-:-:S03]  /*19920*/  LEA R20, P6, R4, R0, 0x1 ;  /* 0x0000000004147211 */ /* 0x001fc600078c08ff */
[----:B------:R5:W-:Y:S01]  /*19930*/  @P3 STG.E.U16 desc[UR8][R16.64], R8 ;  /* 0x0000000810003986 */ /* 0x000be2000c101508 */
[----:B------:R-:W-:Y:S02]  /*19940*/  PRMT R13, R13, 0x7632, R13 ;  /* 0x000076320d0d7816 */ /* 0x000fe4000000000d */
[----:B------:R-:W-:Y:S01]  /*19950*/  LEA.HI.X.SX32 R21, R4, R3, 0x1, P6 ;  /* 0x0000000304157211 */ /* 0x000fe200030f0eff */
[----:B------:R-:W4:Y:S01]  /*19960*/  LDL.LU R28, [R1+0x34] ;  /* 0x00003400011c7983 */ /* 0x000f220000300800 */
[----:B------:R-:W-:Y:S01]  /*19970*/  LEA R12, P6, R2, R0, 0x1 ;  /* 0x00000000020c7211 */ /* 0x000fe200078c08ff */
[----:B-----5:R-:W-:Y:S02]  /*19980*/  VIADD R8, R27, 0x78 ;  /* 0x000000781b087836 */ /* 0x020fe40000000000 */
[----:B------:R0:W-:Y:S02]  /*19990*/  @P4 STG.E.U16 desc[UR8][R20.64], R13 ;  /* 0x0000000d14004986 */ /* 0x0001e4000c101508 */
[C---:B------:R-:W-:Y:S01]  /*199a0*/  IMAD R4, R8.reuse, R26, RZ ;  /* 0x0000001a08047224 */ /* 0x040fe200078e02ff */
[----:B------:R-:W-:-:S02]  /*199b0*/  ISETP.LT.AND P3, PT, R8, UR15, !P0 ;  /* 0x0000000f08007c0c */ /* 0x000fc4000c761270 */
[----:B------:R-:W-:Y:S02]  /*199c0*/  PRMT R9, R9, 0x7632, R9 ;  /* 0x0000763209097816 */ /* 0x000fe40000000009 */
[----:B0-----:R-:W-:Y:S02]  /*199d0*/  LEA.HI.X.SX32 R13, R2, R3, 0x1, P6 ;  /* 0x00000003020d7211 */ /* 0x001fe400030f0eff */
[----:B------:R-:W-:-:S03]  /*199e0*/  LEA R8, P6, R4, R0, 0x1 ;  /* 0x0000000004087211 */ /* 0x000fc600078c08ff */
[----:B------:R0:W-:Y:S02]  /*199f0*/  @P5 STG.E.U16 desc[UR8][R12.64], R9 ;  /* 0x000000090c005986 */ /* 0x0001e4000c101508 */
[----:B0-----:R-:W-:Y:S02]  /*19a00*/  LEA.HI.X.SX32 R9, R4, R3, 0x1, P6 ;  /* 0x0000000304097211 */ /* 0x001fe400030f0eff */
[----:B------:R-:W-:-:S05]  /*19a10*/  PRMT R13, R5, 0x7632, R13 ;  /* 0x00007632050d7816 */ /* 0x000fca000000000d */
[----:B------:R0:W-:Y:S01]  /*19a20*/  @P3 STG.E.U16 desc[UR8][R8.64], R13 ;  /* 0x0000000d08003986 */ /* 0x0001e2000c101508 */
[----:B--2---:R-:W-:-:S03]  /*19a30*/  ISETP.LT.AND P4, PT, R18, UR15, !P0 ;  /* 0x0000000f12007c0c */ /* 0x004fc6000c781270 */
[----:B------:R-:W2:Y:S04]  /*19a40*/  LDL.LU R18, [R1+0x64c] ;  /* 0x00064c0001127983 */ /* 0x000ea80000300800 */
[----:B------:R-:W5:Y:S01]  /*19a50*/  LDL.LU R24, [R1+0x3c] ;  /* 0x00003c0001187983 */ /* 0x000f620000300800 */
[----:B---3--:R-:W-:-:S03]  /*19a60*/  ISETP.LT.AND P5, PT, R14, UR15, !P0 ;  /* 0x0000000f0e007c0c */ /* 0x008fc6000c7a1270 */
[----:B------:R-:W3:Y:S01]  /*19a70*/  LDL.LU R14, [R1+0x648] ;  /* 0x00064800010e7983 */ /* 0x000ee20000300800 */
[----:B------:R-:W-:-:S03]  /*19a80*/  ISETP.LT.AND P3, PT, R19, UR15, !P0 ;  /* 0x0000000f13007c0c */ /* 0x000fc6000c761270 */
[----:B------:R-:W5:Y:S04]  /*19a90*/  LDL.LU R19, [R1+0x644] ;  /* 0x0006440001137983 */ /* 0x000f680000300800 */
[----:B------:R-:W5:Y:S01]  /*19aa0*/  LDL.LU R25, [R1+0x40] ;  /* 0x0000400001197983 */ /* 0x000f620000300800 */
[----:B------:R-:W-:-:S04]  /*19ab0*/  IMAD R2, R26, 0x10, R2 ;  /* 0x000000101a027824 */ /* 0x000fc800078e0202 */
[----:B------:R-:W-:Y:S01]  /*19ac0*/  IMAD R12, R26, 0x8, R2 ;  /* 0x000000081a0c7824 */ /* 0x000fe200078e0202 */
[----:B------:R-:W-:-:S04]  /*19ad0*/  LEA R4, P6, R2, R0, 0x1 ;  /* 0x0000000002047211 */ /* 0x000fc800078c08ff */
[----:B------:R-:W-:Y:S01]  /*19ae0*/  LEA.HI.X.SX32 R5, R2, R3, 0x1, P6 ;  /* 0x0000000302057211 */ /* 0x000fe200030f0eff */
[----:B------:R-:W-:Y:S01]  /*19af0*/  IMAD R2, R26, 0x8, R12 ;  /* 0x000000081a027824 */ /* 0x000fe200078e020c */
[----:B0-----:R-:W-:-:S04]  /*19b00*/  LEA R8, P6, R12, R0, 0x1 ;  /* 0x000000000c087211 */ /* 0x001fc800078c08ff */
[----:B------:R-:W-:Y:S01]  /*19b10*/  LEA.HI.X.SX32 R9, R12, R3, 0x1, P6 ;  /* 0x000000030c097211 */ /* 0x000fe200030f0eff */
[----:B------:R-:W-:Y:S01]  /*19b20*/  IMAD R12, R26, 0x8, R2 ;  /* 0x000000081a0c7824 */ /* 0x000fe200078e0202 */
[----:B--2---:R0:W-:Y:S01]  /*19b30*/  @P4 STG.E.U16 desc[UR8][R4.64], R18 ;  /* 0x0000001204004986 */ /* 0x0041e2000c101508 */
[----:B----4-:R-:W-:-:S03]  /*19b40*/  ISETP.LT.AND P4, PT, R15, UR15, !P0 ;  /* 0x0000000f0f007c0c */ /* 0x010fc6000c781270 */
[----:B------:R-:W2:Y:S01]  /*19b50*/  LDL.LU R15, [R1+0x640] ;  /* 0x00064000010f7983 */ /* 0x000ea20000300800 */
[----:B0-----:R-:W-:-:S04]  /*19b60*/  LEA R4, P6, R2, R0, 0x1 ;  /* 0x0000000002047211 */ /* 0x001fc800078c08ff */
[----:B------:R-:W-:Y:S01]  /*19b70*/  LEA.HI.X.SX32 R5, R2, R3, 0x1, P6 ;  /* 0x0000000302057211 */ /* 0x000fe200030f0eff */
[----:B---3--:R0:W-:Y:S01]  /*19b80*/  @P5 STG.E.U16 desc[UR8][R8.64], R14 ;  /* 0x0000000e08005986 */ /* 0x0081e2000c101508 */
[----:B------:R-:W-:-:S03]  /*19b90*/  IMAD R2, R26, 0x8, R12 ;  /* 0x000000081a027824 */ /* 0x000fc600078e020c */
[----:B------:R1:W-:Y:S01]  /*19ba0*/  @P3 STG.E.U16 desc[UR8][R4.64], R10 ;  /* 0x0000000a04003986 */ /* 0x0003e2000c101508 */
[----:B-----5:R-:W-:-:S03]  /*19bb0*/  ISETP.LT.AND P3, PT, R19, UR15, !P0 ;  /* 0x0000000f13007c0c */ /* 0x020fc6000c761270 */
[----:B------:R-:W3:Y:S01]  /*19bc0*/  LDL.LU R19, [R1+0x63c] ;  /* 0x00063c0001137983 */ /* 0x000ee20000300800 */
[----:B0-----:R-:W-:-:S03]  /*19bd0*/  LEA R8, P6, R12, R0, 0x1 ;  /* 0x000000000c087211 */ /* 0x001fc600078c08ff */
[----:B------:R-:W4:Y:S01]  /*19be0*/  LDL.LU R29, [R1+0x48] ;  /* 0x00004800011d7983 */ /* 0x000f220000300800 */
[----:B------:R-:W-:Y:S02]  /*19bf0*/  ISETP.LT.AND P5, PT, R28, UR15, !P0 ;  /* 0x0000000f1c007c0c */ /* 0x000fe4000c7a1270 */
[-C--:B------:R-:W-:Y:S01]  /*19c00*/  LEA.HI.X.SX32 R9, R12, R3.reuse, 0x1, P6 ;  /* 0x000000030c097211 */ /* 0x080fe200030f0eff */
[----:B------:R-:W-:Y:S01]  /*19c10*/  IMAD R12, R26, 0x8, R2 ;  /* 0x000000081a0c7824 */ /* 0x000fe200078e0202 */
[C---:B-1----:R-:W-:Y:S01]  /*19c20*/  LEA R4, P6, R2.reuse, R0, 0x1 ;  /* 0x0000000002047211 */ /* 0x042fe200078c08ff */
[----:B------:R-:W5:Y:S03]  /*19c30*/  LDL.LU R28, [R1+0x44] ;  /* 0x00004400011c7983 */ /* 0x000f660000300800 */
[----:B------:R-:W-:Y:S01]  /*19c40*/  LEA.HI.X.SX32 R5, R2, R3, 0x1, P6 ;  /* 0x0000000302057211 */ /* 0x000fe200030f0eff */
[----:B------:R0:W-:Y:S01]  /*19c50*/  @P4 STG.E.U16 desc[UR8][R8.64], R6 ;  /* 0x0000000608004986 */ /* 0x0001e2000c101508 */
[----:B------:R-:W-:-:S02]  /*19c60*/  PRMT R18, R18, 0x7632, R18 ;  /* 0x0000763212127816 */ /* 0x000fc40000000012 */
[----:B------:R-:W-:Y:S02]  /*19c70*/  PRMT R14, R14, 0x7632, R14 ;  /* 0x000076320e0e7816 */ /* 0x000fe4000000000e */
[----:B0-----:R-:W-:-:S04]  /*19c80*/  LEA R8, P6, R12, R0, 0x1 ;  /* 0x000000000c087211 */ /* 0x001fc800078c08ff */
[----:B------:R-:W-:Y:S01]  /*19c90*/  LEA.HI.X.SX32 R9, R12, R3, 0x1, P6 ;  /* 0x000000030c097211 */ /* 0x000fe200030f0eff */
[----:B------:R0:W-:Y:S01]  /*19ca0*/  @P5 STG.E.U16 desc[UR8][R4.64], R18 ;  /* 0x0000001204005986 */ /* 0x0001e2000c101508 */
[----:B------:R-:W-:-:S03]  /*19cb0*/  ISETP.LT.AND P4, PT, R24, UR15, !P0 ;  /* 0x0000000f18007c0c */ /* 0x000fc6000c781270 */
[----:B------:R1:W-:Y:S01]  /*19cc0*/  @P3 STG.E.U16 desc[UR8][R8.64], R14 ;  /* 0x0000000e08003986 */ /* 0x0003e2000c101508 */
[----:B------:R-:W-:-:S03]  /*19cd0*/  ISETP.LT.AND P3, PT, R25, UR15, !P0 ;  /* 0x0000000f19007c0c */ /* 0x000fc6000c761270 */
[----:B------:R-:W4:Y:S04]  /*19ce0*/  LDL.LU R24, [R1+0x4c] ;  /* 0x00004c0001187983 */ /* 0x000f280000300800 */
[----:B------:R-:W4:Y:S01]  /*19cf0*/  LDL.LU R25, [R1+0x50] ;  /* 0x0000500001197983 */ /* 0x000f220000300800 */
[----:B------:R-:W-:Y:S02]  /*19d00*/  VIADD R2, R27, 0xb8 ;  /* 0x000000b81b027836 */ /* 0x000fe40000000000 */
[----:B------:R-:W-:-:S03]  /*19d10*/  IMAD R13, R26, 0x8, R12 ;  /* 0x000000081a0d7824 */ /* 0x000fc600078e020c */
[C---:B------:R-:W-:Y:S01]  /*19d20*/  ISETP.LT.AND P5, PT, R2.reuse, UR15, !P0 ;  /* 0x0000000f02007c0c */ /* 0x040fe2000c7a1270 */
[----:B------:R-:W-:Y:S01]  /*19d30*/  IMAD R2, R2, R26, RZ ;  /* 0x0000001a02027224 */ /* 0x000fe200078e02ff */
[CC--:B0-----:R-:W-:Y:S02]  /*19d40*/  LEA R4, P6, R13.reuse, R0.reuse, 0x1 ;  /* 0x000000000d047211 */ /* 0x0c1fe400078c08ff */
[----:B------:R-:W-:Y:S02]  /*19d50*/  PRMT R17, R6, 0x7632, R17 ;  /* 0x0000763206117816 */ /* 0x000fe40000000011 */
[----:B------:R-:W-:Y:S01]  /*19d60*/  LEA.HI.X.SX32 R5, R13, R3, 0x1, P6 ;  /* 0x000000030d057211 */ /* 0x000fe200030f0eff */
[----:B------:R-:W-:Y:S01]  /*19d70*/  IMAD R6, R26, 0x10, R13 ;  /* 0x000000101a067824 */ /* 0x000fe200078e020d */
[----:B------:R-:W-:Y:S02]  /*19d80*/  LEA R12, P6, R2, R0, 0x1 ;  /* 0x00000000020c7211 */ /* 0x000fe400078c08ff */
[----:B------:R-:W-:-:S02]  /*19d90*/  PRMT R10, R10, 0x7632, R10 ;  /* 0x000076320a0a7816 */ /* 0x000fc4000000000a */
[-C--:B------:R-:W-:Y:S01]  /*19da0*/  LEA.HI.X.SX32 R13, R2, R3.reuse, 0x1, P6 ;  /* 0x00000003020d7211 */ /* 0x080fe200030f0eff */
[----:B------:R-:W-:Y:S02]  /*19db0*/  IMAD R2, R26, 0x8, R6 ;  /* 0x000000081a027824 */ /* 0x000fe400078e0206 */
[----:B------:R0:W-:Y:S01]  /*19dc0*/  @P4 STG.E.U16 desc[UR8][R4.64], R10 ;  /* 0x0000000a04004986 */ /* 0x0001e2000c101508 */
[-C--:B------:R-:W-:Y:S01]  /*19dd0*/  LEA R16, P4, R6, R0.reuse, 0x1 ;  /* 0x0000000006107211 */ /* 0x080fe200078808ff */
[----:B-1----:R-:W-:Y:S01]  /*19de0*/  IMAD R9, R26, 0x8, R2 ;  /* 0x000000081a097824 */ /* 0x002fe200078e0202 */
[C---:B------:R-:W-:Y:S01]  /*19df0*/  LEA R20, P6, R2.reuse, R0, 0x1 ;  /* 0x0000000002147211 */ /* 0x040fe200078c08ff */
[----:B------:R1:W-:Y:S03]  /*19e00*/  @P5 STG.E.U16 desc[UR8][R12.64], R17 ;  /* 0x000000110c005986 */ /* 0x0003e6000c101508 */
[----:B------:R-:W-:Y:S01]  /*19e10*/  LEA.HI.X.SX32 R21, R2, R3, 0x1, P6 ;  /* 0x0000000302157211 */ /* 0x000fe200030f0eff */
[----:B------:R-:W-:-:S04]  /*19e20*/  IMAD R2, R26, 0x8, R9 ;  /* 0x000000081a027824 */ /* 0x000fc800078e0209 */
[----:B0-----:R-:W-:Y:S01]  /*19e30*/  IMAD R10, R26, 0x8, R2 ;  /* 0x000000081a0a7824 */ /* 0x001fe200078e0202 */
[----:B-1----:R-:W-:-:S03]  /*19e40*/  LEA.HI.X.SX32 R17, R6, R3, 0x1, P4 ;  /* 0x0000000306117211 */ /* 0x002fc600020f0eff */
[----:B------:R-:W-:-:S04]  /*19e50*/  IMAD R14, R26, 0x8, R10 ;  /* 0x000000081a0e7824 */ /* 0x000fc800078e020a */
[----:B------:R-:W-:Y:S02]  /*19e60*/  IMAD R18, R26, 0x8, R14 ;  /* 0x000000081a127824 */ /* 0x000fe400078e020e */
[----:B------:R-:W-:-:S04]  /*19e70*/  VIADD R6, R27, 0xf8 ;  /* 0x000000f81b067836 */ /* 0x000fc80000000000 */
[----:B------:R-:W-:Y:S01]  /*19e80*/  IMAD R22, R6, R26, RZ ;  /* 0x0000001a06167224 */ /* 0x000fe200078e02ff */
[----:B---3--:R-:W-:Y:S04]  /*19e90*/  @P3 STG.E.U16 desc[UR8][R16.64], R19 ;  /* 0x0000001310003986 */ /* 0x008fe8000c101508 */
[----:B--2---:R0:W-:Y:S01]  /*19ea0*/  @P1 STG.E.U16 desc[UR8][R20.64], R15 ;  /* 0x0000000f14001986 */ /* 0x0041e2000c101508 */
[----:B------:R-:W-:-:S04]  /*19eb0*/  LEA R4, P1, R9, R0, 0x1 ;  /* 0x0000000009047211 */ /* 0x000fc800078208ff */
[-C--:B------:R-:W-:Y:S02]  /*19ec0*/  LEA.HI.X.SX32 R5, R9, R3.reuse, 0x1, P1 ;  /* 0x0000000309057211 */ /* 0x080fe400008f0eff */
[-C--:B------:R-:W-:Y:S02]  /*19ed0*/  LEA R12, P1, R10, R0.reuse, 0x1 ;  /* 0x000000000a0c7211 */ /* 0x080fe400078208ff */
[-C--:B------:R-:W-:Y:S02]  /*19ee0*/  LEA R8, P3, R2, R0.reuse, 0x1 ;  /* 0x0000000002087211 */ /* 0x080fe400078608ff */
[----:B------:R-:W-:Y:S02]  /*19ef0*/  LEA.HI.X.SX32 R13, R10, R3, 0x1, P1 ;  /* 0x000000030a0d7211 */ /* 0x000fe400008f0eff */
[----:B0-----:R-:W-:Y:S02]  /*19f00*/  LEA R20, P1, R18, R0, 0x1 ;  /* 0x0000000012147211 */ /* 0x001fe400078208ff */
[----:B-----5:R-:W-:-:S02]  /*19f10*/  ISETP.LT.AND P5, PT, R28, UR15, !P0 ;  /* 0x0000000f1c007c0c */ /* 0x020fc4000c7a1270 */
[----:B----4-:R-:W-:Y:S02]  /*19f20*/  ISETP.LT.AND P4, PT, R29, UR15, !P0 ;  /* 0x0000000f1d007c0c */ /* 0x010fe4000c781270 */
[-C--:B------:R-:W-:Y:S02]  /*19f30*/  LEA.HI.X.SX32 R9, R2, R3.reuse, 0x1, P3 ;  /* 0x0000000302097211 */ /* 0x080fe400018f0eff */
[----:B------:R-:W-:Y:S02]  /*19f40*/  LEA.HI.X.SX32 R21, R18, R3, 0x1, P1 ;  /* 0x0000000312157211 */ /* 0x000fe400008f0eff */
[----:B------:R-:W-:Y:S02]  /*19f50*/  ISETP.LT.AND P1, PT, R6, UR15, !P0 ;  /* 0x0000000f06007c0c */ /* 0x000fe4000c721270 */
[----:B------:R-:W-:Y:S02]  /*19f60*/  LEA R16, P6, R14, R0, 0x1 ;  /* 0x000000000e107211 */ /* 0x000fe400078c08ff */
[----:B------:R-:W-:-:S02]  /*19f70*/  PRMT R6, R19, 0x7632, R6 ;  /* 0x0000763213067816 */ /* 0x000fc40000000006 */
[----:B------:R-:W-:Y:S02]  /*19f80*/  ISETP.LT.AND P3, PT, R24, UR15, !P0 ;  /* 0x0000000f18007c0c */ /* 0x000fe4000c761270 */
[----:B------:R-:W-:Y:S02]  /*19f90*/  ISETP.LT.AND P0, PT, R25, UR15, !P0 ;  /* 0x0000000f19007c0c */ /* 0x000fe4000c701270 */
[----:B------:R-:W-:Y:S02]  /*19fa0*/  LEA.HI.X.SX32 R17, R14, R3, 0x1, P6 ;  /* 0x000000030e117211 */ /* 0x000fe400030f0eff */
[----:B------:R-:W-:Y:S01]  /*19fb0*/  PRMT R15, R15, 0x7632, R15 ;  /* 0x000076320f0f7816 */ /* 0x000fe2000000000f */
[----:B------:R0:W-:Y:S01]  /*19fc0*/  @P5 STG.E.U16 desc[UR8][R4.64], R11 ;  /* 0x0000000b04005986 */ /* 0x0001e2000c101508 */
[----:B------:R-:W-:-:S03]  /*19fd0*/  PRMT R10, R11, 0x7632, R10 ;  /* 0x000076320b0a7816 */ /* 0x000fc6000000000a */
[----:B------:R0:W-:Y:S01]  /*19fe0*/  @P4 STG.E.U16 desc[UR8][R8.64], R7 ;  /* 0x0000000708004986 */ /* 0x0001e2000c101508 */
[----:B------:R-:W-:-:S03]  /*19ff0*/  LEA R2, P6, R22, R0, 0x1 ;  /* 0x0000000016027211 */ /* 0x000fc600078c08ff */
[----:B------:R0:W-:Y:S04]  /*1a000*/  @P3 STG.E.U16 desc[UR8][R12.64], R6 ;  /* 0x000000060c003986 */ /* 0x0001e8000c101508 */
[----:B------:R0:W-:Y:S01]  /*1a010*/  @P2 STG.E.U16 desc[UR8][R16.64], R15 ;  /* 0x0000000f10002986 */ /* 0x0001e2000c101508 */
[----:B------:R-:W-:-:S03]  /*1a020*/  LEA.HI.X.SX32 R3, R22, R3, 0x1, P6 ;  /* 0x0000000316037211 */ /* 0x000fc600030f0eff */
[----:B------:R0:W-:Y:S01]  /*1a030*/  @P0 STG.E.U16 desc[UR8][R20.64], R10 ;  /* 0x0000000a14000986 */ /* 0x0001e2000c101508 */
[----:B------:R-:W-:Y:S05]  /*1a040*/  @!P1 EXIT ;  /* 0x000000000000994d */ /* 0x000fea0003800000 */
[----:B0-----:R-:W-:-:S05]  /*1a050*/  PRMT R7, R7, 0x7632, R7 ;  /* 0x0000763207077816 */ /* 0x001fca0000000007 */
[----:B------:R-:W-:Y:S01]  /*1a060*/  STG.E.U16 desc[UR8][R2.64], R7 ;  /* 0x0000000702007986 */ /* 0x000fe2000c101508 */
[----:B------:R-:W-:Y:S05]  /*1a070*/  EXIT ;  /* 0x000000000000794d */ /* 0x000fea0003800000 */
.L_x_3:
[----:B------:R-:W-:-:S00]  /*1a080*/  BRA `(.L_x_3) ;  /* 0xfffffffc00fc7947 */ /* 0x000fc0000383ffff */
[----:B------:R-:W-:-:S00]  /*1a090*/  NOP ;  /* 0x0000000000007918 */ /* 0x000fc00000000000 */
        /* <DEDUP_REMOVED lines=14> */
.L_x_4:


//--------------------- .nv.shared.matmul_kernel  --------------------------
	.section	.nv.shared.matmul_kernel,"aw",@nobits
	.sectionflags	@""
	.align	16
	.zero		1024


//--------------------- .nv.shared.reserved.0     --------------------------
	.section	.nv.shared.reserved.0,"aw",@nobits
	.weak		__nv_reservedSMEM_offset_0_alias
	.size		__nv_reservedSMEM_offset_0_alias, 0, 64
	.other		__nv_reservedSMEM_offset_0_alias,@"STO_CUDA_RESERVED_SHARED STV_DEFAULT"
__nv_reservedSMEM_offset_0_alias:
	.zero		0
	.zero		64


//--------------------- .nv.constant0.matmul_kernel --------------------------
	.section	.nv.constant0.matmul_kernel,"a",@progbits
	.sectionflags	@""
	.align	4
.nv.constant0.matmul_kernel:
	.zero		976


//--------------------- SYMBOLS --------------------------

	.type		.nv.reservedSmem.offset0,@object
	.size		.nv.reservedSmem.offset0,0x4
	.type		.nv.reservedSmem.cap,@object
	.size		.nv.reservedSmem.cap,0x4
